	.target	sm_90a

	.elftype	@"ET_EXEC"


//--------------------- .note.nv.tkinfo           --------------------------
	.section	.note.nv.tkinfo,"",@"SHT_NOTE"
	.sectionflags	@"SHF_NOTE_NV_TKINFO"
	.tkinfo
        /*0018*/ 	.word	0x00000002
        /*0030*/ 	.string	""
        /*0030*/ 	.string	"ptxas"
        /*0030*/ 	.string	"Cuda compilation tools, release 13.0, V13.0.88"
        /*0030*/ 	.string	"Build cuda_13.0.r13.0/compiler.36424714_0"
        /*0030*/ 	.string	"-v  -suppress-debug-info  -lineinfo  -arch sm_90a "



//--------------------- .note.nv.cuinfo           --------------------------
	.section	.note.nv.cuinfo,"",@"SHT_NOTE"
	.sectionflags	@"SHF_NOTE_NV_CUINFO"
        /*0018*/ 	.short	0x0002
        /*001a*/ 	.short	0x005a
        /*001c*/ 	.short	0x0082
	.zero		2


//--------------------- .nv.info                  --------------------------
	.section	.nv.info,"",@"SHT_CUDA_INFO"
	.align	4


	//----- nvinfo : EIATTR_REGCOUNT
	.align		4
        /*0000*/ 	.byte	0x04, 0x2f
        /*0002*/ 	.short	(.L_1 - .L_0)
	.align		4
.L_0:
        /*0004*/ 	.word	index@(matmul_kernel)
        /*0008*/ 	.word	0x00000040


	//----- nvinfo : EIATTR_FRAME_SIZE
	.align		4
.L_1:
        /*000c*/ 	.byte	0x04, 0x11
        /*000e*/ 	.short	(.L_3 - .L_2)
	.align		4
.L_2:
        /*0010*/ 	.word	index@(matmul_kernel)
        /*0014*/ 	.word	0x00005018


	//----- nvinfo : EIATTR_MIN_STACK_SIZE
	.align		4
.L_3:
        /*0018*/ 	.byte	0x04, 0x12
        /*001a*/ 	.short	(.L_5 - .L_4)
	.align		4
.L_4:
        /*001c*/ 	.word	index@(matmul_kernel)
        /*0020*/ 	.word	0x00005018
.L_5:


//--------------------- .nv.compat                --------------------------
	.section	.nv.compat,"",@"SHT_CUDA_COMPAT_INFO"
	.align	4
        /*0000*/ 	.byte	0x02, 0x09, 0x01, 0x00, 0x02, 0x02, 0x02, 0x00, 0x02, 0x05, 0x05, 0x00, 0x03, 0x07, 0x01, 0x01
        /*0010*/ 	.byte	0x02, 0x03, 0x00, 0x00, 0x02, 0x06, 0x01, 0x00, 0x04, 0x0b, 0x08, 0x00, 0x00, 0x00, 0x00, 0x00
        /*0020*/ 	.byte	0x00, 0x00, 0x00, 0x00


//--------------------- .nv.info.matmul_kernel    --------------------------
	.section	.nv.info.matmul_kernel,"",@"SHT_CUDA_INFO"
	.sectionflags	@""
	.align	4


	//----- nvinfo : EIATTR_CUDA_API_VERSION
	.align		4
        /*0000*/ 	.byte	0x04, 0x37
        /*0002*/ 	.short	(.L_7 - .L_6)
.L_6:
        /*0004*/ 	.word	0x00000082


	//----- nvinfo : EIATTR_KPARAM_INFO
	.align		4
.L_7:
        /*0008*/ 	.byte	0x04, 0x17
        /*000a*/ 	.short	(.L_9 - .L_8)
.L_8:
        /*000c*/ 	.word	0x00000000
        /*0010*/ 	.short	0x000d
        /*0012*/ 	.short	0x0048
        /*0014*/ 	.byte	0x00, 0xf4, 0x21, 0x00


	//----- nvinfo : EIATTR_KPARAM_INFO
	.align		4
.L_9:
        /*0018*/ 	.byte	0x04, 0x17
        /*001a*/ 	.short	(.L_11 - .L_10)
.L_10:
        /*001c*/ 	.word	0x00000000
        /*0020*/ 	.short	0x000c
        /*0022*/ 	.short	0x0040
        /*0024*/ 	.byte	0x00, 0xf4, 0x21, 0x00


	//----- nvinfo : EIATTR_KPARAM_INFO
	.align		4
.L_11:
        /*0028*/ 	.byte	0x04, 0x17
        /*002a*/ 	.short	(.L_13 - .L_12)
.L_12:
        /*002c*/ 	.word	0x00000000
        /*0030*/ 	.short	0x000b
        /*0032*/ 	.short	0x0038
        /*0034*/ 	.byte	0x00, 0xf0, 0x11, 0x00


	//----- nvinfo : EIATTR_KPARAM_INFO
	.align		4
.L_13:
        /*0038*/ 	.byte	0x04, 0x17
        /*003a*/ 	.short	(.L_15 - .L_14)
.L_14:
        /*003c*/ 	.word	0x00000000
        /*0040*/ 	.short	0x000a
        /*0042*/ 	.short	0x0034
        /*0044*/ 	.byte	0x00, 0xf0, 0x11, 0x00


	//----- nvinfo : EIATTR_KPARAM_INFO
	.align		4
.L_15:
        /*0048*/ 	.byte	0x04, 0x17
        /*004a*/ 	.short	(.L_17 - .L_16)
.L_16:
        /*004c*/ 	.word	0x00000000
        /*0050*/ 	.short	0x0009
        /*0052*/ 	.short	0x0030
        /*0054*/ 	.byte	0x00, 0xf0, 0x11, 0x00


	//----- nvinfo : EIATTR_KPARAM_INFO
	.align		4
.L_17:
        /*0058*/ 	.byte	0x04, 0x17
        /*005a*/ 	.short	(.L_19 - .L_18)
.L_18:
        /*005c*/ 	.word	0x00000000
        /*0060*/ 	.short	0x0008
        /*0062*/ 	.short	0x002c
        /*0064*/ 	.byte	0x00, 0xf0, 0x11, 0x00


	//----- nvinfo : EIATTR_KPARAM_INFO
	.align		4
.L_19:
        /*0068*/ 	.byte	0x04, 0x17
        /*006a*/ 	.short	(.L_21 - .L_20)
.L_20:
        /*006c*/ 	.word	0x00000000
        /*0070*/ 	.short	0x0007
        /*0072*/ 	.short	0x0028
        /*0074*/ 	.byte	0x00, 0xf0, 0x11, 0x00


	//----- nvinfo : EIATTR_KPARAM_INFO
	.align		4
.L_21:
        /*0078*/ 	.byte	0x04, 0x17
        /*007a*/ 	.short	(.L_23 - .L_22)
.L_22:
        /*007c*/ 	.word	0x00000000
        /*0080*/ 	.short	0x0006
        /*0082*/ 	.short	0x0024
        /*0084*/ 	.byte	0x00, 0xf0, 0x11, 0x00


	//----- nvinfo : EIATTR_KPARAM_INFO
	.align		4
.L_23:
        /*0088*/ 	.byte	0x04, 0x17
        /*008a*/ 	.short	(.L_25 - .L_24)
.L_24:
        /*008c*/ 	.word	0x00000000
        /*0090*/ 	.short	0x0005
        /*0092*/ 	.short	0x0020
        /*0094*/ 	.byte	0x00, 0xf0, 0x11, 0x00


	//----- nvinfo : EIATTR_KPARAM_INFO
	.align		4
.L_25:
        /*0098*/ 	.byte	0x04, 0x17
        /*009a*/ 	.short	(.L_27 - .L_26)
.L_26:
        /*009c*/ 	.word	0x00000000
        /*00a0*/ 	.short	0x0004
        /*00a2*/ 	.short	0x001c
        /*00a4*/ 	.byte	0x00, 0xf0, 0x11, 0x00


	//----- nvinfo : EIATTR_KPARAM_INFO
	.align		4
.L_27:
        /*00a8*/ 	.byte	0x04, 0x17
        /*00aa*/ 	.short	(.L_29 - .L_28)
.L_28:
        /*00ac*/ 	.word	0x00000000
        /*00b0*/ 	.short	0x0003
        /*00b2*/ 	.short	0x0018
        /*00b4*/ 	.byte	0x00, 0xf0, 0x11, 0x00


	//----- nvinfo : EIATTR_KPARAM_INFO
	.align		4
.L_29:
        /*00b8*/ 	.byte	0x04, 0x17
        /*00ba*/ 	.short	(.L_31 - .L_30)
.L_30:
        /*00bc*/ 	.word	0x00000000
        /*00c0*/ 	.short	0x0002
        /*00c2*/ 	.short	0x0010
        /*00c4*/ 	.byte	0x00, 0xf4, 0x21, 0x00


	//----- nvinfo : EIATTR_KPARAM_INFO
	.align		4
.L_31:
        /*00c8*/ 	.byte	0x04, 0x17
        /*00ca*/ 	.short	(.L_33 - .L_32)
.L_32:
        /*00cc*/ 	.word	0x00000000
        /*00d0*/ 	.short	0x0001
        /*00d2*/ 	.short	0x0008
        /*00d4*/ 	.byte	0x00, 0xf4, 0x21, 0x00


	//----- nvinfo : EIATTR_KPARAM_INFO
	.align		4
.L_33:
        /*00d8*/ 	.byte	0x04, 0x17
        /*00da*/ 	.short	(.L_35 - .L_34)
.L_34:
        /*00dc*/ 	.word	0x00000000
        /*00e0*/ 	.short	0x0000
        /*00e2*/ 	.short	0x0000
        /*00e4*/ 	.byte	0x00, 0xf4, 0x21, 0x00


	//----- nvinfo : EIATTR_SPARSE_MMA_MASK
	.align		4
.L_35:
        /*00e8*/ 	.byte	0x03, 0x50
        /*00ea*/ 	.short	0x0000


	//----- nvinfo : EIATTR_MAXREG_COUNT
	.align		4
        /*00ec*/ 	.byte	0x03, 0x1b
        /*00ee*/ 	.short	0x00ff


	//----- nvinfo : EIATTR_NUM_BARRIERS
	.align		4
        /*00f0*/ 	.byte	0x02, 0x4c
        /*00f2*/ 	.byte	0x01
	.zero		1


	//----- nvinfo : EIATTR_ANNOTATIONS
	.align		4
        /*00f4*/ 	.byte	0x04, 0x55
        /*00f6*/ 	.short	(.L_37 - .L_36)


	//   ....[0]....
.L_36:
        /*00f8*/ 	.word	0x00000001
        /*00fc*/ 	.byte	0xd0, 0x00, 0x00, 0x00, 0x01, 0x00, 0x00, 0x00, 0x00, 0x01, 0x00, 0x00, 0x01, 0x00, 0x00, 0x00
        /* <DEDUP_REMOVED lines=739> */
        /*2f3c*/ 	.byte	0xe0, 0xcd, 0x00, 0x00, 0x01, 0x00, 0x00, 0x00, 0xf0, 0xcd, 0x00, 0x00


	//----- nvinfo : EIATTR_MERCURY_ISA_VERSION
	.align		4
.L_37:
        /*2f48*/ 	.byte	0x03, 0x5f
        /*2f4a*/ 	.short	0x0101


	//----- nvinfo : EIATTR_COOP_GROUP_MASK_REGIDS
	.align		4
        /*2f4c*/ 	.byte	0x04, 0x29
        /*2f4e*/ 	.short	(.L_39 - .L_38)


	//   ....[0]....
.L_38:
        /*2f50*/ 	.word	0xffffffff


	//   ....[1]....
        /*2f54*/ 	.word	0xffffffff


	//   ....[2]....
        /*2f58*/ 	.word	0xffffffff


	//   ....[3]....
        /*2f5c*/ 	.word	0xffffffff


	//   ....[4]....
        /*2f60*/ 	.word	0xffffffff


	//   ....[5]....
        /*2f64*/ 	.word	0xffffffff


	//   ....[6]....
        /*2f68*/ 	.word	0xffffffff


	//   ....[7]....
        /*2f6c*/ 	.word	0xffffffff


	//   ....[8]....
        /*2f70*/ 	.word	0xffffffff


	//   ....[9]....
        /*2f74*/ 	.word	0xffffffff


	//   ....[10]....
        /*2f78*/ 	.word	0xffffffff


	//   ....[11]....
        /*2f7c*/ 	.word	0xffffffff


	//   ....[12]....
        /*2f80*/ 	.word	0xffffffff


	//   ....[13]....
        /*2f84*/ 	.word	0xffffffff


	//   ....[14]....
        /*2f88*/ 	.word	0xffffffff


	//   ....[15]....
        /*2f8c*/ 	.word	0xffffffff


	//   ....[16]....
        /*2f90*/ 	.word	0xffffffff


	//   ....[17]....
        /*2f94*/ 	.word	0xffffffff


	//   ....[18]....
        /*2f98*/ 	.word	0xffffffff


	//   ....[19]....
        /*2f9c*/ 	.word	0xffffffff


	//   ....[20]....
        /*2fa0*/ 	.word	0xffffffff


	//   ....[21]....
        /*2fa4*/ 	.word	0xffffffff


	//   ....[22]....
        /*2fa8*/ 	.word	0xffffffff


	//   ....[23]....
        /*2fac*/ 	.word	0xffffffff


	//   ....[24]....
        /*2fb0*/ 	.word	0xffffffff


	//   ....[25]....
        /*2fb4*/ 	.word	0xffffffff


	//   ....[26]....
        /*2fb8*/ 	.word	0xffffffff


	//   ....[27]....
        /*2fbc*/ 	.word	0xffffffff


	//   ....[28]....
        /*2fc0*/ 	.word	0xffffffff


	//   ....[29]....
        /*2fc4*/ 	.word	0xffffffff


	//   ....[30]....
        /*2fc8*/ 	.word	0xffffffff


	//   ....[31]....
        /*2fcc*/ 	.word	0xffffffff


	//   ....[32]....
        /*2fd0*/ 	.word	0xffffffff


	//   ....[33]....
        /*2fd4*/ 	.word	0xffffffff


	//   ....[34]....
        /*2fd8*/ 	.word	0xffffffff


	//   ....[35]....
        /*2fdc*/ 	.word	0xffffffff


	//   ....[36]....
        /*2fe0*/ 	.word	0xffffffff


	//   ....[37]....
        /*2fe4*/ 	.word	0xffffffff


	//   ....[38]....
        /*2fe8*/ 	.word	0xffffffff


	//   ....[39]....
        /*2fec*/ 	.word	0xffffffff


	//   ....[40]....
        /*2ff0*/ 	.word	0xffffffff


	//   ....[41]....
        /*2ff4*/ 	.word	0xffffffff


	//   ....[42]....
        /*2ff8*/ 	.word	0xffffffff


	//   ....[43]....
        /*2ffc*/ 	.word	0xffffffff


	//   ....[44]....
        /*3000*/ 	.word	0xffffffff


	//   ....[45]....
        /*3004*/ 	.word	0xffffffff


	//   ....[46]....
        /*3008*/ 	.word	0xffffffff


	//   ....[47]....
        /*300c*/ 	.word	0xffffffff


	//   ....[48]....
        /*3010*/ 	.word	0xffffffff


	//   ....[49]....
        /*3014*/ 	.word	0xffffffff


	//   ....[50]....
        /*3018*/ 	.word	0xffffffff


	//   ....[51]....
        /*301c*/ 	.word	0xffffffff


	//   ....[52]....
        /*3020*/ 	.word	0xffffffff


	//   ....[53]....
        /*3024*/ 	.word	0xffffffff


	//   ....[54]....
        /*3028*/ 	.word	0xffffffff


	//   ....[55]....
        /*302c*/ 	.word	0xffffffff


	//   ....[56]....
        /*3030*/ 	.word	0xffffffff


	//   ....[57]....
        /*3034*/ 	.word	0xffffffff


	//   ....[58]....
        /*3038*/ 	.word	0xffffffff


	//   ....[59]....
        /*303c*/ 	.word	0xffffffff


	//   ....[60]....
        /*3040*/ 	.word	0xffffffff


	//   ....[61]....
        /*3044*/ 	.word	0xffffffff


	//   ....[62]....
        /*3048*/ 	.word	0xffffffff


	//   ....[63]....
        /*304c*/ 	.word	0xffffffff


	//   ....[64]....
        /*3050*/ 	.word	0xffffffff


	//   ....[65]....
        /*3054*/ 	.word	0xffffffff


	//   ....[66]....
        /*3058*/ 	.word	0xffffffff


	//   ....[67]....
        /*305c*/ 	.word	0xffffffff


	//   ....[68]....
        /*3060*/ 	.word	0xffffffff


	//   ....[69]....
        /*3064*/ 	.word	0xffffffff


	//   ....[70]....
        /*3068*/ 	.word	0xffffffff


	//   ....[71]....
        /*306c*/ 	.word	0xffffffff


	//   ....[72]....
        /*3070*/ 	.word	0xffffffff


	//   ....[73]....
        /*3074*/ 	.word	0xffffffff


	//   ....[74]....
        /*3078*/ 	.word	0xffffffff


	//   ....[75]....
        /*307c*/ 	.word	0xffffffff


	//   ....[76]....
        /*3080*/ 	.word	0xffffffff


	//   ....[77]....
        /*3084*/ 	.word	0xffffffff


	//   ....[78]....
        /*3088*/ 	.word	0xffffffff


	//   ....[79]....
        /*308c*/ 	.word	0xffffffff


	//   ....[80]....
        /*3090*/ 	.word	0xffffffff


	//   ....[81]....
        /*3094*/ 	.word	0xffffffff


	//   ....[82]....
        /*3098*/ 	.word	0xffffffff


	//   ....[83]....
        /*309c*/ 	.word	0xffffffff


	//   ....[84]....
        /*30a0*/ 	.word	0xffffffff


	//   ....[85]....
        /*30a4*/ 	.word	0xffffffff


	//   ....[86]....
        /*30a8*/ 	.word	0xffffffff


	//   ....[87]....
        /*30ac*/ 	.word	0xffffffff


	//   ....[88]....
        /*30b0*/ 	.word	0xffffffff


	//   ....[89]....
        /*30b4*/ 	.word	0xffffffff


	//   ....[90]....
        /*30b8*/ 	.word	0xffffffff


	//   ....[91]....
        /*30bc*/ 	.word	0xffffffff


	//   ....[92]....
        /*30c0*/ 	.word	0xffffffff


	//   ....[93]....
        /*30c4*/ 	.word	0xffffffff


	//   ....[94]....
        /*30c8*/ 	.word	0xffffffff


	//   ....[95]....
        /*30cc*/ 	.word	0xffffffff


	//   ....[96]....
        /*30d0*/ 	.word	0xffffffff


	//   ....[97]....
        /*30d4*/ 	.word	0xffffffff


	//   ....[98]....
        /*30d8*/ 	.word	0xffffffff


	//   ....[99]....
        /*30dc*/ 	.word	0xffffffff


	//   ....[100]....
        /*30e0*/ 	.word	0xffffffff


	//   ....[101]....
        /*30e4*/ 	.word	0xffffffff


	//   ....[102]....
        /*30e8*/ 	.word	0xffffffff


	//   ....[103]....
        /*30ec*/ 	.word	0xffffffff


	//   ....[104]....
        /*30f0*/ 	.word	0xffffffff


	//   ....[105]....
        /*30f4*/ 	.word	0xffffffff


	//   ....[106]....
        /*30f8*/ 	.word	0xffffffff


	//   ....[107]....
        /*30fc*/ 	.word	0xffffffff


	//   ....[108]....
        /*3100*/ 	.word	0xffffffff


	//   ....[109]....
        /*3104*/ 	.word	0xffffffff


	//   ....[110]....
        /*3108*/ 	.word	0xffffffff


	//   ....[111]....
        /*310c*/ 	.word	0xffffffff


	//   ....[112]....
        /*3110*/ 	.word	0xffffffff


	//   ....[113]....
        /*3114*/ 	.word	0xffffffff


	//   ....[114]....
        /*3118*/ 	.word	0xffffffff


	//   ....[115]....
        /*311c*/ 	.word	0xffffffff


	//   ....[116]....
        /*3120*/ 	.word	0xffffffff


	//   ....[117]....
        /*3124*/ 	.word	0xffffffff


	//   ....[118]....
        /*3128*/ 	.word	0xffffffff


	//   ....[119]....
        /*312c*/ 	.word	0xffffffff


	//   ....[120]....
        /*3130*/ 	.word	0xffffffff


	//   ....[121]....
        /*3134*/ 	.word	0xffffffff


	//   ....[122]....
        /*3138*/ 	.word	0xffffffff


	//   ....[123]....
        /*313c*/ 	.word	0xffffffff


	//   ....[124]....
        /*3140*/ 	.word	0xffffffff


	//   ....[125]....
        /*3144*/ 	.word	0xffffffff


	//   ....[126]....
        /*3148*/ 	.word	0xffffffff


	//----- nvinfo : EIATTR_COOP_GROUP_INSTR_OFFSETS
	.align		4
.L_39:
        /*314c*/ 	.byte	0x04, 0x28
        /*314e*/ 	.short	(.L_41 - .L_40)


	//   ....[0]....
.L_40:
        /*3150*/ 	.word	0x0009bf70


	//   ....[1]....
        /*3154*/ 	.word	0x000a8f00


	//   ....[2]....
        /*3158*/ 	.word	0x000a8f60


	//   ....[3]....
        /*315c*/ 	.word	0x000a8f80


	//   ....[4]....
        /*3160*/ 	.word	0x000a8fc0


	//   ....[5]....
        /*3164*/ 	.word	0x000a8fe0


	//   ....[6]....
        /*3168*/ 	.word	0x000a9030


	//   ....[7]....
        /*316c*/ 	.word	0x000a9060


	//   ....[8]....
        /*3170*/ 	.word	0x000a9170


	//   ....[9]....
        /*3174*/ 	.word	0x000a9190


	//   ....[10]....
        /*3178*/ 	.word	0x000a91f0


	//   ....[11]....
        /*317c*/ 	.word	0x000a9210


	//   ....[12]....
        /*3180*/ 	.word	0x000a9230


	//   ....[13]....
        /*3184*/ 	.word	0x000a9250


	//   ....[14]....
        /*3188*/ 	.word	0x000a92e0


	//   ....[15]....
        /*318c*/ 	.word	0x000a9320


	//   ....[16]....
        /*3190*/ 	.word	0x000a93a0


	//   ....[17]....
        /*3194*/ 	.word	0x000a9400


	//   ....[18]....
        /*3198*/ 	.word	0x000a9440


	//   ....[19]....
        /*319c*/ 	.word	0x000a9470


	//   ....[20]....
        /*31a0*/ 	.word	0x000a94f0


	//   ....[21]....
        /*31a4*/ 	.word	0x000a9510


	//   ....[22]....
        /*31a8*/ 	.word	0x000a9550


	//   ....[23]....
        /*31ac*/ 	.word	0x000a9580


	//   ....[24]....
        /*31b0*/ 	.word	0x000a9610


	//   ....[25]....
        /*31b4*/ 	.word	0x000a9630


	//   ....[26]....
        /*31b8*/ 	.word	0x000a96d0


	//   ....[27]....
        /*31bc*/ 	.word	0x000a9700


	//   ....[28]....
        /*31c0*/ 	.word	0x000a97c0


	//   ....[29]....
        /*31c4*/ 	.word	0x000a97f0


	//   ....[30]....
        /*31c8*/ 	.word	0x000a98a0


	//   ....[31]....
        /*31cc*/ 	.word	0x000a98d0


	//   ....[32]....
        /*31d0*/ 	.word	0x000a99a0


	//   ....[33]....
        /*31d4*/ 	.word	0x000a99d0


	//   ....[34]....
        /*31d8*/ 	.word	0x000a9a40


	//   ....[35]....
        /*31dc*/ 	.word	0x000a9a70


	//   ....[36]....
        /*31e0*/ 	.word	0x000a9ae0


	//   ....[37]....
        /*31e4*/ 	.word	0x000a9b00


	//   ....[38]....
        /*31e8*/ 	.word	0x000a9b20


	//   ....[39]....
        /*31ec*/ 	.word	0x000a9b50


	//   ....[40]....
        /*31f0*/ 	.word	0x000a9c20


	//   ....[41]....
        /*31f4*/ 	.word	0x000a9c50


	//   ....[42]....
        /*31f8*/ 	.word	0x000a9d10


	//   ....[43]....
        /*31fc*/ 	.word	0x000a9d30


	//   ....[44]....
        /*3200*/ 	.word	0x000a9db0


	//   ....[45]....
        /*3204*/ 	.word	0x000a9de0


	//   ....[46]....
        /*3208*/ 	.word	0x000a9e40


	//   ....[47]....
        /*320c*/ 	.word	0x000a9e70


	//   ....[48]....
        /*3210*/ 	.word	0x000a9fe0


	//   ....[49]....
        /*3214*/ 	.word	0x000aa000


	//   ....[50]....
        /*3218*/ 	.word	0x000aa020


	//   ....[51]....
        /*321c*/ 	.word	0x000aa050


	//   ....[52]....
        /*3220*/ 	.word	0x000aa0b0


	//   ....[53]....
        /*3224*/ 	.word	0x000aa1a0


	//   ....[54]....
        /*3228*/ 	.word	0x000aa230


	//   ....[55]....
        /*322c*/ 	.word	0x000aa260


	//   ....[56]....
        /*3230*/ 	.word	0x000aa2e0


	//   ....[57]....
        /*3234*/ 	.word	0x000aa310


	//   ....[58]....
        /*3238*/ 	.word	0x000aa350


	//   ....[59]....
        /*323c*/ 	.word	0x000aa3d0


	//   ....[60]....
        /*3240*/ 	.word	0x000aa4a0


	//   ....[61]....
        /*3244*/ 	.word	0x000aa4e0


	//   ....[62]....
        /*3248*/ 	.word	0x000aa5a0


	//   ....[63]....
        /*324c*/ 	.word	0x000aa5c0


	//   ....[64]....
        /*3250*/ 	.word	0x000aa630


	//   ....[65]....
        /*3254*/ 	.word	0x000aa660


	//   ....[66]....
        /*3258*/ 	.word	0x000aa6a0


	//   ....[67]....
        /*325c*/ 	.word	0x000aa6c0


	//   ....[68]....
        /*3260*/ 	.word	0x000aa780


	//   ....[69]....
        /*3264*/ 	.word	0x000aa7a0


	//   ....[70]....
        /*3268*/ 	.word	0x000aa7c0


	//   ....[71]....
        /*326c*/ 	.word	0x000aa7f0


	//   ....[72]....
        /*3270*/ 	.word	0x000aaa50


	//   ....[73]....
        /*3274*/ 	.word	0x000aaa70


	//   ....[74]....
        /*3278*/ 	.word	0x000aaa90


	//   ....[75]....
        /*327c*/ 	.word	0x000aaab0


	//   ....[76]....
        /*3280*/ 	.word	0x000aaf20


	//   ....[77]....
        /*3284*/ 	.word	0x000af1f0


	//   ....[78]....
        /*3288*/ 	.word	0x000af220


	//   ....[79]....
        /*328c*/ 	.word	0x000af240


	//   ....[80]....
        /*3290*/ 	.word	0x000af260


	//   ....[81]....
        /*3294*/ 	.word	0x000af300


	//   ....[82]....
        /*3298*/ 	.word	0x000af410


	//   ....[83]....
        /*329c*/ 	.word	0x000af480


	//   ....[84]....
        /*32a0*/ 	.word	0x000af4c0


	//   ....[85]....
        /*32a4*/ 	.word	0x000af4f0


	//   ....[86]....
        /*32a8*/ 	.word	0x000af5d0


	//   ....[87]....
        /*32ac*/ 	.word	0x000af660


	//   ....[88]....
        /*32b0*/ 	.word	0x000af740


	//   ....[89]....
        /*32b4*/ 	.word	0x000af850


	//   ....[90]....
        /*32b8*/ 	.word	0x000af870


	//   ....[91]....
        /*32bc*/ 	.word	0x000af890


	//   ....[92]....
        /*32c0*/ 	.word	0x000af970


	//   ....[93]....
        /*32c4*/ 	.word	0x000afa30


	//   ....[94]....
        /*32c8*/ 	.word	0x000afa60


	//   ....[95]....
        /*32cc*/ 	.word	0x000afac0


	//   ....[96]....
        /*32d0*/ 	.word	0x000afb50


	//   ....[97]....
        /*32d4*/ 	.word	0x000afc10


	//   ....[98]....
        /*32d8*/ 	.word	0x000afc50


	//   ....[99]....
        /*32dc*/ 	.word	0x000afc70


	//   ....[100]....
        /*32e0*/ 	.word	0x000afda0


	//   ....[101]....
        /*32e4*/ 	.word	0x000afe00


	//   ....[102]....
        /*32e8*/ 	.word	0x000afe40


	//   ....[103]....
        /*32ec*/ 	.word	0x000aff50


	//   ....[104]....
        /*32f0*/ 	.word	0x000aff80


	//   ....[105]....
        /*32f4*/ 	.word	0x000afff0


	//   ....[106]....
        /*32f8*/ 	.word	0x000b0030


	//   ....[107]....
        /*32fc*/ 	.word	0x000b0140


	//   ....[108]....
        /*3300*/ 	.word	0x000b0180


	//   ....[109]....
        /*3304*/ 	.word	0x000b01c0


	//   ....[110]....
        /*3308*/ 	.word	0x000b0250


	//   ....[111]....
        /*330c*/ 	.word	0x000b0320


	//   ....[112]....
        /*3310*/ 	.word	0x000b0340


	//   ....[113]....
        /*3314*/ 	.word	0x000b0430


	//   ....[114]....
        /*3318*/ 	.word	0x000b04d0


	//   ....[115]....
        /*331c*/ 	.word	0x000b0500


	//   ....[116]....
        /*3320*/ 	.word	0x000b0520


	//   ....[117]....
        /*3324*/ 	.word	0x000b05b0


	//   ....[118]....
        /*3328*/ 	.word	0x000b05d0


	//   ....[119]....
        /*332c*/ 	.word	0x000b06b0


	//   ....[120]....
        /*3330*/ 	.word	0x000b07a0


	//   ....[121]....
        /*3334*/ 	.word	0x000b07d0


	//   ....[122]....
        /*3338*/ 	.word	0x000b0830


	//   ....[123]....
        /*333c*/ 	.word	0x000b0850


	//   ....[124]....
        /*3340*/ 	.word	0x000b08b0


	//   ....[125]....
        /*3344*/ 	.word	0x000b08d0


	//   ....[126]....
        /*3348*/ 	.word	0x000b0a10


	//----- nvinfo : EIATTR_EXIT_INSTR_OFFSETS
	.align		4
.L_41:
        /*334c*/ 	.byte	0x04, 0x1c
        /*334e*/ 	.short	(.L_43 - .L_42)


	//   ....[0]....
.L_42:
        /*3350*/ 	.word	0x000c6790


	//   ....[1]....
        /*3354*/ 	.word	0x000c67c0


	//----- nvinfo : EIATTR_REQNTID
	.align		4
.L_43:
        /*3358*/ 	.byte	0x04, 0x10
        /*335a*/ 	.short	(.L_45 - .L_44)
.L_44:
        /*335c*/ 	.word	0x00000020
        /*3360*/ 	.word	0x00000001
        /*3364*/ 	.word	0x00000001


	//----- nvinfo : EIATTR_CBANK_PARAM_SIZE
	.align		4
.L_45:
        /*3368*/ 	.byte	0x03, 0x19
        /*336a*/ 	.short	0x0050


	//----- nvinfo : EIATTR_PARAM_CBANK
	.align		4
        /*336c*/ 	.byte	0x04, 0x0a
        /*336e*/ 	.short	(.L_47 - .L_46)
	.align		4
.L_46:
        /*3370*/ 	.word	index@(.nv.constant0.matmul_kernel)
        /*3374*/ 	.short	0x0210
        /*3376*/ 	.short	0x0050


	//----- nvinfo : EIATTR_SW_WAR
	.align		4
.L_47:
        /*3378*/ 	.byte	0x04, 0x36
        /*337a*/ 	.short	(.L_49 - .L_48)
.L_48:
        /*337c*/ 	.word	0x00000008
.L_49:


//--------------------- .nv.callgraph             --------------------------
	.section	.nv.callgraph,"",@"SHT_CUDA_CALLGRAPH"
	.align	4
	.sectionentsize	8
	.align		4
        /*0000*/ 	.word	0x00000000
	.align		4
        /*0004*/ 	.word	0xffffffff
	.align		4
        /*0008*/ 	.word	0x00000000
	.align		4
        /*000c*/ 	.word	0xfffffffe
	.align		4
        /*0010*/ 	.word	0x00000000
	.align		4
        /*0014*/ 	.word	0xfffffffd
	.align		4
        /*0018*/ 	.word	0x00000000
	.align		4
        /*001c*/ 	.word	0xfffffffc


//--------------------- .text.matmul_kernel       --------------------------
	.section	.text.matmul_kernel,"ax",@progbits
	.align	128
        .global         matmul_kernel
        .type           matmul_kernel,@function
        .size           matmul_kernel,(.L_x_3 - matmul_kernel)
        .other          matmul_kernel,@"STO_CUDA_ENTRY STV_DEFAULT"
matmul_kernel:
.text.matmul_kernel:
[----:B------:R-:W0:Y:S08]  /*0000*/  LDC R1, c[0x0][0x28] ;  /* 0x00000a00ff017b82 */ /* 0x000e300000000800 */
[----:B------:R-:W1:Y:S01]  /*0010*/  LDC.64 R2, c[0x0][0x228] ;  /* 0x00008a00ff027b82 */ /* 0x000e620000000a00 */
[----:B0-----:R-:W-:Y:S01]  /*0020*/  VIADD R1, R1, 0xffffafe8 ;  /* 0xffffafe801017836 */ /* 0x001fe20000000000 */
[----:B------:R-:W0:Y:S01]  /*0030*/  S2R R5, SR_CTAID.X ;  /* 0x0000000000057919 */ /* 0x000e220000002500 */
[----:B------:R-:W-:Y:S01]  /*0040*/  UMOV UR4, 0x400 ;  /* 0x0000040000047882 */ /* 0x000fe20000000000 */
[----:B------:R-:W-:-:S02]  /*0050*/  CS2R R44, SRZ ;  /* 0x00000000002c7805 */ /* 0x000fc4000001ff00 */
[----:B------:R-:W-:Y:S01]  /*0060*/  CS2R R46, SRZ ;  /* 0x00000000002e7805 */ /* 0x000fe2000001ff00 */
[----:B------:R-:W2:Y:S01]  /*0070*/  S2R R12, SR_TID.X ;  /* 0x00000000000c7919 */ /* 0x000ea20000002100 */
[----:B------:R-:W-:Y:S01]  /*0080*/  CS2R R48, SRZ ;  /* 0x0000000000307805 */ /* 0x000fe2000001ff00 */
[----:B------:R-:W3:Y:S01]  /*0090*/  S2UR UR5, SR_CgaCtaId ;  /* 0x00000000000579c3 */ /* 0x000ee20000008800 */
[----:B------:R-:W-:Y:S02]  /*00a0*/  CS2R R50, SRZ ;  /* 0x0000000000327805 */ /* 0x000fe4000001ff00 */
[----:B------:R-:W-:Y:S02]  /*00b0*/  CS2R R56, SRZ ;  /* 0x0000000000387805 */ /* 0x000fe4000001ff00 */
[----:B------:R-:W-:Y:S01]  /*00c0*/  CS2R R58, SRZ ;  /* 0x00000000003a7805 */ /* 0x000fe2000001ff00 */
[----:B-1----:R1:W-:Y:S01]  /*00d0*/  STL.64 [R1+0x10], R2 ;  /* 0x0000100201007387 */ /* 0x0023e20000100a00 */
[----:B------:R-:W-:-:S02]  /*00e0*/  IMAD.MOV.U32 R39, RZ, RZ, R3 ;  /* 0x000000ffff277224 */ /* 0x000fc400078e0003 */
[----:B------:R-:W-:Y:S01]  /*00f0*/  IMAD.MOV.U32 R18, RZ, RZ, R2 ;  /* 0x000000ffff127224 */ /* 0x000fe200078e0002 */
[----:B------:R4:W-:Y:S01]  /*0100*/  STL [R1+0x364c], R20 ;  /* 0x00364c1401007387 */ /* 0x0009e20000100800 */
[----:B------:R-:W-:-:S03]  /*0110*/  VIADD R0, R39, 0x7f ;  /* 0x0000007f27007836 */ /* 0x000fc60000000000 */
[----:B------:R-:W-:Y:S01]  /*0120*/  STL [R1+0x20], RZ ;  /* 0x000020ff01007387 */ /* 0x000fe20000100800 */
[----:B---3--:R-:W-:Y:S01]  /*0130*/  ULEA UR4, UR5, UR4, 0x18 ;  /* 0x0000000405047291 */ /* 0x008fe2000f8ec03f */
[----:B0-----:R-:W-:Y:S02]  /*0140*/  IABS R8, R5 ;  /* 0x0000000500087213 */ /* 0x001fe40000000000 */
[----:B------:R-:W-:Y:S01]  /*0150*/  STL [R1+0x24], RZ ;  /* 0x000024ff01007387 */ /* 0x000fe20000100800 */
[----:B-1----:R-:W-:-:S03]  /*0160*/  SHF.R.S32.HI R3, RZ, 0x1f, R0 ;  /* 0x0000001fff037819 */ /* 0x002fc60000011400 */
[----:B------:R-:W-:Y:S01]  /*0170*/  STL [R1+0x28], RZ ;  /* 0x000028ff01007387 */ /* 0x000fe20000100800 */
[----:B------:R-:W-:-:S03]  /*0180*/  LEA.HI R3, R3, R0, RZ, 0x7 ;  /* 0x0000000003037211 */ /* 0x000fc600078f38ff */
[----:B------:R-:W-:Y:S01]  /*0190*/  STL [R1+0x2c], RZ ;  /* 0x00002cff01007387 */ /* 0x000fe20000100800 */
[----:B------:R-:W-:-:S03]  /*01a0*/  SHF.R.S32.HI R3, RZ, 0x7, R3 ;  /* 0x00000007ff037819 */ /* 0x000fc60000011403 */
[----:B------:R-:W-:Y:S02]  /*01b0*/  STL [R1+0x40], RZ ;  /* 0x000040ff01007387 */ /* 0x000fe40000100800 */
[----:B------:R-:W-:Y:S02]  /*01c0*/  IMAD.SHL.U32 R4, R3, 0x8, RZ ;  /* 0x0000000803047824 */ /* 0x000fe400078e00ff */
[----:B------:R-:W-:Y:S03]  /*01d0*/  STL [R1+0x44], RZ ;  /* 0x000044ff01007387 */ /* 0x000fe60000100800 */
[-C--:B------:R-:W-:Y:S01]  /*01e0*/  IABS R7, R4.reuse ;  /* 0x0000000400077213 */ /* 0x080fe20000000000 */
[----:B------:R-:W-:Y:S01]  /*01f0*/  STL [R1+0x48], RZ ;  /* 0x000048ff01007387 */ /* 0x000fe20000100800 */
[----:B------:R-:W-:Y:S02]  /*0200*/  IABS R10, R4 ;  /* 0x00000004000a7213 */ /* 0x000fe40000000000 */
[----:B------:R-:W0:Y:S01]  /*0210*/  I2F.RP R0, R7 ;  /* 0x0000000700007306 */ /* 0x000e220000209400 */
[----:B------:R-:W-:Y:S04]  /*0220*/  STL [R1+0x4c], RZ ;  /* 0x00004cff01007387 */ /* 0x000fe80000100800 */
[----:B------:R-:W-:Y:S04]  /*0230*/  STL [R1+0x80], RZ ;  /* 0x000080ff01007387 */ /* 0x000fe80000100800 */
[----:B------:R-:W-:Y:S04]  /*0240*/  STL [R1+0x84], RZ ;  /* 0x000084ff01007387 */ /* 0x000fe80000100800 */
[----:B------:R-:W-:Y:S01]  /*0250*/  STL [R1+0x88], RZ ;  /* 0x000088ff01007387 */ /* 0x000fe20000100800 */
[----:B0-----:R-:W0:Y:S03]  /*0260*/  MUFU.RCP R0, R0 ;  /* 0x0000000000007308 */ /* 0x001e260000001000 */
[----:B------:R-:W-:Y:S04]  /*0270*/  STL [R1+0x8c], RZ ;  /* 0x00008cff01007387 */ /* 0x000fe80000100800 */
[----:B------:R-:W-:Y:S04]  /*0280*/  STL [R1+0xa0], RZ ;  /* 0x0000a0ff01007387 */ /* 0x000fe80000100800 */
[----:B------:R-:W-:Y:S04]  /*0290*/  STL [R1+0xa4], RZ ;  /* 0x0000a4ff01007387 */ /* 0x000fe80000100800 */
[----:B------:R-:W-:Y:S01]  /*02a0*/  STL [R1+0xa8], RZ ;  /* 0x0000a8ff01007387 */ /* 0x000fe20000100800 */
[----:B0-----:R-:W-:-:S03]  /*02b0*/  VIADD R2, R0, 0xffffffe ;  /* 0x0ffffffe00027836 */ /* 0x001fc60000000000 */
[----:B------:R-:W-:Y:S01]  /*02c0*/  STL [R1+0xac], RZ ;  /* 0x0000acff01007387 */ /* 0x000fe20000100800 */
[----:B------:R-:W-:Y:S01]  /*02d0*/  IMAD.MOV R0, RZ, RZ, -R10 ;  /* 0x000000ffff007224 */ /* 0x000fe200078e0a0a */
[----:B------:R0:W1:Y:S02]  /*02e0*/  F2I.FTZ.U32.TRUNC.NTZ R3, R2 ;  /* 0x0000000200037305 */ /* 0x000064000021f000 */
[----:B------:R-:W-:Y:S04]  /*02f0*/  STL [R1+0xd0], RZ ;  /* 0x0000d0ff01007387 */ /* 0x000fe80000100800 */
[----:B------:R-:W-:Y:S04]  /*0300*/  STL [R1+0xd4], RZ ;  /* 0x0000d4ff01007387 */ /* 0x000fe80000100800 */
[----:B------:R-:W-:Y:S01]  /*0310*/  STL [R1+0xd8], RZ ;  /* 0x0000d8ff01007387 */ /* 0x000fe20000100800 */
[----:B0-----:R-:W-:-:S03]  /*0320*/  IMAD.MOV.U32 R2, RZ, RZ, RZ ;  /* 0x000000ffff027224 */ /* 0x001fc600078e00ff */
[----:B------:R-:W-:Y:S01]  /*0330*/  STL [R1+0xdc], RZ ;  /* 0x0000dcff01007387 */ /* 0x000fe20000100800 */
[----:B-1----:R-:W-:-:S03]  /*0340*/  IMAD.MOV R6, RZ, RZ, -R3 ;  /* 0x000000ffff067224 */ /* 0x002fc600078e0a03 */
[----:B------:R-:W-:Y:S01]  /*0350*/  STL [R1+0xf0], RZ ;  /* 0x0000f0ff01007387 */ /* 0x000fe20000100800 */
[----:B------:R-:W-:-:S03]  /*0360*/  IMAD R9, R6, R7, RZ ;  /* 0x0000000706097224 */ /* 0x000fc600078e02ff */
[----:B------:R-:W-:Y:S01]  /*0370*/  STL [R1+0xf4], RZ ;  /* 0x0000f4ff01007387 */ /* 0x000fe20000100800 */
[----:B------:R-:W-:Y:S02]  /*0380*/  IMAD.MOV.U32 R6, RZ, RZ, R8 ;  /* 0x000000ffff067224 */ /* 0x000fe400078e0008 */
[----:B------:R-:W-:Y:S01]  /*0390*/  IMAD.HI.U32 R3, R3, R9, R2 ;  /* 0x0000000903037227 */ /* 0x000fe200078e0002 */
[----:B------:R-:W-:Y:S04]  /*03a0*/  STL [R1+0xf8], RZ ;  /* 0x0000f8ff01007387 */ /* 0x000fe80000100800 */
[----:B------:R-:W-:Y:S01]  /*03b0*/  STL [R1+0xfc], RZ ;  /* 0x0000fcff01007387 */ /* 0x000fe20000100800 */
[----:B------:R-:W-:-:S03]  /*03c0*/  IMAD.HI.U32 R3, R3, R6, RZ ;  /* 0x0000000603037227 */ /* 0x000fc600078e00ff */
[----:B------:R-:W-:Y:S01]  /*03d0*/  STL [R1+0x120], RZ ;  /* 0x000120ff01007387 */ /* 0x000fe20000100800 */
[----:B------:R-:W-:-:S03]  /*03e0*/  IMAD R0, R3, R0, R6 ;  /* 0x0000000003007224 */ /* 0x000fc600078e0206 */
[----:B------:R-:W-:Y:S02]  /*03f0*/  STL [R1+0x124], RZ ;  /* 0x000124ff01007387 */ /* 0x000fe40000100800 */
[----:B------:R-:W-:Y:S02]  /*0400*/  ISETP.GT.U32.AND P1, PT, R7, R0, PT ;  /* 0x000000000700720c */ /* 0x000fe40003f24070 */
[----:B------:R-:W-:Y:S04]  /*0410*/  STL [R1+0x128], RZ ;  /* 0x000128ff01007387 */ /* 0x000fe80000100800 */
[----:B------:R-:W-:Y:S04]  /*0420*/  STL [R1+0x12c], RZ ;  /* 0x00012cff01007387 */ /* 0x000fe80000100800 */
[----:B------:R-:W-:Y:S03]  /*0430*/  STL [R1+0x140], RZ ;  /* 0x000140ff01007387 */ /* 0x000fe60000100800 */
[----:B------:R-:W-:Y:S01]  /*0440*/  @!P1 IMAD.IADD R0, R0, 0x1, -R7 ;  /* 0x0000000100009824 */ /* 0x000fe200078e0a07 */
[----:B------:R-:W-:Y:S01]  /*0450*/  STL [R1+0x144], RZ ;  /* 0x000144ff01007387 */ /* 0x000fe20000100800 */
[----:B------:R-:W-:Y:S01]  /*0460*/  @!P1 VIADD R3, R3, 0x1 ;  /* 0x0000000103039836 */ /* 0x000fe20000000000 */
[----:B------:R-:W-:-:S02]  /*0470*/  ISETP.NE.AND P1, PT, R4, RZ, PT ;  /* 0x000000ff0400720c */ /* 0x000fc40003f25270 */
[----:B------:R-:W-:Y:S01]  /*0480*/  STL [R1+0x148], RZ ;  /* 0x000148ff01007387 */ /* 0x000fe20000100800 */
[----:B------:R-:W-:Y:S02]  /*0490*/  ISETP.GE.U32.AND P0, PT, R0, R7, PT ;  /* 0x000000070000720c */ /* 0x000fe40003f06070 */
[----:B------:R-:W-:Y:S01]  /*04a0*/  LOP3.LUT R0, R5, R4, RZ, 0x3c, !PT ;  /* 0x0000000405007212 */ /* 0x000fe200078e3cff */
[----:B------:R-:W-:Y:S03]  /*04b0*/  STL [R1+0x14c], RZ ;  /* 0x00014cff01007387 */ /* 0x000fe60000100800 */
[----:B------:R-:W-:Y:S01]  /*04c0*/  ISETP.GE.AND P2, PT, R0, RZ, PT ;  /* 0x000000ff0000720c */ /* 0x000fe20003f46270 */
[----:B------:R-:W-:Y:S01]  /*04d0*/  STL [R1+0x1a0], RZ ;  /* 0x0001a0ff01007387 */ /* 0x000fe20000100800 */
[----:B------:R-:W-:-:S03]  /*04e0*/  VIADD R0, R18, 0xff ;  /* 0x000000ff12007836 */ /* 0x000fc60000000000 */
[----:B------:R-:W-:Y:S02]  /*04f0*/  STL [R1+0x1a4], RZ ;  /* 0x0001a4ff01007387 */ /* 0x000fe40000100800 */
[----:B------:R-:W-:Y:S02]  /*0500*/  @P0 VIADD R3, R3, 0x1 ;  /* 0x0000000103030836 */ /* 0x000fe40000000000 */
[----:B------:R-:W-:Y:S02]  /*0510*/  STL [R1+0x1a8], RZ ;  /* 0x0001a8ff01007387 */ /* 0x000fe40000100800 */
[----:B------:R-:W-:Y:S01]  /*0520*/  IMAD.MOV.U32 R2, RZ, RZ, R3 ;  /* 0x000000ffff027224 */ /* 0x000fe200078e0003 */
[----:B------:R-:W-:Y:S01]  /*0530*/  SHF.R.S32.HI R3, RZ, 0x1f, R0 ;  /* 0x0000001fff037819 */ /* 0x000fe20000011400 */
[----:B------:R-:W-:Y:S02]  /*0540*/  STL [R1+0x1ac], RZ ;  /* 0x0001acff01007387 */ /* 0x000fe40000100800 */
[----:B------:R-:W-:Y:S01]  /*0550*/  @!P2 IMAD.MOV R2, RZ, RZ, -R2 ;  /* 0x000000ffff02a224 */ /* 0x000fe200078e0a02 */
[----:B------:R-:W-:Y:S01]  /*0560*/  @!P1 LOP3.LUT R2, RZ, R4, RZ, 0x33, !PT ;  /* 0x00000004ff029212 */ /* 0x000fe200078e33ff */
[----:B------:R-:W-:Y:S01]  /*0570*/  STL [R1+0x540], RZ ;  /* 0x000540ff01007387 */ /* 0x000fe20000100800 */
[----:B------:R-:W-:-:S03]  /*0580*/  LEA.HI R3, R3, R0, RZ, 0x8 ;  /* 0x0000000003037211 */ /* 0x000fc600078f40ff */
[----:B------:R-:W-:Y:S01]  /*0590*/  STL [R1+0x544], RZ ;  /* 0x000544ff01007387 */ /* 0x000fe20000100800 */
[----:B------:R-:W-:Y:S02]  /*05a0*/  IMAD.SHL.U32 R6, R2, 0x8, RZ ;  /* 0x0000000802067824 */ /* 0x000fe400078e00ff */
[----:B------:R-:W-:Y:S01]  /*05b0*/  IMAD.MOV R2, RZ, RZ, -R2 ;  /* 0x000000ffff027224 */ /* 0x000fe200078e0a02 */
[----:B------:R-:W-:Y:S02]  /*05c0*/  STL [R1+0x548], RZ ;  /* 0x000548ff01007387 */ /* 0x000fe40000100800 */
[----:B------:R-:W-:Y:S01]  /*05d0*/  LEA.HI.SX32 R3, R3, -R6, 0x18 ;  /* 0x8000000603037211 */ /* 0x000fe200078fc2ff */
[----:B------:R-:W-:Y:S01]  /*05e0*/  IMAD R4, R4, R2, R5 ;  /* 0x0000000204047224 */ /* 0x000fe200078e0205 */
[----:B------:R-:W-:Y:S02]  /*05f0*/  STL [R1+0x54c], RZ ;  /* 0x00054cff01007387 */ /* 0x000fe40000100800 */
[----:B------:R-:W-:-:S02]  /*0600*/  VIMNMX R11, R3, 0x8, PT ;  /* 0x00000008030b7848 */ /* 0x000fc40003fe0100 */
[----:B------:R-:W-:Y:S01]  /*0610*/  STL [R1+0x570], RZ ;  /* 0x000570ff01007387 */ /* 0x000fe20000100800 */
[----:B------:R-:W-:Y:S02]  /*0620*/  IABS R9, R4 ;  /* 0x0000000400097213 */ /* 0x000fe40000000000 */
[----:B------:R-:W-:Y:S01]  /*0630*/  IABS R7, R11 ;  /* 0x0000000b00077213 */ /* 0x000fe20000000000 */
[----:B------:R-:W-:Y:S03]  /*0640*/  STL [R1+0x574], RZ ;  /* 0x000574ff01007387 */ /* 0x000fe60000100800 */
        /* <DEDUP_REMOVED lines=11> */
[----:B------:R-:W-:Y:S04]  /*0700*/  STL [R1+0x5a8], RZ ;  /* 0x0005a8ff01007387 */ /* 0x000fe80000100800 */
[----:B------:R-:W-:Y:S01]  /*0710*/  STL [R1+0x5ac], RZ ;  /* 0x0005acff01007387 */ /* 0x000fe20000100800 */
[----:B------:R-:W0:Y:S03]  /*0720*/  F2I.FTZ.U32.TRUNC.NTZ R3, R3 ;  /* 0x0000000300037305 */ /* 0x000e26000021f000 */
[----:B------:R-:W-:Y:S04]  /*0730*/  STL [R1+0x840], RZ ;  /* 0x000840ff01007387 */ /* 0x000fe80000100800 */
[----:B------:R-:W-:Y:S04]  /*0740*/  STL [R1+0x844], RZ ;  /* 0x000844ff01007387 */ /* 0x000fe80000100800 */
[----:B------:R-:W-:Y:S04]  /*0750*/  STL [R1+0x848], RZ ;  /* 0x000848ff01007387 */ /* 0x000fe80000100800 */
[----:B------:R-:W-:Y:S01]  /*0760*/  STL [R1+0x84c], RZ ;  /* 0x00084cff01007387 */ /* 0x000fe20000100800 */
[----:B0-----:R-:W-:-:S03]  /*0770*/  IMAD.MOV R8, RZ, RZ, -R3 ;  /* 0x000000ffff087224 */ /* 0x001fc600078e0a03 */
[----:B------:R-:W-:Y:S01]  /*0780*/  STL [R1+0x810], RZ ;  /* 0x000810ff01007387 */ /* 0x000fe20000100800 */
[----:B------:R-:W-:Y:S01]  /*0790*/  IMAD.MOV.U32 R2, RZ, RZ, R8 ;  /* 0x000000ffff027224 */ /* 0x000fe200078e0008 */
[----:B------:R-:W-:Y:S02]  /*07a0*/  IABS R8, R11 ;  /* 0x0000000b00087213 */ /* 0x000fe40000000000 */
[----:B------:R-:W-:Y:S01]  /*07b0*/  STL [R1+0x814], RZ ;  /* 0x000814ff01007387 */ /* 0x000fe20000100800 */
[----:B------:R-:W-:Y:S02]  /*07c0*/  IMAD R5, R2, R7, RZ ;  /* 0x0000000702057224 */ /* 0x000fe400078e02ff */
[----:B------:R-:W-:Y:S01]  /*07d0*/  IMAD.MOV.U32 R2, RZ, RZ, RZ ;  /* 0x000000ffff027224 */ /* 0x000fe200078e00ff */
[----:B------:R-:W-:Y:S03]  /*07e0*/  STL [R1+0x818], RZ ;  /* 0x000818ff01007387 */ /* 0x000fe60000100800 */
[----:B------:R-:W-:Y:S01]  /*07f0*/  IMAD.HI.U32 R2, R3, R5, R2 ;  /* 0x0000000503027227 */ /* 0x000fe200078e0002 */
[----:B------:R-:W-:Y:S03]  /*0800*/  STL [R1+0x81c], RZ ;  /* 0x00081cff01007387 */ /* 0x000fe60000100800 */
[----:B------:R-:W-:Y:S01]  /*0810*/  IMAD.MOV R3, RZ, RZ, -R8 ;  /* 0x000000ffff037224 */ /* 0x000fe200078e0a08 */
[----:B------:R-:W-:Y:S01]  /*0820*/  STL [R1+0x7e0], RZ ;  /* 0x0007e0ff01007387 */ /* 0x000fe20000100800 */
[----:B------:R-:W-:-:S03]  /*0830*/  IMAD.HI.U32 R0, R2, R9, RZ ;  /* 0x0000000902007227 */ /* 0x000fc600078e00ff */
[----:B------:R-:W-:Y:S01]  /*0840*/  STL [R1+0x7e4], RZ ;  /* 0x0007e4ff01007387 */ /* 0x000fe20000100800 */
[----:B------:R-:W-:Y:S02]  /*0850*/  IMAD R2, R0, R3, R9 ;  /* 0x0000000300027224 */ /* 0x000fe400078e0209 */
[----:B------:R-:W0:Y:S01]  /*0860*/  LDC R3, c[0x0][0x230] ;  /* 0x00008c00ff037b82 */ /* 0x000e220000000800 */
        /* <DEDUP_REMOVED lines=11> */
[-C--:B------:R-:W-:Y:S01]  /*0920*/  LOP3.LUT R2, R4, R11.reuse, RZ, 0x3c, !PT ;  /* 0x0000000b04027212 */ /* 0x080fe200078e3cff */
[----:B------:R-:W-:Y:S01]  /*0930*/  STL [R1+0x760], RZ ;  /* 0x000760ff01007387 */ /* 0x000fe20000100800 */
[----:B0-----:R-:W-:Y:S02]  /*0940*/  VIADD R3, R3, 0x3f ;  /* 0x0000003f03037836 */ /* 0x001fe40000000000 */
[----:B------:R-:W-:Y:S01]  /*0950*/  ISETP.GE.AND P2, PT, R2, RZ, PT ;  /* 0x000000ff0200720c */ /* 0x000fe20003f46270 */
[----:B------:R-:W-:Y:S04]  /*0960*/  STL [R1+0x764], RZ ;  /* 0x000764ff01007387 */ /* 0x000fe80000100800 */
[----:B------:R-:W-:Y:S02]  /*0970*/  STL [R1+0x768], RZ ;  /* 0x000768ff01007387 */ /* 0x000fe40000100800 */
[----:B------:R-:W-:Y:S01]  /*0980*/  @P0 VIADD R0, R0, 0x1 ;  /* 0x0000000100000836 */ /* 0x000fe20000000000 */
[----:B------:R-:W-:Y:S01]  /*0990*/  ISETP.GE.AND P0, PT, R3, 0x40, PT ;  /* 0x000000400300780c */ /* 0x000fe20003f06270 */
[----:B------:R-:W-:Y:S04]  /*09a0*/  STL [R1+0x76c], RZ ;  /* 0x00076cff01007387 */ /* 0x000fe80000100800 */
[----:B------:R-:W-:Y:S01]  /*09b0*/  STL [R1+0x13f0], RZ ;  /* 0x0013f0ff01007387 */ /* 0x000fe20000100800 */
[----:B------:R-:W-:Y:S01]  /*09c0*/  @!P2 IMAD.MOV R0, RZ, RZ, -R0 ;  /* 0x000000ffff00a224 */ /* 0x000fe200078e0a00 */
[----:B------:R-:W-:-:S02]  /*09d0*/  @!P1 LOP3.LUT R0, RZ, R11, RZ, 0x33, !PT ;  /* 0x0000000bff009212 */ /* 0x000fc400078e33ff */
[----:B------:R-:W-:Y:S03]  /*09e0*/  STL [R1+0x13f4], RZ ;  /* 0x0013f4ff01007387 */ /* 0x000fe60000100800 */
[----:B------:R-:W-:Y:S01]  /*09f0*/  IMAD.MOV R2, RZ, RZ, -R0 ;  /* 0x000000ffff027224 */ /* 0x000fe200078e0a00 */
[----:B------:R-:W-:Y:S01]  /*0a00*/  STL [R1+0x13f8], RZ ;  /* 0x0013f8ff01007387 */ /* 0x000fe20000100800 */
[----:B------:R-:W-:Y:S02]  /*0a10*/  IMAD.SHL.U32 R5, R0, 0x80, RZ ;  /* 0x0000008000057824 */ /* 0x000fe400078e00ff */
[----:B------:R-:W-:Y:S01]  /*0a20*/  IMAD R2, R11, R2, R4 ;  /* 0x000000020b027224 */ /* 0x000fe200078e0204 */
[----:B------:R-:W-:Y:S01]  /*0a30*/  STL [R1+0x13fc], RZ ;  /* 0x0013fcff01007387 */ /* 0x000fe20000100800 */
[C---:B------:R-:W-:Y:S01]  /*0a40*/  VIADD R0, R5.reuse, 0x1 ;  /* 0x0000000105007836 */ /* 0x040fe20000000000 */
[----:B--2---:R-:W-:Y:S01]  /*0a50*/  LOP3.LUT R4, R12, 0x1f, RZ, 0xc0, !PT ;  /* 0x0000001f0c047812 */ /* 0x004fe200078ec0ff */
[----:B------:R-:W-:Y:S01]  /*0a60*/  IMAD.IADD R2, R6, 0x1, R2 ;  /* 0x0000000106027824 */ /* 0x000fe200078e0202 */
[----:B------:R-:W-:Y:S01]  /*0a70*/  STL [R1+0x13e0], RZ ;  /* 0x0013e0ff01007387 */ /* 0x000fe20000100800 */
[----:B------:R-:W-:-:S02]  /*0a80*/  VIADD R6, R5, 0x2 ;  /* 0x0000000205067836 */ /* 0x000fc40000000000 */
[C---:B------:R-:W-:Y:S01]  /*0a90*/  VIADD R3, R5.reuse, 0x3 ;  /* 0x0000000305037836 */ /* 0x040fe20000000000 */
[----:B------:R-:W-:Y:S01]  /*0aa0*/  STL [R1+0x13e4], RZ ;  /* 0x0013e4ff01007387 */ /* 0x000fe20000100800 */
[----:B----4-:R-:W-:Y:S01]  /*0ab0*/  PRMT R20, R4, 0x6540, R2 ;  /* 0x0000654004147816 */ /* 0x010fe20000000002 */
[----:B------:R-:W-:Y:S01]  /*0ac0*/  ULDC.64 UR24, c[0x0][0x208] ;  /* 0x0000820000187ab9 */ /* 0x000fe20000000a00 */
[C---:B------:R-:W-:Y:S01]  /*0ad0*/  VIADD R42, R5.reuse, 0x1d ;  /* 0x0000001d052a7836 */ /* 0x040fe20000000000 */
[----:B------:R-:W-:Y:S01]  /*0ae0*/  STL [R1+0x13e8], RZ ;  /* 0x0013e8ff01007387 */ /* 0x000fe20000100800 */
[C---:B------:R-:W-:Y:S02]  /*0af0*/  VIADD R40, R5.reuse, 0x1e ;  /* 0x0000001e05287836 */ /* 0x040fe40000000000 */
[C---:B------:R-:W-:Y:S01]  /*0b00*/  VIADD R43, R5.reuse, 0x1f ;  /* 0x0000001f052b7836 */ /* 0x040fe20000000000 */
[----:B------:R-:W-:Y:S01]  /*0b10*/  STL [R1+0x13ec], RZ ;  /* 0x0013ecff01007387 */ /* 0x000fe20000100800 */
[----:B------:R-:W-:-:S02]  /*0b20*/  VIADD R41, R5, 0x20 ;  /* 0x0000002005297836 */ /* 0x000fc40000000000 */
[C---:B------:R-:W-:Y:S01]  /*0b30*/  VIADD R21, R5.reuse, 0x21 ;  /* 0x0000002105157836 */ /* 0x040fe20000000000 */
[----:B------:R-:W-:Y:S01]  /*0b40*/  STL [R1+0x13d0], RZ ;  /* 0x0013d0ff01007387 */ /* 0x000fe20000100800 */
[----:B------:R-:W-:-:S03]  /*0b50*/  VIADD R19, R5, 0x26 ;  /* 0x0000002605137836 */ /* 0x000fc60000000000 */
[----:B------:R-:W-:Y:S04]  /*0b60*/  STL [R1+0x13d4], RZ ;  /* 0x0013d4ff01007387 */ /* 0x000fe80000100800 */
        /* <DEDUP_REMOVED lines=930> */
[----:B------:R-:W-:Y:S04]  /*4590*/  STL [R1+0x1728], R5 ;  /* 0x0017280501007387 */ /* 0x000fe80000100800 */
[----:B------:R0:W-:Y:S04]  /*45a0*/  STL [R1+0x248], R0 ;  /* 0x0002480001007387 */ /* 0x0001e80000100800 */
[----:B------:R1:W-:Y:S04]  /*45b0*/  STL [R1+0x244], R6 ;  /* 0x0002440601007387 */ /* 0x0003e80000100800 */
[----:B------:R2:W-:Y:S01]  /*45c0*/  STL [R1+0x240], R3 ;  /* 0x0002400301007387 */ /* 0x0005e20000100800 */
[----:B0-----:R-:W-:-:S02]  /*45d0*/  VIADD R0, R5, 0x4 ;  /* 0x0000000405007836 */ /* 0x001fc40000000000 */
[----:B-1----:R-:W-:-:S03]  /*45e0*/  VIADD R6, R5, 0x5 ;  /* 0x0000000505067836 */ /* 0x002fc60000000000 */
[----:B------:R0:W-:Y:S01]  /*45f0*/  STL [R1+0x23c], R0 ;  /* 0x00023c0001007387 */ /* 0x0001e20000100800 */
[----:B--2---:R-:W-:-:S03]  /*4600*/  VIADD R3, R5, 0x6 ;  /* 0x0000000605037836 */ /* 0x004fc60000000000 */
[----:B------:R1:W-:Y:S04]  /*4610*/  STL [R1+0x238], R6 ;  /* 0x0002380601007387 */ /* 0x0003e80000100800 */
[----:B------:R2:W-:Y:S01]  /*4620*/  STL [R1+0x234], R3 ;  /* 0x0002340301007387 */ /* 0x0005e20000100800 */
[C---:B0-----:R-:W-:Y:S02]  /*4630*/  VIADD R0, R5.reuse, 0x7 ;  /* 0x0000000705007836 */ /* 0x041fe40000000000 */
        /* <DEDUP_REMOVED lines=44> */
[----:B--2---:R-:W-:-:S05]  /*4900*/  VIADD R3, R5, 0x22 ;  /* 0x0000002205037836 */ /* 0x004fca0000000000 */
[----:B------:R1:W-:Y:S01]  /*4910*/  STL [R1+0x1c4], R3 ;  /* 0x0001c40301007387 */ /* 0x0003e20000100800 */
[----:B0-----:R-:W-:-:S05]  /*4920*/  VIADD R0, R5, 0x23 ;  /* 0x0000002305007836 */ /* 0x001fca0000000000 */
[----:B------:R0:W-:Y:S01]  /*4930*/  STL [R1+0x1c0], R0 ;  /* 0x0001c00001007387 */ /* 0x0001e20000100800 */
[----:B-1----:R-:W-:-:S05]  /*4940*/  VIADD R3, R5, 0x24 ;  /* 0x0000002405037836 */ /* 0x002fca0000000000 */
[----:B------:R1:W-:Y:S01]  /*4950*/  STL [R1+0x1bc], R3 ;  /* 0x0001bc0301007387 */ /* 0x0003e20000100800 */
[----:B0-----:R-:W-:-:S05]  /*4960*/  VIADD R0, R5, 0x25 ;  /* 0x0000002505007836 */ /* 0x001fca0000000000 */
[----:B------:R0:W-:Y:S01]  /*4970*/  STL [R1+0x1b8], R0 ;  /* 0x0001b80001007387 */ /* 0x0001e20000100800 */
[----:B-1----:R-:W-:-:S03]  /*4980*/  VIADD R3, R5, 0x28 ;  /* 0x0000002805037836 */ /* 0x002fc60000000000 */
        /* <DEDUP_REMOVED lines=50> */
[----:B0-----:R-:W-:Y:S02]  /*4cb0*/  IMAD.SHL.U32 R0, R2, 0x100, RZ ;  /* 0x0000010002007824 */ /* 0x001fe400078e00ff */
[----:B------:R-:W-:Y:S02]  /*4cc0*/  IMAD.MOV.U32 R2, RZ, RZ, R5 ;  /* 0x000000ffff027224 */ /* 0x000fe400078e0005 */
[----:B-1----:R-:W-:Y:S01]  /*4cd0*/  VIADD R6, R5, 0x41 ;  /* 0x0000004105067836 */ /* 0x002fe20000000000 */
[----:B------:R-:W-:Y:S01]  /*4ce0*/  LOP3.LUT R4, R0, 0x20, R4, 0xfe, !PT ;  /* 0x0000002000047812 */ /* 0x000fe200078efe04 */
[----:B------:R-:W-:-:S02]  /*4cf0*/  VIADD R0, R2, 0x44 ;  /* 0x0000004402007836 */ /* 0x000fc40000000000 */
[----:B--2---:R-:W-:Y:S01]  /*4d00*/  VIADD R3, R5, 0x42 ;  /* 0x0000004205037836 */ /* 0x004fe20000000000 */
[----:B------:R-:W-:Y:S01]  /*4d10*/  STL [R1+0xbc], R6 ;  /* 0x0000bc0601007387 */ /* 0x000fe20000100800 */
[C---:B------:R-:W-:Y:S02]  /*4d20*/  VIADD R61, R2.reuse, 0x59 ;  /* 0x00000059023d7836 */ /* 0x040fe40000000000 */
[C---:B------:R-:W-:Y:S01]  /*4d30*/  VIADD R60, R2.reuse, 0x5a ;  /* 0x0000005a023c7836 */ /* 0x040fe20000000000 */
[----:B------:R0:W-:Y:S01]  /*4d40*/  STL [R1+0xb8], R3 ;  /* 0x0000b80301007387 */ /* 0x0001e20000100800 */
[C---:B------:R-:W-:Y:S02]  /*4d50*/  VIADD R55, R2.reuse, 0x5b ;  /* 0x0000005b02377836 */ /* 0x040fe40000000000 */
[C---:B------:R-:W-:Y:S01]  /*4d60*/  VIADD R54, R2.reuse, 0x5c ;  /* 0x0000005c02367836 */ /* 0x040fe20000000000 */
[----:B------:R1:W-:Y:S01]  /*4d70*/  STL [R1+0x173c], R4 ;  /* 0x00173c0401007387 */ /* 0x0003e20000100800 */
[----:B------:R-:W-:-:S02]  /*4d80*/  VIADD R53, R2, 0x5d ;  /* 0x0000005d02357836 */ /* 0x000fc40000000000 */
[C---:B------:R-:W-:Y:S01]  /*4d90*/  VIADD R52, R2.reuse, 0x5e ;  /* 0x0000005e02347836 */ /* 0x040fe20000000000 */
[----:B------:R-:W-:Y:S01]  /*4da0*/  STL [R1+0x1738], R20 ;  /* 0x0017381401007387 */ /* 0x000fe20000100800 */
[C---:B------:R-:W-:Y:S02]  /*4db0*/  VIADD R38, R2.reuse, 0x5f ;  /* 0x0000005f02267836 */ /* 0x040fe40000000000 */
[C---:B0-----:R-:W-:Y:S02]  /*4dc0*/  VIADD R3, R2.reuse, 0x43 ;  /* 0x0000004302037836 */ /* 0x041fe40000000000 */
[C---:B------:R-:W-:Y:S02]  /*4dd0*/  VIADD R37, R2.reuse, 0x60 ;  /* 0x0000006002257836 */ /* 0x040fe40000000000 */
[C---:B-1----:R-:W-:Y:S01]  /*4de0*/  VIADD R4, R2.reuse, 0x47 ;  /* 0x0000004702047836 */ /* 0x042fe20000000000 */
[----:B------:R0:W-:Y:S01]  /*4df0*/  STL [R1+0xb4], R3 ;  /* 0x0000b40301007387 */ /* 0x0001e20000100800 */
[----:B------:R-:W-:-:S02]  /*4e00*/  VIADD R36, R2, 0x61 ;  /* 0x0000006102247836 */ /* 0x000fc40000000000 */
[C---:B------:R-:W-:Y:S01]  /*4e10*/  VIADD R35, R2.reuse, 0x62 ;  /* 0x0000006202237836 */ /* 0x040fe20000000000 */
[----:B------:R1:W-:Y:S01]  /*4e20*/  STL [R1+0xb0], R0 ;  /* 0x0000b00001007387 */ /* 0x0003e20000100800 */
[C---:B------:R-:W-:Y:S02]  /*4e30*/  VIADD R34, R2.reuse, 0x63 ;  /* 0x0000006302227836 */ /* 0x040fe40000000000 */
[C---:B------:R-:W-:Y:S02]  /*4e40*/  VIADD R33, R2.reuse, 0x64 ;  /* 0x0000006402217836 */ /* 0x040fe40000000000 */
[C---:B------:R-:W-:Y:S02]  /*4e50*/  VIADD R32, R2.reuse, 0x65 ;  /* 0x0000006502207836 */ /* 0x040fe40000000000 */
[C---:B0-----:R-:W-:Y:S02]  /*4e60*/  VIADD R3, R2.reuse, 0x45 ;  /* 0x0000004502037836 */ /* 0x041fe40000000000 */
[----:B------:R-:W-:-:S02]  /*4e70*/  VIADD R31, R2, 0x66 ;  /* 0x00000066021f7836 */ /* 0x000fc40000000000 */
[C---:B-1----:R-:W-:Y:S01]  /*4e80*/  VIADD R0, R2.reuse, 0x46 ;  /* 0x0000004602007836 */ /* 0x042fe20000000000 */
[----:B------:R0:W-:Y:S01]  /*4e90*/  STL [R1+0x9c], R3 ;  /* 0x00009c0301007387 */ /* 0x0001e20000100800 */
[C---:B------:R-:W-:Y:S02]  /*4ea0*/  VIADD R30, R2.reuse, 0x67 ;  /* 0x00000067021e7836 */ /* 0x040fe40000000000 */
[C---:B------:R-:W-:Y:S01]  /*4eb0*/  VIADD R29, R2.reuse, 0x68 ;  /* 0x00000068021d7836 */ /* 0x040fe20000000000 */
[----:B------:R1:W-:Y:S01]  /*4ec0*/  STL [R1+0x98], R0 ;  /* 0x0000980001007387 */ /* 0x0003e20000100800 */
[C---:B------:R-:W-:Y:S02]  /*4ed0*/  VIADD R28, R2.reuse, 0x69 ;  /* 0x00000069021c7836 */ /* 0x040fe40000000000 */
[C---:B------:R-:W-:Y:S01]  /*4ee0*/  VIADD R27, R2.reuse, 0x6a ;  /* 0x0000006a021b7836 */ /* 0x040fe20000000000 */
[----:B------:R2:W-:Y:S01]  /*4ef0*/  STL [R1+0x94], R4 ;  /* 0x0000940401007387 */ /* 0x0005e20000100800 */
[----:B------:R-:W-:-:S02]  /*4f00*/  VIADD R26, R2, 0x6b ;  /* 0x0000006b021a7836 */ /* 0x000fc40000000000 */
[C---:B0-----:R-:W-:Y:S02]  /*4f10*/  VIADD R3, R2.reuse, 0x48 ;  /* 0x0000004802037836 */ /* 0x041fe40000000000 */
[C---:B------:R-:W-:Y:S02]  /*4f20*/  VIADD R25, R2.reuse, 0x6c ;  /* 0x0000006c02197836 */ /* 0x040fe40000000000 */
[C---:B-1----:R-:W-:Y:S01]  /*4f30*/  VIADD R0, R2.reuse, 0x49 ;  /* 0x0000004902007836 */ /* 0x042fe20000000000 */
[----:B------:R0:W-:Y:S01]  /*4f40*/  STL [R1+0x90], R3 ;  /* 0x0000900301007387 */ /* 0x0001e20000100800 */
[C---:B------:R-:W-:Y:S02]  /*4f50*/  VIADD R24, R2.reuse, 0x6d ;  /* 0x0000006d02187836 */ /* 0x040fe40000000000 */
[C---:B--2---:R-:W-:Y:S01]  /*4f60*/  VIADD R4, R2.reuse, 0x4a ;  /* 0x0000004a02047836 */ /* 0x044fe20000000000 */
[----:B------:R1:W-:Y:S01]  /*4f70*/  STL [R1+0x7c], R0 ;  /* 0x00007c0001007387 */ /* 0x0003e20000100800 */
[----:B------:R-:W-:-:S02]  /*4f80*/  VIADD R23, R2, 0x6e ;  /* 0x0000006e02177836 */ /* 0x000fc40000000000 */
[C---:B------:R-:W-:Y:S01]  /*4f90*/  VIADD R22, R2.reuse, 0x6f ;  /* 0x0000006f02167836 */ /* 0x040fe20000000000 */
[----:B------:R2:W-:Y:S01]  /*4fa0*/  STL [R1+0x78], R4 ;  /* 0x0000780401007387 */ /* 0x0005e20000100800 */
[C---:B------:R-:W-:Y:S02]  /*4fb0*/  VIADD R17, R2.reuse, 0x70 ;  /* 0x0000007002117836 */ /* 0x040fe40000000000 */
[C---:B0-----:R-:W-:Y:S02]  /*4fc0*/  VIADD R3, R2.reuse, 0x4b ;  /* 0x0000004b02037836 */ /* 0x041fe40000000000 */
[C---:B------:R-:W-:Y:S02]  /*4fd0*/  VIADD R16, R2.reuse, 0x71 ;  /* 0x0000007102107836 */ /* 0x040fe40000000000 */
[C---:B-1----:R-:W-:Y:S01]  /*4fe0*/  VIADD R0, R2.reuse, 0x4c ;  /* 0x0000004c02007836 */ /* 0x042fe20000000000 */
[----:B------:R0:W-:Y:S01]  /*4ff0*/  STL [R1+0x74], R3 ;  /* 0x0000740301007387 */ /* 0x0001e20000100800 */
[----:B------:R-:W-:-:S02]  /*5000*/  VIADD R15, R2, 0x72 ;  /* 0x00000072020f7836 */ /* 0x000fc40000000000 */
[C---:B--2---:R-:W-:Y:S01]  /*5010*/  VIADD R4, R2.reuse, 0x4d ;  /* 0x0000004d02047836 */ /* 0x044fe20000000000 */
[----:B------:R1:W-:Y:S01]  /*5020*/  STL [R1+0x70], R0 ;  /* 0x0000700001007387 */ /* 0x0003e20000100800 */
[C---:B------:R-:W-:Y:S02]  /*5030*/  VIADD R14, R2.reuse, 0x73 ;  /* 0x00000073020e7836 */ /* 0x040fe40000000000 */
[C---:B------:R-:W-:Y:S01]  /*5040*/  VIADD R13, R2.reuse, 0x74 ;  /* 0x00000074020d7836 */ /* 0x040fe20000000000 */
[----:B------:R2:W-:Y:S01]  /*5050*/  STL [R1+0x6c], R4 ;  /* 0x00006c0401007387 */ /* 0x0005e20000100800 */
[C---:B------:R-:W-:Y:S02]  /*5060*/  VIADD R12, R2.reuse, 0x75 ;  /* 0x00000075020c7836 */ /* 0x040fe40000000000 */
[C---:B0-----:R-:W-:Y:S02]  /*5070*/  VIADD R3, R2.reuse, 0x4e ;  /* 0x0000004e02037836 */ /* 0x041fe40000000000 */
[----:B------:R-:W-:-:S02]  /*5080*/  VIADD R11, R2, 0x76 ;  /* 0x00000076020b7836 */ /* 0x000fc40000000000 */
[C---:B-1----:R-:W-:Y:S01]  /*5090*/  VIADD R0, R2.reuse, 0x4f ;  /* 0x0000004f02007836 */ /* 0x042fe20000000000 */
[----:B------:R0:W-:Y:S01]  /*50a0*/  STL [R1+0x68], R3 ;  /* 0x0000680301007387 */ /* 0x0001e20000100800 */
[C---:B------:R-:W-:Y:S02]  /*50b0*/  VIADD R10, R2.reuse, 0x77 ;  /* 0x00000077020a7836 */ /* 0x040fe40000000000 */
[C---:B--2---:R-:W-:Y:S01]  /*50c0*/  VIADD R4, R2.reuse, 0x50 ;  /* 0x0000005002047836 */ /* 0x044fe20000000000 */
        /* <DEDUP_REMOVED lines=23> */
[----:B------:R1:W-:Y:S01]  /*5240*/  STL [R1+0x30], R0 ;  /* 0x0000300001007387 */ /* 0x0003e20000100800 */
[C---:B0-----:R-:W-:Y:S02]  /*5250*/  VIADD R3, R2.reuse, 0x7e ;  /* 0x0000007e02037836 */ /* 0x041fe40000000000 */
[----:B------:R-:W-:Y:S01]  /*5260*/  VIADD R2, R2, 0x7f ;  /* 0x0000007f02027836 */ /* 0x000fe20000000000 */
[----:B-1----:R-:W-:-:S05]  /*5270*/  LOP3.LUT R0, R20, 0x40, RZ, 0xfc, !PT ;  /* 0x0000004014007812 */ /* 0x002fca00078efcff */
[----:B------:R0:W-:Y:S02]  /*5280*/  STL [R1+0x1794], R0 ;  /* 0x0017940001007387 */ /* 0x0001e40000100800 */
[----:B0-----:R-:W-:-:S05]  /*5290*/  LOP3.LUT R0, R20, 0x60, RZ, 0xfc, !PT ;  /* 0x0000006014007812 */ /* 0x001fca00078efcff */
[----:B------:R0:W-:Y:S02]  /*52a0*/  STL [R1+0x1790], R0 ;  /* 0x0017900001007387 */ /* 0x0001e40000100800 */
[----:B0-----:R-:W-:-:S05]  /*52b0*/  LOP3.LUT R0, R20, 0x80, RZ, 0xfc, !PT ;  /* 0x0000008014007812 */ /* 0x001fca00078efcff */
[----:B------:R0:W-:Y:S02]  /*52c0*/  STL [R1+0x178c], R0 ;  /* 0x00178c0001007387 */ /* 0x0001e40000100800 */
[----:B0-----:R-:W-:-:S05]  /*52d0*/  LOP3.LUT R0, R20, 0xa0, RZ, 0xfc, !PT ;  /* 0x000000a014007812 */ /* 0x001fca00078efcff */
[----:B------:R0:W-:Y:S02]  /*52e0*/  STL [R1+0x1788], R0 ;  /* 0x0017880001007387 */ /* 0x0001e40000100800 */
[----:B0-----:R-:W-:-:S05]  /*52f0*/  LOP3.LUT R0, R20, 0xc0, RZ, 0xfc, !PT ;  /* 0x000000c014007812 */ /* 0x001fca00078efcff */
[----:B------:R0:W-:Y:S02]  /*5300*/  STL [R1+0x1744], R0 ;  /* 0x0017440001007387 */ /* 0x0001e40000100800 */
[----:B0-----:R-:W-:Y:S02]  /*5310*/  LOP3.LUT R0, R20, 0xe0, RZ, 0xfc, !PT ;  /* 0x000000e014007812 */ /* 0x001fe400078efcff */
[----:B------:R0:W5:Y:S04]  /*5320*/  LDL.LU R20, [R1+0x364c] ;  /* 0x00364c0001147983 */ /* 0x0001680000300800 */
[----:B------:R0:W-:Y:S01]  /*5330*/  STL [R1+0x1740], R0 ;  /* 0x0017400001007387 */ /* 0x0001e20000100800 */
[----:B------:R-:W-:Y:S05]  /*5340*/  @!P0 BRA `(.L_x_0) ;  /* 0x000007c000c48947 */ /* 0x000fea0003800000 */
[----:B------:R1:W-:Y:S01]  /*5350*/  STL [R1+0x37b4], R36 ;  /* 0x0037b42401007387 */ /* 0x0003e20000100800 */
[----:B0-----:R-:W-:Y:S02]  /*5360*/  IMAD.MOV.U32 R0, RZ, RZ, R39 ;  /* 0x000000ffff007224 */ /* 0x001fe400078e0027 */
[----:B------:R-:W-:Y:S02]  /*5370*/  IMAD.MOV.U32 R49, RZ, RZ, R19 ;  /* 0x000000ffff317224 */ /* 0x000fe400078e0013 */
[----:B------:R-:W-:Y:S02]  /*5380*/  IMAD.MOV.U32 R50, RZ, RZ, R21 ;  /* 0x000000ffff327224 */ /* 0x000fe400078e0015 */
[----:B------:R-:W-:Y:S02]  /*5390*/  IMAD.MOV.U32 R58, RZ, RZ, R40 ;  /* 0x000000ffff3a7224 */ /* 0x000fe400078e0028 */
[----:B------:R-:W-:Y:S01]  /*53a0*/  IMAD.MOV.U32 R51, RZ, RZ, R43 ;  /* 0x000000ffff337224 */ /* 0x000fe200078e002b */
[----:B-1----:R-:W2:Y:S01]  /*53b0*/  LDL R36, [R1+0x1738] ;  /* 0x0017380001247983 */ /* 0x002ea20000100800 */
[----:B-----5:R-:W-:-:S02]  /*53c0*/  IMAD.MOV.U32 R20, RZ, RZ, RZ ;  /* 0x000000ffff147224 */ /* 0x020fc400078e00ff */
[----:B------:R-:W-:Y:S01]  /*53d0*/  IMAD.MOV.U32 R57, RZ, RZ, R41 ;  /* 0x000000ffff397224 */ /* 0x000fe200078e0029 */
[----:B------:R0:W-:Y:S01]  /*53e0*/  STL [R1+0x37b0], R37 ;  /* 0x0037b02501007387 */ /* 0x0001e20000100800 */
[----:B------:R-:W-:Y:S01]  /*53f0*/  IMAD.MOV.U32 R59, RZ, RZ, R42 ;  /* 0x000000ffff3b7224 */ /* 0x000fe200078e002a */
[----:B------:R-:W-:Y:S01]  /*5400*/  ISETP.GE.AND P2, PT, R2, RZ, PT ;  /* 0x000000ff0200720c */ /* 0x000fe20003f46270 */
[----:B------:R-:W-:Y:S01]  /*5410*/  ULDC.64 UR6, c[0x0][0x218] ;  /* 0x0000860000067ab9 */ /* 0x000fe20000000a00 */
[----:B------:R-:W-:Y:S01]  /*5420*/  ULDC UR5, c[0x0][0x240] ;  /* 0x0000900000057ab9 */ /* 0x000fe20000000800 */
[----:B------:R-:W-:Y:S01]  /*5430*/  ULDC UR59, c[0x0][0x234] ;  /* 0x00008d00003b7ab9 */ /* 0x000fe20000000800 */
[----:B------:R-:W-:Y:S01]  /*5440*/  ULDC.64 UR34, c[0x0][0x210] ;  /* 0x0000840000227ab9 */ /* 0x000fe20000000a00 */
[----:B------:R-:W-:Y:S01]  /*5450*/  ULDC UR8, c[0x0][0x238] ;  /* 0x00008e0000087ab9 */ /* 0x000fe20000000800 */
[----:B------:R-:W-:Y:S01]  /*5460*/  ULDC UR9, c[0x0][0x238] ;  /* 0x00008e0000097ab9 */ /* 0x000fe20000000800 */
[----:B------:R-:W-:Y:S01]  /*5470*/  ULDC UR10, c[0x0][0x238] ;  /* 0x00008e00000a7ab9 */ /* 0x000fe20000000800 */
[----:B0-----:R-:W3:Y:S01]  /*5480*/  LDL R37, [R1+0x173c] ;  /* 0x00173c0001257983 */ /* 0x001ee20000100800 */
[----:B------:R-:W-:Y:S01]  /*5490*/  ULDC UR11, c[0x0][0x238] ;  /* 0x00008e00000b7ab9 */ /* 0x000fe20000000800 */
[----:B------:R-:W-:Y:S01]  /*54a0*/  ULDC UR12, c[0x0][0x238] ;  /* 0x00008e00000c7ab9 */ /* 0x000fe20000000800 */
[----:B------:R-:W-:Y:S01]  /*54b0*/  ULDC UR13, c[0x0][0x238] ;  /* 0x00008e00000d7ab9 */ /* 0x000fe20000000800 */
[----:B------:R0:W-:Y:S01]  /*54c0*/  STL [R1+0x37ac], R38 ;  /* 0x0037ac2601007387 */ /* 0x0001e20000100800 */
[----:B------:R-:W-:Y:S01]  /*54d0*/  ULDC UR14, c[0x0][0x238] ;  /* 0x00008e00000e7ab9 */ /* 0x000fe20000000800 */
        /* <DEDUP_REMOVED lines=8> */
[----:B0-----:R-:W4:Y:S01]  /*5560*/  LDL R38, [R1+0x1794] ;  /* 0x0017940001267983 */ /* 0x001f220000100800 */
[----:B------:R-:W-:Y:S01]  /*5570*/  ULDC UR23, c[0x0][0x238] ;  /* 0x00008e0000177ab9 */ /* 0x000fe20000000800 */
[----:B------:R-:W-:Y:S01]  /*5580*/  ULDC UR26, c[0x0][0x238] ;  /* 0x00008e00001a7ab9 */ /* 0x000fe20000000800 */
[----:B------:R-:W-:Y:S01]  /*5590*/  ULDC UR27, c[0x0][0x238] ;  /* 0x00008e00001b7ab9 */ /* 0x000fe20000000800 */
[----:B------:R0:W-:Y:S01]  /*55a0*/  STL [R1+0x37a8], R52 ;  /* 0x0037a83401007387 */ /* 0x0001e20000100800 */
        /* <DEDUP_REMOVED lines=23> */
[----:B0-----:R-:W4:Y:S01]  /*5720*/  LDL R52, [R1+0x1790] ;  /* 0x0017900001347983 */ /* 0x001f220000100800 */
[----:B------:R-:W-:Y:S01]  /*5730*/  ULDC UR48, c[0x0][0x238] ;  /* 0x00008e0000307ab9 */ /* 0x000fe20000000800 */
[----:B------:R-:W-:Y:S01]  /*5740*/  ULDC UR49, c[0x0][0x238] ;  /* 0x00008e0000317ab9 */ /* 0x000fe20000000800 */
[----:B------:R-:W-:Y:S01]  /*5750*/  ULDC UR50, c[0x0][0x238] ;  /* 0x00008e0000327ab9 */ /* 0x000fe20000000800 */
[----:B-1----:R-:W4:Y:S01]  /*5760*/  LDL R53, [R1+0x178c] ;  /* 0x00178c0001357983 */ /* 0x002f220000100800 */
[----:B------:R-:W-:Y:S01]  /*5770*/  ULDC UR51, c[0x0][0x238] ;  /* 0x00008e0000337ab9 */ /* 0x000fe20000000800 */
[----:B------:R-:W-:Y:S01]  /*5780*/  ULDC UR52, c[0x0][0x238] ;  /* 0x00008e0000347ab9 */ /* 0x000fe20000000800 */
[----:B------:R-:W-:Y:S01]  /*5790*/  ULDC UR53, c[0x0][0x238] ;  /* 0x00008e0000357ab9 */ /* 0x000fe20000000800 */
[----:B------:R-:W4:Y:S01]  /*57a0*/  LDL R54, [R1+0x1788] ;  /* 0x0017880001367983 */ /* 0x000f220000100800 */
[----:B------:R-:W-:Y:S01]  /*57b0*/  ULDC UR54, c[0x0][0x238] ;  /* 0x00008e0000367ab9 */ /* 0x000fe20000000800 */
[----:B------:R-:W-:Y:S01]  /*57c0*/  ULDC UR55, c[0x0][0x238] ;  /* 0x00008e0000377ab9 */ /* 0x000fe20000000800 */
[----:B------:R-:W-:Y:S01]  /*57d0*/  ULDC UR58, c[0x0][0x238] ;  /* 0x00008e00003a7ab9 */ /* 0x000fe20000000800 */
[----:B------:R-:W4:Y:S01]  /*57e0*/  LDL R55, [R1+0x1744] ;  /* 0x0017440001377983 */ /* 0x000f220000100800 */
[----:B------:R-:W-:Y:S01]  /*57f0*/  ULDC UR57, c[0x0][0x238] ;  /* 0x00008e0000397ab9 */ /* 0x000fe20000000800 */
[----:B------:R-:W-:-:S02]  /*5800*/  ULDC UR56, c[0x0][0x238] ;  /* 0x00008e0000387ab9 */ /* 0x000fc40000000800 */
[----:B------:R-:W4:Y:S04]  /*5810*/  LDL R60, [R1+0x1740] ;  /* 0x00174000013c7983 */ /* 0x000f280000100800 */
[----:B------:R-:W4:Y:S01]  /*5820*/  LDL R61, [R1+0x1728] ;  /* 0x00172800013d7983 */ /* 0x000f220000100800 */
[----:B------:R-:W-:Y:S02]  /*5830*/  IABS R39, R18 ;  /* 0x0000001200277213 */ /* 0x000fe40000000000 */
[----:B------:R-:W-:Y:S02]  /*5840*/  IABS R56, R0 ;  /* 0x0000000000387213 */ /* 0x000fe40000000000 */
[----:B------:R-:W0:Y:S08]  /*5850*/  I2F.RP R18, R39 ;  /* 0x0000002700127306 */ /* 0x000e300000209400 */
[----:B------:R-:W1:Y:S08]  /*5860*/  I2F.RP R0, R56 ;  /* 0x0000003800007306 */ /* 0x000e700000209400 */
[----:B0-----:R-:W0:Y:S08]  /*5870*/  MUFU.RCP R18, R18 ;  /* 0x0000001200127308 */ /* 0x001e300000001000 */
[----:B-1----:R-:W1:Y:S01]  /*5880*/  MUFU.RCP R0, R0 ;  /* 0x0000000000007308 */ /* 0x002e620000001000 */
[----:B0-----:R-:W-:-:S07]  /*5890*/  VIADD R18, R18, 0xffffffe ;  /* 0x0ffffffe12127836 */ /* 0x001fce0000000000 */
[----:B------:R0:W0:Y:S01]  /*58a0*/  F2I.FTZ.U32.TRUNC.NTZ R19, R18 ;  /* 0x0000001200137305 */ /* 0x000022000021f000 */
[----:B-1----:R-:W-:-:S07]  /*58b0*/  VIADD R0, R0, 0xffffffe ;  /* 0x0ffffffe00007836 */ /* 0x002fce0000000000 */
[----:B------:R1:W1:Y:S01]  /*58c0*/  F2I.FTZ.U32.TRUNC.NTZ R21, R0 ;  /* 0x0000000000157305 */ /* 0x000262000021f000 */
[----:B0-----:R-:W-:Y:S02]  /*58d0*/  IMAD.MOV.U32 R18, RZ, RZ, RZ ;  /* 0x000000ffff127224 */ /* 0x001fe400078e00ff */
[----:B-1----:R-:W-:-:S04]  /*58e0*/  IMAD.MOV R0, RZ, RZ, -R19 ;  /* 0x000000ffff007224 */ /* 0x002fc800078e0a13 */
[----:B------:R-:W-:Y:S02]  /*58f0*/  IMAD R40, R0, R39, RZ ;  /* 0x0000002700287224 */ /* 0x000fe400078e02ff */
[----:B------:R-:W-:Y:S02]  /*5900*/  IMAD.MOV R0, RZ, RZ, -R21 ;  /* 0x000000ffff007224 */ /* 0x000fe400078e0a15 */
[----:B------:R-:W-:-:S04]  /*5910*/  IMAD.HI.U32 R40, R19, R40, R18 ;  /* 0x0000002813287227 */ /* 0x000fc800078e0012 */
[----:B------:R-:W-:-:S04]  /*5920*/  IMAD R0, R0, R56, RZ ;  /* 0x0000003800007224 */ /* 0x000fc800078e02ff */
[----:B------:R-:W-:Y:S01]  /*5930*/  IMAD.HI.U32 R0, R21, R0, R20 ;  /* 0x0000000015007227 */ /* 0x000fe200078e0014 */
[----:B--2---:R-:W-:-:S05]  /*5940*/  IABS R43, R36 ;  /* 0x00000024002b7213 */ /* 0x004fca0000000000 */
[----:B------:R-:W-:-:S04]  /*5950*/  IMAD.HI.U32 R18, R40, R43, RZ ;  /* 0x0000002b28127227 */ /* 0x000fc800078e00ff */
[----:B------:R-:W-:Y:S01]  /*5960*/  IMAD.MOV R18, RZ, RZ, -R18 ;  /* 0x000000ffff127224 */ /* 0x000fe200078e0a12 */
[----:B---3--:R-:W-:-:S03]  /*5970*/  IABS R41, R37 ;  /* 0x0000002500297213 */ /* 0x008fc60000000000 */
[----:B------:R-:W-:Y:S02]  /*5980*/  IMAD R43, R39, R18, R43 ;  /* 0x00000012272b7224 */ /* 0x000fe400078e022b */
[----:B------:R-:W-:Y:S01]  /*5990*/  IMAD.HI.U32 R42, R40, R41, RZ ;  /* 0x00000029282a7227 */ /* 0x000fe200078e00ff */
[----:B----4-:R-:W-:-:S03]  /*59a0*/  IABS R21, R38 ;  /* 0x0000002600157213 */ /* 0x010fc60000000000 */
[----:B------:R-:W-:Y:S02]  /*59b0*/  IMAD.MOV R42, RZ, RZ, -R42 ;  /* 0x000000ffff2a7224 */ /* 0x000fe400078e0a2a */
[----:B------:R-:W-:-:S04]  /*59c0*/  IMAD.HI.U32 R45, R40, R21, RZ ;  /* 0x00000015282d7227 */ /* 0x000fc800078e00ff */
[----:B------:R-:W-:Y:S02]  /*59d0*/  IMAD.MOV R45, RZ, RZ, -R45 ;  /* 0x000000ffff2d7224 */ /* 0x000fe400078e0a2d */
[C---:B------:R-:W-:Y:S02]  /*59e0*/  IMAD R41, R39.reuse, R42, R41 ;  /* 0x0000002a27297224 */ /* 0x040fe400078e0229 */
[----:B------:R-:W-:Y:S01]  /*59f0*/  IMAD R21, R39, R45, R21 ;  /* 0x0000002d27157224 */ /* 0x000fe200078e0215 */
[----:B------:R-:W-:Y:S02]  /*5a00*/  IABS R20, R52 ;  /* 0x0000003400147213 */ /* 0x000fe40000000000 */
[----:B------:R-:W-:-:S03]  /*5a10*/  IABS R19, R53 ;  /* 0x0000003500137213 */ /* 0x000fc60000000000 */
[----:B------:R-:W-:Y:S01]  /*5a20*/  IMAD.HI.U32 R44, R40, R20, RZ ;  /* 0x00000014282c7227 */ /* 0x000fe200078e00ff */
[----:B------:R-:W-:-:S03]  /*5a30*/  IABS R18, R54 ;  /* 0x0000003600127213 */ /* 0x000fc60000000000 */
[----:B------:R-:W-:-:S04]  /*5a40*/  IMAD.HI.U32 R46, R40, R19, RZ ;  /* 0x00000013282e7227 */ /* 0x000fc800078e00ff */
[----:B------:R-:W-:Y:S01]  /*5a50*/  IMAD.HI.U32 R42, R40, R18, RZ ;  /* 0x00000012282a7227 */ /* 0x000fe200078e00ff */
[----:B------:R-:W-:-:S03]  /*5a60*/  IABS R45, R55 ;  /* 0x00000037002d7213 */ /* 0x000fc60000000000 */
[----:B------:R-:W-:Y:S02]  /*5a70*/  IMAD.MOV R44, RZ, RZ, -R44 ;  /* 0x000000ffff2c7224 */ /* 0x000fe400078e0a2c */
[----:B------:R-:W-:Y:S02]  /*5a80*/  IMAD.MOV R46, RZ, RZ, -R46 ;  /* 0x000000ffff2e7224 */ /* 0x000fe400078e0a2e */
[----:B------:R-:W-:Y:S02]  /*5a90*/  IMAD.MOV R42, RZ, RZ, -R42 ;  /* 0x000000ffff2a7224 */ /* 0x000fe400078e0a2a */
[C---:B------:R-:W-:Y:S01]  /*5aa0*/  IMAD R20, R39.reuse, R44, R20 ;  /* 0x0000002c27147224 */ /* 0x040fe200078e0214 */
[----:B------:R-:W-:Y:S01]  /*5ab0*/  IABS R44, R60 ;  /* 0x0000003c002c7213 */ /* 0x000fe20000000000 */
[C---:B------:R-:W-:Y:S01]  /*5ac0*/  IMAD R19, R39.reuse, R46, R19 ;  /* 0x0000002e27137224 */ /* 0x040fe200078e0213 */
[----:B------:R-:W-:Y:S01]  /*5ad0*/  IABS R47, R61 ;  /* 0x0000003d002f7213 */ /* 0x000fe20000000000 */
[C---:B------:R-:W-:Y:S01]  /*5ae0*/  IMAD R18, R39.reuse, R42, R18 ;  /* 0x0000002a27127224 */ /* 0x040fe200078e0212 */
[C---:B------:R-:W-:Y:S01]  /*5af0*/  ISETP.GT.U32.AND P0, PT, R39.reuse, R43, PT ;  /* 0x0000002b2700720c */ /* 0x040fe20003f04070 */
[----:B------:R-:W-:Y:S01]  /*5b00*/  IMAD.HI.U32 R46, R40, R45, RZ ;  /* 0x0000002d282e7227 */ /* 0x000fe200078e00ff */
[----:B------:R-:W-:-:S02]  /*5b10*/  ISETP.GT.U32.AND P4, PT, R39, R41, PT ;  /* 0x000000292700720c */ /* 0x000fc40003f84070 */
[----:B------:R-:W-:Y:S01]  /*5b20*/  IABS R42, R2 ;  /* 0x00000002002a7213 */ /* 0x000fe20000000000 */
[----:B------:R-:W-:Y:S01]  /*5b30*/  IMAD.HI.U32 R2, R40, R44, RZ ;  /* 0x0000002c28027227 */ /* 0x000fe200078e00ff */
[----:B------:R-:W-:-:S03]  /*5b40*/  ISETP.GT.U32.AND P5, PT, R39, R20, PT ;  /* 0x000000142700720c */ /* 0x000fc60003fa4070 */
[----:B------:R-:W-:Y:S02]  /*5b50*/  IMAD.MOV.U32 R40, RZ, RZ, R47 ;  /* 0x000000ffff287224 */ /* 0x000fe400078e002f */
[----:B------:R-:W-:Y:S02]  /*5b60*/  IMAD.MOV R47, RZ, RZ, -R46 ;  /* 0x000000ffff2f7224 */ /* 0x000fe400078e0a2e */
[----:B------:R-:W-:Y:S02]  /*5b70*/  IMAD.MOV R48, RZ, RZ, -R2 ;  /* 0x000000ffff307224 */ /* 0x000fe400078e0a02 */
[C---:B------:R-:W-:Y:S01]  /*5b80*/  IMAD R2, R39.reuse, R47, R45 ;  /* 0x0000002f27027224 */ /* 0x040fe200078e022d */
[----:B------:R-:W-:Y:S01]  /*5b90*/  ISETP.GT.U32.AND P6, PT, R39, R21, PT ;  /* 0x000000152700720c */ /* 0x000fe20003fc4070 */
[--C-:B------:R-:W-:Y:S02]  /*5ba0*/  @!P0 IMAD.IADD R43, R43, 0x1, -R39.reuse ;  /* 0x000000012b2b8824 */ /* 0x100fe400078e0a27 */
[--C-:B------:R-:W-:Y:S01]  /*5bb0*/  @!P4 IMAD.IADD R41, R41, 0x1, -R39.reuse ;  /* 0x000000012929c824 */ /* 0x100fe200078e0a27 */
[C---:B------:R-:W-:Y:S01]  /*5bc0*/  ISETP.GT.U32.AND P0, PT, R39.reuse, R2, PT ;  /* 0x000000022700720c */ /* 0x040fe20003f04070 */
[----:B------:R-:W-:Y:S01]  /*5bd0*/  @!P5 IMAD.IADD R20, R20, 0x1, -R39 ;  /* 0x000000011414d824 */ /* 0x000fe200078e0a27 */
[----:B------:R-:W-:-:S02]  /*5be0*/  ISETP.GT.U32.AND P3, PT, R39, R19, PT ;  /* 0x000000132700720c */ /* 0x000fc40003f64070 */
[----:B------:R-:W-:-:S05]  /*5bf0*/  ISETP.GT.U32.AND P5, PT, R39, R41, PT ;  /* 0x000000292700720c */ /* 0x000fca0003fa4070 */
[----:B------:R-:W-:-:S04]  /*5c00*/  @!P6 IMAD.IADD R21, R21, 0x1, -R39 ;  /* 0x000000011515e824 */ /* 0x000fc800078e0a27 */
[--C-:B------:R-:W-:Y:S02]  /*5c10*/  @!P0 IMAD.IADD R2, R2, 0x1, -R39.reuse ;  /* 0x0000000102028824 */ /* 0x100fe400078e0a27 */
[--C-:B------:R-:W-:Y:S01]  /*5c20*/  @!P3 IMAD.IADD R19, R19, 0x1, -R39.reuse ;  /* 0x000000011313b824 */ /* 0x100fe200078e0a27 */
[----:B------:R-:W-:Y:S01]  /*5c30*/  ISETP.GT.U32.AND P3, PT, R39, R21, PT ;  /* 0x000000152700720c */ /* 0x000fe20003f64070 */
[----:B------:R-:W-:Y:S01]  /*5c40*/  @!P5 IMAD.IADD R41, R41, 0x1, -R39 ;  /* 0x000000012929d824 */ /* 0x000fe200078e0a27 */
[----:B------:R-:W-:-:S11]  /*5c50*/  ISETP.GT.U32.AND P5, PT, R39, R2, PT ;  /* 0x000000022700720c */ /* 0x000fd60003fa4070 */
[--C-:B------:R-:W-:Y:S01]  /*5c60*/  @!P3 IMAD.IADD R21, R21, 0x1, -R39.reuse ;  /* 0x000000011515b824 */ /* 0x100fe200078e0a27 */
[----:B------:R-:W-:Y:S01]  /*5c70*/  ISETP.GE.AND P3, PT, R36, RZ, PT ;  /* 0x000000ff2400720c */ /* 0x000fe20003f66270 */
[----:B------:R-:W-:Y:S01]  /*5c80*/  @!P5 IMAD.IADD R2, R2, 0x1, -R39 ;  /* 0x000000010202d824 */ /* 0x000fe200078e0a27 */
[----:B------:R-:W2:Y:S01]  /*5c90*/  LDL.LU R36, [R1+0x37b4] ;  /* 0x0037b40001247983 */ /* 0x000ea20000300800 */
[----:B------:R-:W-:-:S03]  /*5ca0*/  ISETP.GE.AND P5, PT, R37, RZ, PT ;  /* 0x000000ff2500720c */ /* 0x000fc60003fa6270 */
[----:B------:R-:W3:Y:S04]  /*5cb0*/  LDL.LU R37, [R1+0x37b0] ;  /* 0x0037b00001257983 */ /* 0x000ee80000300800 */
[----:B------:R-:W4:Y:S01]  /*5cc0*/  LDL.LU R47, [R1+0x10] ;  /* 0x00001000012f7983 */ /* 0x000f220000300800 */
[C---:B------:R-:W-:Y:S01]  /*5cd0*/  IMAD R44, R39.reuse, R48, R44 ;  /* 0x00000030272c7224 */ /* 0x040fe200078e022c */
[----:B------:R-:W-:-:S04]  /*5ce0*/  ISETP.GT.U32.AND P6, PT, R39, R43, PT ;  /* 0x0000002b2700720c */ /* 0x000fc80003fc4070 */
[C---:B------:R-:W-:Y:S02]  /*5cf0*/  ISETP.GT.U32.AND P4, PT, R39.reuse, R44, PT ;  /* 0x0000002c2700720c */ /* 0x040fe40003f84070 */
[----:B------:R-:W-:Y:S01]  /*5d00*/  ISETP.GT.U32.AND P1, PT, R39, R18, PT ;  /* 0x000000122700720c */ /* 0x000fe20003f24070 */
[----:B------:R-:W-:-:S06]  /*5d10*/  IMAD.HI.U32 R46, R0, R40, RZ ;  /* 0x00000028002e7227 */ /* 0x000fcc00078e00ff */
[----:B------:R-:W-:-:S04]  /*5d20*/  @!P6 IMAD.IADD R43, R43, 0x1, -R39 ;  /* 0x000000012b2be824 */ /* 0x000fc800078e0a27 */
[--C-:B------:R-:W-:Y:S02]  /*5d30*/  @!P4 IMAD.IADD R44, R44, 0x1, -R39.reuse ;  /* 0x000000012c2cc824 */ /* 0x100fe400078e0a27 */
[----:B------:R-:W-:-:S03]  /*5d40*/  @!P1 IMAD.IADD R18, R18, 0x1, -R39 ;  /* 0x0000000112129824 */ /* 0x000fc600078e0a27 */
[C---:B------:R-:W-:Y:S01]  /*5d50*/  ISETP.GT.U32.AND P6, PT, R39.reuse, R44, PT ;  /* 0x0000002c2700720c */ /* 0x040fe20003fc4070 */
[----:B------:R-:W-:Y:S01]  /*5d60*/  IMAD.MOV R46, RZ, RZ, -R46 ;  /* 0x000000ffff2e7224 */ /* 0x000fe200078e0a2e */
[C---:B------:R-:W-:Y:S01]  /*5d70*/  ISETP.GT.U32.AND P1, PT, R39.reuse, R20, PT ;  /* 0x000000142700720c */ /* 0x040fe20003f24070 */
[----:B------:R-:W-:Y:S01]  /*5d80*/  IMAD.MOV.U32 R45, RZ, RZ, R42 ;  /* 0x000000ffff2d7224 */ /* 0x000fe200078e002a */
[C---:B------:R-:W-:Y:S01]  /*5d90*/  ISETP.GT.U32.AND P4, PT, R39.reuse, R18, PT ;  /* 0x000000122700720c */ /* 0x040fe20003f84070 */
[----:B------:R-:W-:Y:S01]  /*5da0*/  IMAD R42, R56, R46, R40 ;  /* 0x0000002e382a7224 */ /* 0x000fe200078e0228 */
[----:B------:R-:W-:Y:S01]  /*5db0*/  ISETP.GT.U32.AND P0, PT, R39, R19, PT ;  /* 0x000000132700720c */ /* 0x000fe20003f04070 */
[----:B------:R-:W-:-:S04]  /*5dc0*/  IMAD.HI.U32 R40, R0, R45, RZ ;  /* 0x0000002d00287227 */ /* 0x000fc800078e00ff */
[----:B------:R-:W-:Y:S02]  /*5dd0*/  IMAD.MOV R40, RZ, RZ, -R40 ;  /* 0x000000ffff287224 */ /* 0x000fe400078e0a28 */
[----:B------:R-:W-:Y:S01]  /*5de0*/  @!P6 IMAD.IADD R44, R44, 0x1, -R39 ;  /* 0x000000012c2ce824 */ /* 0x000fe200078e0a27 */
[----:B------:R-:W-:Y:S01]  /*5df0*/  ISETP.GE.AND P6, PT, R52, RZ, PT ;  /* 0x000000ff3400720c */ /* 0x000fe20003fc6270 */
[----:B------:R-:W-:Y:S01]  /*5e00*/  IMAD R40, R56, R40, R45 ;  /* 0x0000002838287224 */ /* 0x000fe200078e022d */
[----:B------:R-:W-:Y:S01]  /*5e10*/  IABS R45, R3 ;  /* 0x00000003002d7213 */ /* 0x000fe20000000000 */
[--C-:B------:R-:W-:Y:S01]  /*5e20*/  @!P1 IMAD.IADD R20, R20, 0x1, -R39.reuse ;  /* 0x0000000114149824 */ /* 0x100fe200078e0a27 */
[----:B------:R-:W-:Y:S01]  /*5e30*/  ISETP.GE.AND P1, PT, R3, RZ, PT ;  /* 0x000000ff0300720c */ /* 0x000fe20003f26270 */
[----:B------:R-:W-:Y:S01]  /*5e40*/  @!P4 IMAD.IADD R18, R18, 0x1, -R39 ;  /* 0x000000011212c824 */ /* 0x000fe200078e0a27 */
[----:B------:R-:W-:Y:S01]  /*5e50*/  ISETP.GE.AND P4, PT, R38, RZ, PT ;  /* 0x000000ff2600720c */ /* 0x000fe20003f86270 */
[----:B------:R-:W-:Y:S01]  /*5e60*/  IMAD.MOV.U32 R3, RZ, RZ, R43 ;  /* 0x000000ffff037224 */ /* 0x000fe200078e002b */
[----:B------:R-:W3:Y:S01]  /*5e70*/  LDL.LU R38, [R1+0x37ac] ;  /* 0x0037ac0001267983 */ /* 0x000ee20000300800 */
[----:B------:R-:W-:Y:S01]  /*5e80*/  @!P0 IMAD.IADD R19, R19, 0x1, -R39 ;  /* 0x0000000113138824 */ /* 0x000fe200078e0a27 */
[----:B------:R-:W-:Y:S01]  /*5e90*/  ISETP.GE.AND P0, PT, R4, RZ, PT ;  /* 0x000000ff0400720c */ /* 0x000fe20003f06270 */
[----:B------:R-:W-:Y:S01]  /*5ea0*/  @!P3 IMAD.MOV R3, RZ, RZ, -R3 ;  /* 0x000000ffff03b224 */ /* 0x000fe200078e0a03 */
[----:B------:R-:W-:Y:S01]  /*5eb0*/  IABS R4, R4 ;  /* 0x0000000400047213 */ /* 0x000fe20000000000 */
[----:B------:R-:W-:Y:S01]  /*5ec0*/  @!P6 IMAD.MOV R20, RZ, RZ, -R20 ;  /* 0x000000ffff14e224 */ /* 0x000fe200078e0a14 */
[----:B------:R-:W-:Y:S01]  /*5ed0*/  ISETP.GE.AND P3, PT, R53, RZ, PT ;  /* 0x000000ff3500720c */ /* 0x000fe20003f66270 */
[----:B------:R-:W3:Y:S01]  /*5ee0*/  LDL.LU R52, [R1+0x37a8] ;  /* 0x0037a80001347983 */ /* 0x000ee20000300800 */
[----:B------:R-:W-:Y:S01]  /*5ef0*/  ISETP.GE.AND P6, PT, R60, RZ, PT ;  /* 0x000000ff3c00720c */ /* 0x000fe20003fc6270 */
[----:B------:R-:W-:-:S02]  /*5f00*/  IMAD.HI.U32 R43, R0, R4, RZ ;  /* 0x00000004002b7227 */ /* 0x000fc400078e00ff */
[----:B------:R-:W3:Y:S02]  /*5f10*/  LDL.LU R53, [R1+0x37a4] ;  /* 0x0037a40001357983 */ /* 0x000ee40000300800 */
[----:B------:R-:W-:Y:S02]  /*5f20*/  IMAD.MOV.U32 R39, RZ, RZ, R41 ;  /* 0x000000ffff277224 */ /* 0x000fe400078e0029 */
[----:B------:R-:W-:Y:S02]  /*5f30*/  IMAD.MOV R41, RZ, RZ, -R43 ;  /* 0x000000ffff297224 */ /* 0x000fe400078e0a2b */
[----:B------:R-:W-:Y:S01]  /*5f40*/  @!P4 IMAD.MOV R21, RZ, RZ, -R21 ;  /* 0x000000ffff15c224 */ /* 0x000fe200078e0a15 */
[----:B------:R-:W-:Y:S01]  /*5f50*/  ISETP.GE.AND P4, PT, R55, RZ, PT ;  /* 0x000000ff3700720c */ /* 0x000fe20003f86270 */
[----:B------:R-:W-:Y:S01]  /*5f60*/  @!P5 IMAD.MOV R39, RZ, RZ, -R39 ;  /* 0x000000ffff27d224 */ /* 0x000fe200078e0a27 */
[----:B------:R-:W-:Y:S01]  /*5f70*/  ISETP.GE.AND P5, PT, R54, RZ, PT ;  /* 0x000000ff3600720c */ /* 0x000fe20003fa6270 */
[----:B------:R-:W-:Y:S01]  /*5f80*/  IMAD R41, R56, R41, R4 ;  /* 0x0000002938297224 */ /* 0x000fe200078e0204 */
[----:B------:R-:W3:Y:S01]  /*5f90*/  LDL.LU R54, [R1+0x37a0] ;  /* 0x0037a00001367983 */ /* 0x000ee20000300800 */
[----:B------:R-:W-:-:S02]  /*5fa0*/  @!P3 IMAD.MOV R19, RZ, RZ, -R19 ;  /* 0x000000ffff13b224 */ /* 0x000fc400078e0a13 */
[----:B------:R-:W-:Y:S01]  /*5fb0*/  @!P6 IMAD.MOV R44, RZ, RZ, -R44 ;  /* 0x000000ffff2ce224 */ /* 0x000fe200078e0a2c */
[----:B------:R-:W-:Y:S01]  /*5fc0*/  ISETP.GT.U32.AND P6, PT, R56, R40, PT ;  /* 0x000000283800720c */ /* 0x000fe20003fc4070 */
[----:B------:R-:W-:Y:S01]  /*5fd0*/  IMAD.HI.U32 R46, R0, R45, RZ ;  /* 0x0000002d002e7227 */ /* 0x000fe200078e00ff */
[----:B------:R-:W3:Y:S03]  /*5fe0*/  LDL.LU R55, [R1+0x379c] ;  /* 0x00379c0001377983 */ /* 0x000ee60000300800 */
[----:B------:R-:W-:Y:S01]  /*5ff0*/  IMAD.MOV R46, RZ, RZ, -R46 ;  /* 0x000000ffff2e7224 */ /* 0x000fe200078e0a2e */
[----:B------:R-:W3:Y:S01]  /*6000*/  LDL.LU R60, [R1+0x3798] ;  /* 0x00379800013c7983 */ /* 0x000ee20000300800 */
[----:B------:R-:W-:Y:S01]  /*6010*/  @!P4 IMAD.MOV R2, RZ, RZ, -R2 ;  /* 0x000000ffff02c224 */ /* 0x000fe200078e0a02 */
[----:B------:R-:W-:Y:S01]  /*6020*/  ISETP.GT.U32.AND P4, PT, R56, R42, PT ;  /* 0x0000002a3800720c */ /* 0x000fe20003f84070 */
[----:B------:R-:W-:-:S02]  /*6030*/  @!P5 IMAD.MOV R18, RZ, RZ, -R18 ;  /* 0x000000ffff12d224 */ /* 0x000fc400078e0a12 */
[----:B------:R-:W-:Y:S02]  /*6040*/  IMAD R43, R56, R46, R45 ;  /* 0x0000002e382b7224 */ /* 0x000fe400078e022d */
[----:B------:R-:W-:Y:S01]  /*6050*/  @!P6 IMAD.IADD R40, R40, 0x1, -R56 ;  /* 0x000000012828e824 */ /* 0x000fe200078e0a38 */
[----:B------:R-:W-:-:S07]  /*6060*/  ISETP.GT.U32.AND P6, PT, R56, R41, PT ;  /* 0x000000293800720c */ /* 0x000fce0003fc4070 */
[----:B------:R-:W-:-:S05]  /*6070*/  @!P4 IMAD.IADD R42, R42, 0x1, -R56 ;  /* 0x000000012a2ac824 */ /* 0x000fca00078e0a38 */
[C---:B------:R-:W-:Y:S01]  /*6080*/  ISETP.GT.U32.AND P4, PT, R56.reuse, R42, PT ;  /* 0x0000002a3800720c */ /* 0x040fe20003f84070 */
[----:B------:R-:W-:Y:S01]  /*6090*/  @!P6 IMAD.IADD R41, R41, 0x1, -R56 ;  /* 0x000000012929e824 */ /* 0x000fe200078e0a38 */
[----:B------:R-:W-:Y:S02]  /*60a0*/  ISETP.GE.AND P5, PT, R5, RZ, PT ;  /* 0x000000ff0500720c */ /* 0x000fe40003fa6270 */
[----:B------:R-:W-:Y:S02]  /*60b0*/  IABS R5, R5 ;  /* 0x0000000500057213 */ /* 0x000fe40000000000 */
[----:B------:R-:W-:-:S07]  /*60c0*/  ISETP.GT.U32.AND P6, PT, R56, R41, PT ;  /* 0x000000293800720c */ /* 0x000fce0003fc4070 */
[----:B------:R-:W-:Y:S01]  /*60d0*/  @!P4 IMAD.IADD R42, R42, 0x1, -R56 ;  /* 0x000000012a2ac824 */ /* 0x000fe200078e0a38 */
[----:B------:R-:W-:-:S05]  /*60e0*/  ISETP.GT.U32.AND P4, PT, R56, R40, PT ;  /* 0x000000283800720c */ /* 0x000fca0003f84070 */
[----:B------:R-:W-:-:S08]  /*60f0*/  @!P6 IMAD.IADD R41, R41, 0x1, -R56 ;  /* 0x000000012929e824 */ /* 0x000fd000078e0a38 */
[----:B------:R-:W-:Y:S01]  /*6100*/  @!P4 IMAD.IADD R40, R40, 0x1, -R56 ;  /* 0x000000012828c824 */ /* 0x000fe200078e0a38 */
[----:B------:R-:W-:-:S03]  /*6110*/  IABS R46, R10 ;  /* 0x0000000a002e7213 */ /* 0x000fc60000000000 */
[----:B------:R-:W-:Y:S02]  /*6120*/  @!P2 IMAD.MOV R40, RZ, RZ, -R40 ;  /* 0x000000ffff28a224 */ /* 0x000fe400078e0a28 */
[----:B------:R-:W-:Y:S01]  /*6130*/  @!P0 IMAD.MOV R41, RZ, RZ, -R41 ;  /* 0x000000ffff298224 */ /* 0x000fe200078e0a29 */
[----:B----4-:R-:W-:Y:S02]  /*6140*/  ISETP.NE.AND P3, PT, R47, RZ, PT ;  /* 0x000000ff2f00720c */ /* 0x010fe40003f65270 */
[----:B------:R-:W-:-:S04]  /*6150*/  LOP3.LUT R4, RZ, R47, RZ, 0x33, !PT ;  /* 0x0000002fff047212 */ /* 0x000fc800078e33ff */
[C---:B------:R-:W-:Y:S02]  /*6160*/  SEL R3, R4.reuse, R3, !P3 ;  /* 0x0000000304037207 */ /* 0x040fe40005800000 */
[C---:B------:R-:W-:Y:S02]  /*6170*/  SEL R39, R4.reuse, R39, !P3 ;  /* 0x0000002704277207 */ /* 0x040fe40005800000 */
[C---:B------:R-:W-:Y:S01]  /*6180*/  SEL R21, R4.reuse, R21, !P3 ;  /* 0x0000001504157207 */ /* 0x040fe20005800000 */
[----:B------:R0:W-:Y:S04]  /*6190*/  STL [R1+0x33c], R3 ;  /* 0x00033c0301007387 */ /* 0x0001e80000100800 */
[----:B------:R-:W-:Y:S01]  /*61a0*/  STL [R1+0x338], R39 ;  /* 0x0003382701007387 */ /* 0x000fe20000100800 */
[----:B0-----:R-:W-:-:S03]  /*61b0*/  SEL R3, R4, R20, !P3 ;  /* 0x0000001404037207 */ /* 0x001fc60005800000 */
[----:B------:R-:W-:Y:S01]  /*61c0*/  STL [R1+0x334], R21 ;  /* 0x0003341501007387 */ /* 0x000fe20000100800 */
[----:B------:R-:W-:-:S03]  /*61d0*/  SEL R19, R4, R19, !P3 ;  /* 0x0000001304137207 */ /* 0x000fc60005800000 */
[----:B------:R0:W-:Y:S01]  /*61e0*/  STL [R1+0x330], R3 ;  /* 0x0003300301007387 */ /* 0x0001e20000100800 */
[C---:B------:R-:W-:Y:S02]  /*61f0*/  SEL R18, R4.reuse, R18, !P3 ;  /* 0x0000001204127207 */ /* 0x040fe40005800000 */
[C---:B0-----:R-:W-:Y:S02]  /*6200*/  SEL R3, R4.reuse, R2, !P3 ;  /* 0x0000000204037207 */ /* 0x041fe40005800000 */
[----:B------:R-:W-:Y:S02]  /*6210*/  SEL R2, R4, R44, !P3 ;  /* 0x0000002c04027207 */ /* 0x000fe40005800000 */
[----:B------:R-:W-:Y:S02]  /*6220*/  ISETP.GT.U32.AND P3, PT, R56, R43, PT ;  /* 0x0000002b3800720c */ /* 0x000fe40003f64070 */
[----:B------:R-:W-:Y:S02]  /*6230*/  IABS R21, R6 ;  /* 0x0000000600157213 */ /* 0x000fe40000000000 */
[----:B------:R-:W-:Y:S01]  /*6240*/  IABS R20, R7 ;  /* 0x0000000700147213 */ /* 0x000fe20000000000 */
[----:B------:R-:W-:Y:S02]  /*6250*/  STL [R1+0x32c], R19 ;  /* 0x00032c1301007387 */ /* 0x000fe40000100800 */
[----:B------:R-:W-:-:S02]  /*6260*/  IMAD.HI.U32 R4, R0, R21, RZ ;  /* 0x0000001500047227 */ /* 0x000fc400078e00ff */
[----:B------:R-:W-:Y:S04]  /*6270*/  STL [R1+0x328], R18 ;  /* 0x0003281201007387 */ /* 0x000fe80000100800 */
[----:B------:R-:W-:Y:S01]  /*6280*/  @!P3 IMAD.IADD R43, R43, 0x1, -R56 ;  /* 0x000000012b2bb824 */ /* 0x000fe200078e0a38 */
[----:B------:R0:W-:Y:S04]  /*6290*/  STL [R1+0x324], R3 ;  /* 0x0003240301007387 */ /* 0x0001e80000100800 */
[----:B------:R-:W-:Y:S01]  /*62a0*/  ISETP.GT.U32.AND P3, PT, R56, R43, PT ;  /* 0x0000002b3800720c */ /* 0x000fe20003f64070 */
[----:B------:R-:W-:-:S02]  /*62b0*/  IMAD.MOV R4, RZ, RZ, -R4 ;  /* 0x000000ffff047224 */ /* 0x000fc400078e0a04 */
[----:B0-----:R-:W-:-:S04]  /*62c0*/  IMAD.HI.U32 R3, R0, R20, RZ ;  /* 0x0000001400037227 */ /* 0x001fc800078e00ff */
[----:B------:R-:W-:Y:S02]  /*62d0*/  IMAD.MOV R3, RZ, RZ, -R3 ;  /* 0x000000ffff037224 */ /* 0x000fe400078e0a03 */
[----:B------:R-:W-:Y:S01]  /*62e0*/  IMAD.HI.U32 R39, R0, R5, RZ ;  /* 0x0000000500277227 */ /* 0x000fe200078e00ff */
[----:B------:R-:W-:Y:S02]  /*62f0*/  IABS R19, R8 ;  /* 0x0000000800137213 */ /* 0x000fe40000000000 */
[----:B------:R-:W-:Y:S01]  /*6300*/  IABS R18, R9 ;  /* 0x0000000900127213 */ /* 0x000fe20000000000 */
[C---:B------:R-:W-:Y:S02]  /*6310*/  IMAD R21, R56.reuse, R4, R21 ;  /* 0x0000000438157224 */ /* 0x040fe400078e0215 */
[C---:B------:R-:W-:Y:S02]  /*6320*/  IMAD R20, R56.reuse, R3, R20 ;  /* 0x0000000338147224 */ /* 0x040fe400078e0214 */
[----:B------:R-:W-:Y:S01]  /*6330*/  IMAD.MOV R39, RZ, RZ, -R39 ;  /* 0x000000ffff277224 */ /* 0x000fe200078e0a27 */
[----:B------:R0:W-:Y:S01]  /*6340*/  STL [R1+0x320], R2 ;  /* 0x0003200201007387 */ /* 0x0001e20000100800 */
[----:B------:R-:W-:Y:S01]  /*6350*/  @!P3 IMAD.IADD R43, R43, 0x1, -R56 ;  /* 0x000000012b2bb824 */ /* 0x000fe200078e0a38 */
[C---:B------:R-:W-:Y:S01]  /*6360*/  ISETP.GT.U32.AND P3, PT, R56.reuse, R21, PT ;  /* 0x000000153800720c */ /* 0x040fe20003f64070 */
[C---:B------:R-:W-:Y:S01]  /*6370*/  IMAD R39, R56.reuse, R39, R5 ;  /* 0x0000002738277224 */ /* 0x040fe200078e0205 */
[----:B------:R-:W-:Y:S01]  /*6380*/  ISETP.GT.U32.AND P6, PT, R56, R20, PT ;  /* 0x000000143800720c */ /* 0x000fe20003fc4070 */
[----:B------:R-:W-:-:S04]  /*6390*/  IMAD.HI.U32 R4, R0, R18, RZ ;  /* 0x0000001200047227 */ /* 0x000fc800078e00ff */
[----:B0-----:R-:W-:Y:S01]  /*63a0*/  IMAD.HI.U32 R2, R0, R19, RZ ;  /* 0x0000001300027227 */ /* 0x001fe200078e00ff */
[----:B------:R-:W-:-:S03]  /*63b0*/  ISETP.GT.U32.AND P4, PT, R56, R39, PT ;  /* 0x000000273800720c */ /* 0x000fc60003f84070 */
[----:B------:R-:W-:Y:S02]  /*63c0*/  IMAD.MOV R2, RZ, RZ, -R2 ;  /* 0x000000ffff027224 */ /* 0x000fe400078e0a02 */
[----:B------:R-:W-:Y:S02]  /*63d0*/  IMAD.MOV R4, RZ, RZ, -R4 ;  /* 0x000000ffff047224 */ /* 0x000fe400078e0a04 */
[C---:B------:R-:W-:Y:S01]  /*63e0*/  IMAD R19, R56.reuse, R2, R19 ;  /* 0x0000000238137224 */ /* 0x040fe200078e0213 */
[----:B------:R-:W-:Y:S01]  /*63f0*/  IABS R2, R12 ;  /* 0x0000000c00027213 */ /* 0x000fe20000000000 */
[----:B------:R-:W-:Y:S02]  /*6400*/  IMAD R18, R56, R4, R18 ;  /* 0x0000000438127224 */ /* 0x000fe400078e0212 */
[--C-:B------:R-:W-:Y:S01]  /*6410*/  @!P3 IMAD.IADD R21, R21, 0x1, -R56.reuse ;  /* 0x000000011515b824 */ /* 0x100fe200078e0a38 */
[----:B------:R-:W-:Y:S01]  /*6420*/  ISETP.GE.AND P3, PT, R61, RZ, PT ;  /* 0x000000ff3d00720c */ /* 0x000fe20003f66270 */
[----:B------:R-:W-:Y:S01]  /*6430*/  @!P6 IMAD.IADD R20, R20, 0x1, -R56 ;  /* 0x000000011414e824 */ /* 0x000fe200078e0a38 */
[----:B------:R-:W-:Y:S01]  /*6440*/  ISETP.GT.U32.AND P6, PT, R56, R18, PT ;  /* 0x000000123800720c */ /* 0x000fe20003fc4070 */
[----:B------:R-:W-:Y:S01]  /*6450*/  IMAD.HI.U32 R4, R0, R2, RZ ;  /* 0x0000000200047227 */ /* 0x000fe200078e00ff */
[----:B------:R-:W-:Y:S01]  /*6460*/  IABS R3, R11 ;  /* 0x0000000b00037213 */ /* 0x000fe20000000000 */
[----:B------:R-:W4:Y:S02]  /*6470*/  LDL.LU R61, [R1+0x3794] ;  /* 0x00379400013d7983 */ /* 0x000f240000300800 */
[----:B------:R-:W-:-:S02]  /*6480*/  IMAD.MOV R4, RZ, RZ, -R4 ;  /* 0x000000ffff047224 */ /* 0x000fc400078e0a04 */
[----:B------:R-:W-:Y:S01]  /*6490*/  @!P4 IMAD.IADD R39, R39, 0x1, -R56 ;  /* 0x000000012727c824 */ /* 0x000fe200078e0a38 */
[C---:B------:R-:W-:Y:S01]  /*64a0*/  ISETP.GT.U32.AND P4, PT, R56.reuse, R19, PT ;  /* 0x000000133800720c */ /* 0x040fe20003f84070 */
[C---:B------:R-:W-:Y:S01]  /*64b0*/  IMAD R2, R56.reuse, R4, R2 ;  /* 0x0000000438027224 */ /* 0x040fe200078e0202 */
[----:B------:R-:W-:Y:S01]  /*64c0*/  ISETP.GT.U32.AND P2, PT, R56, R21, PT ;  /* 0x000000153800720c */ /* 0x000fe20003f44070 */
[----:B------:R-:W-:Y:S02]  /*64d0*/  IMAD.MOV.U32 R4, RZ, RZ, R42 ;  /* 0x000000ffff047224 */ /* 0x000fe400078e002a */
[----:B------:R-:W-:Y:S01]  /*64e0*/  IMAD.HI.U32 R45, R0, R3, RZ ;  /* 0x00000003002d7227 */ /* 0x000fe200078e00ff */
[----:B------:R-:W-:-:S03]  /*64f0*/  IABS R5, R13 ;  /* 0x0000000d00057213 */ /* 0x000fc60000000000 */
[----:B------:R-:W-:Y:S02]  /*6500*/  @!P6 IMAD.IADD R18, R18, 0x1, -R56 ;  /* 0x000000011212e824 */ /* 0x000fe400078e0a38 */
[----:B------:R-:W-:Y:S01]  /*6510*/  @!P3 IMAD.MOV R4, RZ, RZ, -R4 ;  /* 0x000000ffff04b224 */ /* 0x000fe200078e0a04 */
[----:B------:R-:W-:Y:S01]  /*6520*/  ISETP.GT.U32.AND P3, PT, R56, R39, PT ;  /* 0x000000273800720c */ /* 0x000fe20003f64070 */
[----:B------:R-:W-:Y:S01]  /*6530*/  IMAD.HI.U32 R47, R0, R46, RZ ;  /* 0x0000002e002f7227 */ /* 0x000fe200078e00ff */
[----:B------:R-:W-:-:S03]  /*6540*/  ISETP.GT.U32.AND P6, PT, R56, R18, PT ;  /* 0x000000123800720c */ /* 0x000fc60003fc4070 */
[----:B------:R-:W-:Y:S02]  /*6550*/  IMAD.MOV R45, RZ, RZ, -R45 ;  /* 0x000000ffff2d7224 */ /* 0x000fe400078e0a2d */
[----:B------:R-:W-:Y:S02]  /*6560*/  IMAD.MOV R47, RZ, RZ, -R47 ;  /* 0x000000ffff2f7224 */ /* 0x000fe400078e0a2f */
[----:B------:R-:W-:Y:S02]  /*6570*/  @!P4 IMAD.IADD R19, R19, 0x1, -R56 ;  /* 0x000000011313c824 */ /* 0x000fe400078e0a38 */
[----:B------:R-:W-:Y:S01]  /*6580*/  IMAD.HI.U32 R44, R0, R5, RZ ;  /* 0x00000005002c7227 */ /* 0x000fe200078e00ff */
[----:B------:R-:W-:-:S03]  /*6590*/  ISETP.GE.AND P4, PT, R6, RZ, PT ;  /* 0x000000ff0600720c */ /* 0x000fc60003f86270 */
[C---:B------:R-:W-:Y:S02]  /*65a0*/  IMAD R3, R56.reuse, R45, R3 ;  /* 0x0000002d38037224 */ /* 0x040fe400078e0203 */
[----:B------:R-:W-:Y:S01]  /*65b0*/  @!P1 IMAD.MOV R43, RZ, RZ, -R43 ;  /* 0x000000ffff2b9224 */ /* 0x000fe200078e0a2b */
[C---:B------:R-:W-:Y:S01]  /*65c0*/  ISETP.GT.U32.AND P1, PT, R56.reuse, R20, PT ;  /* 0x000000143800720c */ /* 0x040fe20003f24070 */
[C---:B------:R-:W-:Y:S01]  /*65d0*/  IMAD R6, R56.reuse, R47, R46 ;  /* 0x0000002f38067224 */ /* 0x040fe200078e022e */
[C---:B------:R-:W-:Y:S01]  /*65e0*/  ISETP.GT.U32.AND P0, PT, R56.reuse, R19, PT ;  /* 0x000000133800720c */ /* 0x040fe20003f04070 */
[----:B------:R-:W-:Y:S02]  /*65f0*/  IMAD.MOV R44, RZ, RZ, -R44 ;  /* 0x000000ffff2c7224 */ /* 0x000fe400078e0a2c */
[----:B------:R-:W-:Y:S01]  /*6600*/  @!P2 IMAD.IADD R21, R21, 0x1, -R56 ;  /* 0x000000011515a824 */ /* 0x000fe200078e0a38 */
[C---:B------:R-:W-:Y:S01]  /*6610*/  ISETP.GT.U32.AND P2, PT, R56.reuse, R3, PT ;  /* 0x000000033800720c */ /* 0x040fe20003f44070 */
[----:B------:R-:W-:-:S02]  /*6620*/  IMAD R5, R56, R44, R5 ;  /* 0x0000002c38057224 */ /* 0x000fc400078e0205 */
[--C-:B------:R-:W-:Y:S01]  /*6630*/  @!P3 IMAD.IADD R39, R39, 0x1, -R56.reuse ;  /* 0x000000012727b824 */ /* 0x100fe200078e0a38 */
[----:B------:R-:W-:Y:S01]  /*6640*/  ISETP.GT.U32.AND P3, PT, R56, R6, PT ;  /* 0x000000063800720c */ /* 0x000fe20003f64070 */
[--C-:B------:R-:W-:Y:S01]  /*6650*/  @!P6 IMAD.IADD R18, R18, 0x1, -R56.reuse ;  /* 0x000000011212e824 */ /* 0x100fe200078e0a38 */
[----:B------:R-:W-:Y:S01]  /*6660*/  ISETP.GT.U32.AND P6, PT, R56, R5, PT ;  /* 0x000000053800720c */ /* 0x000fe20003fc4070 */
[--C-:B------:R-:W-:Y:S01]  /*6670*/  @!P1 IMAD.IADD R20, R20, 0x1, -R56.reuse ;  /* 0x0000000114149824 */ /* 0x100fe200078e0a38 */
[----:B------:R-:W-:Y:S01]  /*6680*/  ISETP.GT.U32.AND P1, PT, R56, R2, PT ;  /* 0x000000023800720c */ /* 0x000fe20003f24070 */
[--C-:B------:R-:W-:Y:S01]  /*6690*/  @!P0 IMAD.IADD R19, R19, 0x1, -R56.reuse ;  /* 0x0000000113138824 */ /* 0x100fe200078e0a38 */
[----:B------:R-:W-:Y:S01]  /*66a0*/  ISETP.GE.AND P0, PT, R7, RZ, PT ;  /* 0x000000ff0700720c */ /* 0x000fe20003f06270 */
[----:B------:R-:W-:Y:S02]  /*66b0*/  IMAD.MOV.U32 R45, RZ, RZ, R21 ;  /* 0x000000ffff2d7224 */ /* 0x000fe400078e0015 */
[----:B------:R-:W-:Y:S01]  /*66c0*/  @!P2 IMAD.IADD R3, R3, 0x1, -R56 ;  /* 0x000000010303a824 */ /* 0x000fe200078e0a38 */
[----:B------:R-:W-:Y:S01]  /*66d0*/  ISETP.GE.AND P2, PT, R9, RZ, PT ;  /* 0x000000ff0900720c */ /* 0x000fe20003f46270 */
[----:B------:R-:W-:-:S02]  /*66e0*/  @!P4 IMAD.MOV R45, RZ, RZ, -R45 ;  /* 0x000000ffff2dc224 */ /* 0x000fc400078e0a2d */
[--C-:B------:R-:W-:Y:S01]  /*66f0*/  @!P3 IMAD.IADD R6, R6, 0x1, -R56.reuse ;  /* 0x000000010606b824 */ /* 0x100fe200078e0a38 */
[----:B------:R-:W-:Y:S01]  /*6700*/  ISETP.GT.U32.AND P4, PT, R56, R3, PT ;  /* 0x000000033800720c */ /* 0x000fe20003f84070 */
[----:B------:R-:W-:Y:S01]  /*6710*/  STL [R1+0x2c], R40 ;  /* 0x00002c2801007387 */ /* 0x000fe20000100800 */
[----:B------:R-:W-:Y:S01]  /*6720*/  ISETP.GE.AND P3, PT, R8, RZ, PT ;  /* 0x000000ff0800720c */ /* 0x000fe20003f66270 */
[--C-:B------:R-:W-:Y:S01]  /*6730*/  @!P6 IMAD.IADD R5, R5, 0x1, -R56.reuse ;  /* 0x000000010505e824 */ /* 0x100fe200078e0a38 */
[----:B------:R-:W-:Y:S01]  /*6740*/  ISETP.GT.U32.AND P6, PT, R56, R6, PT ;  /* 0x000000063800720c */ /* 0x000fe20003fc4070 */
[----:B------:R0:W-:Y:S01]  /*6750*/  STL [R1+0x28], R43 ;  /* 0x0000282b01007387 */ /* 0x0001e20000100800 */
[----:B------:R-:W-:Y:S01]  /*6760*/  @!P1 IMAD.IADD R2, R2, 0x1, -R56 ;  /* 0x0000000102029824 */ /* 0x000fe200078e0a38 */
[----:B------:R-:W-:Y:S01]  /*6770*/  ISETP.GE.AND P1, PT, R10, RZ, PT ;  /* 0x000000ff0a00720c */ /* 0x000fe20003f26270 */
[----:B------:R-:W-:Y:S02]  /*6780*/  IMAD.MOV.U32 R46, RZ, RZ, R39 ;  /* 0x000000ffff2e7224 */ /* 0x000fe400078e0027 */
[----:B------:R-:W-:-:S02]  /*6790*/  IMAD.MOV.U32 R10, RZ, RZ, R18 ;  /* 0x000000ffff0a7224 */ /* 0x000fc400078e0012 */
[----:B0-----:R-:W-:-:S04]  /*67a0*/  IMAD.MOV.U32 R43, RZ, RZ, R20 ;  /* 0x000000ffff2b7224 */ /* 0x001fc800078e0014 */
[----:B------:R-:W-:Y:S01]  /*67b0*/  @!P0 IMAD.MOV R43, RZ, RZ, -R43 ;  /* 0x000000ffff2b8224 */ /* 0x000fe200078e0a2b */
[----:B------:R-:W-:Y:S01]  /*67c0*/  ISETP.GT.U32.AND P0, PT, R56, R2, PT ;  /* 0x000000023800720c */ /* 0x000fe20003f04070 */
[----:B------:R-:W-:Y:S02]  /*67d0*/  @!P5 IMAD.MOV R46, RZ, RZ, -R46 ;  /* 0x000000ffff2ed224 */ /* 0x000fe400078e0a2e */
[----:B------:R-:W-:Y:S01]  /*67e0*/  @!P2 IMAD.MOV R10, RZ, RZ, -R10 ;  /* 0x000000ffff0aa224 */ /* 0x000fe200078e0a0a */
[----:B------:R-:W-:Y:S01]  /*67f0*/  ISETP.GE.AND P2, PT, R11, RZ, PT ;  /* 0x000000ff0b00720c */ /* 0x000fe20003f46270 */
[--C-:B------:R-:W-:Y:S01]  /*6800*/  @!P4 IMAD.IADD R3, R3, 0x1, -R56.reuse ;  /* 0x000000010303c824 */ /* 0x100fe200078e0a38 */
[----:B------:R-:W-:Y:S01]  /*6810*/  ISETP.GE.AND P4, PT, R12, RZ, PT ;  /* 0x000000ff0c00720c */ /* 0x000fe20003f86270 */
[----:B------:R-:W-:Y:S01]  /*6820*/  @!P3 IMAD.MOV R19, RZ, RZ, -R19 ;  /* 0x000000ffff13b224 */ /* 0x000fe200078e0a13 */
[----:B------:R-:W-:Y:S01]  /*6830*/  STL [R1+0x24], R41 ;  /* 0x0000242901007387 */ /* 0x000fe20000100800 */
[----:B------:R-:W-:-:S03]  /*6840*/  @!P6 IMAD.IADD R6, R6, 0x1, -R56 ;  /* 0x000000010606e824 */ /* 0x000fc600078e0a38 */
[----:B------:R-:W-:Y:S04]  /*6850*/  STL [R1+0x20], R46 ;  /* 0x0000202e01007387 */ /* 0x000fe80000100800 */
[----:B------:R-:W-:Y:S01]  /*6860*/  STL [R1+0x1c], R45 ;  /* 0x00001c2d01007387 */ /* 0x000fe20000100800 */
[----:B------:R-:W-:-:S03]  /*6870*/  IMAD.MOV.U32 R18, RZ, RZ, R3 ;  /* 0x000000ffff127224 */ /* 0x000fc600078e0003 */
[----:B------:R-:W-:Y:S01]  /*6880*/  STL [R1+0x18], R43 ;  /* 0x0000182b01007387 */ /* 0x000fe20000100800 */
[----:B------:R-:W-:-:S03]  /*6890*/  @!P0 IMAD.IADD R2, R2, 0x1, -R56 ;  /* 0x0000000102028824 */ /* 0x000fc600078e0a38 */
[----:B------:R0:W-:Y:S01]  /*68a0*/  STL [R1+0x10], R19 ;  /* 0x0000101301007387 */ /* 0x0001e20000100800 */
[----:B------:R-:W-:Y:S02]  /*68b0*/  @!P2 IMAD.MOV R18, RZ, RZ, -R18 ;  /* 0x000000ffff12a224 */ /* 0x000fe400078e0a12 */
[----:B------:R-:W-:Y:S02]  /*68c0*/  @!P4 IMAD.MOV R2, RZ, RZ, -R2 ;  /* 0x000000ffff02c224 */ /* 0x000fe400078e0a02 */
[----:B0-----:R-:W-:-:S04]  /*68d0*/  IMAD.MOV.U32 R19, RZ, RZ, R6 ;  /* 0x000000ffff137224 */ /* 0x001fc800078e0006 */
[----:B------:R-:W-:Y:S01]  /*68e0*/  @!P1 IMAD.MOV R19, RZ, RZ, -R19 ;  /* 0x000000ffff139224 */ /* 0x000fe200078e0a13 */
[----:B------:R0:W-:Y:S01]  /*68f0*/  STL [R1+0xc], R10 ;  /* 0x00000c0a01007387 */ /* 0x0001e20000100800 */
[----:B------:R-:W-:-:S03]  /*6900*/  IABS R41, R14 ;  /* 0x0000000e00297213 */ /* 0x000fc60000000000 */
[----:B------:R-:W-:Y:S04]  /*6910*/  STL [R1+0x8], R19 ;  /* 0x0000081301007387 */ /* 0x000fe80000100800 */
[----:B------:R-:W-:Y:S04]  /*6920*/  STL [R1+0x4], R18 ;  /* 0x0000041201007387 */ /* 0x000fe80000100800 */
[----:B------:R1:W-:Y:S04]  /*6930*/  STL [R1], R2 ;  /* 0x0000000201007387 */ /* 0x0003e80000100800 */
[----:B------:R-:W4:Y:S01]  /*6940*/  LDL.LU R47, [R1+0x30] ;  /* 0x00003000012f7983 */ /* 0x000f220000300800 */
[----:B------:R-:W-:-:S03]  /*6950*/  IMAD.HI.U32 R42, R0, R41, RZ ;  /* 0x00000029002a7227 */ /* 0x000fc600078e00ff */
[----:B------:R-:W4:Y:S01]  /*6960*/  LDL.LU R46, [R1+0x34] ;  /* 0x00003400012e7983 */ /* 0x000f220000300800 */
[----:B------:R-:W-:Y:S01]  /*6970*/  IMAD.MOV R42, RZ, RZ, -R42 ;  /* 0x000000ffff2a7224 */ /* 0x000fe200078e0a2a */
[----:B------:R-:W-:Y:S02]  /*6980*/  IABS R40, R15 ;  /* 0x0000000f00287213 */ /* 0x000fe40000000000 */
[----:B------:R-:W-:Y:S01]  /*6990*/  IABS R9, R16 ;  /* 0x0000001000097213 */ /* 0x000fe20000000000 */
[C---:B------:R-:W-:Y:S01]  /*69a0*/  IMAD R8, R56.reuse, R42, R41 ;  /* 0x0000002a38087224 */ /* 0x040fe200078e0229 */
[C---:B------:R-:W-:Y:S01]  /*69b0*/  ISETP.GT.U32.AND P5, PT, R56.reuse, R5, PT ;  /* 0x000000053800720c */ /* 0x040fe20003fa4070 */
[----:B------:R-:W4:Y:S03]  /*69c0*/  LDL.LU R43, [R1+0x38] ;  /* 0x00003800012b7983 */ /* 0x000f260000300800 */
[----:B------:R-:W-:Y:S01]  /*69d0*/  ISETP.GT.U32.AND P3, PT, R56, R8, PT ;  /* 0x000000083800720c */ /* 0x000fe20003f64070 */
[----:B------:R-:W-:Y:S01]  /*69e0*/  IMAD.HI.U32 R7, R0, R40, RZ ;  /* 0x0000002800077227 */ /* 0x000fe200078e00ff */
[----:B------:R-:W-:Y:S01]  /*69f0*/  IABS R6, R22 ;  /* 0x0000001600067213 */ /* 0x000fe20000000000 */
[----:B------:R-:W4:Y:S02]  /*6a00*/  LDL.LU R48, [R1+0x3c] ;  /* 0x00003c0001307983 */ /* 0x000f240000300800 */
[----:B------:R-:W-:-:S02]  /*6a10*/  IMAD.MOV R7, RZ, RZ, -R7 ;  /* 0x000000ffff077224 */ /* 0x000fc400078e0a07 */
[----:B0-----:R-:W-:Y:S01]  /*6a20*/  IMAD.HI.U32 R10, R0, R9, RZ ;  /* 0x00000009000a7227 */ /* 0x001fe200078e00ff */
[----:B------:R-:W-:Y:S01]  /*6a30*/  ISETP.GE.AND P0, PT, R13, RZ, PT ;  /* 0x000000ff0d00720c */ /* 0x000fe20003f06270 */
[----:B------:R-:W4:Y:S04]  /*6a40*/  LDL.LU R45, [R1+0x50] ;  /* 0x00005000012d7983 */ /* 0x000f280000300800 */
[----:B------:R-:W-:Y:S02]  /*6a50*/  @!P3 IMAD.IADD R8, R8, 0x1, -R56 ;  /* 0x000000010808b824 */ /* 0x000fe400078e0a38 */
[C---:B------:R-:W-:Y:S02]  /*6a60*/  IMAD R7, R56.reuse, R7, R40 ;  /* 0x0000000738077224 */ /* 0x040fe400078e0228 */
[----:B------:R-:W-:Y:S01]  /*6a70*/  IMAD.MOV R11, RZ, RZ, -R10 ;  /* 0x000000ffff0b7224 */ /* 0x000fe200078e0a0a */
[----:B------:R-:W-:-:S02]  /*6a80*/  ISETP.GT.U32.AND P1, PT, R56, R8, PT ;  /* 0x000000083800720c */ /* 0x000fc40003f24070 */
[----:B------:R-:W-:Y:S01]  /*6a90*/  IABS R10, R17 ;  /* 0x00000011000a7213 */ /* 0x000fe20000000000 */
[----:B------:R-:W-:Y:S01]  /*6aa0*/  @!P5 IMAD.IADD R5, R5, 0x1, -R56 ;  /* 0x000000010505d824 */ /* 0x000fe200078e0a38 */
[----:B------:R-:W-:Y:S02]  /*6ab0*/  ISETP.GT.U32.AND P6, PT, R56, R7, PT ;  /* 0x000000073800720c */ /* 0x000fe40003fc4070 */
[----:B------:R-:W-:Y:S01]  /*6ac0*/  ISETP.GE.AND P5, PT, R14, RZ, PT ;  /* 0x000000ff0e00720c */ /* 0x000fe20003fa6270 */
[----:B------:R-:W-:-:S04]  /*6ad0*/  IMAD.HI.U32 R3, R0, R10, RZ ;  /* 0x0000000a00037227 */ /* 0x000fc800078e00ff */
[----:B------:R-:W-:Y:S02]  /*6ae0*/  IMAD.MOV R3, RZ, RZ, -R3 ;  /* 0x000000ffff037224 */ /* 0x000fe400078e0a03 */
[----:B------:R-:W-:Y:S02]  /*6af0*/  @!P1 IMAD.IADD R8, R8, 0x1, -R56 ;  /* 0x0000000108089824 */ /* 0x000fe400078e0a38 */
[C---:B------:R-:W-:Y:S02]  /*6b00*/  IMAD R9, R56.reuse, R11, R9 ;  /* 0x0000000b38097224 */ /* 0x040fe400078e0209 */
[----:B-1----:R-:W-:Y:S02]  /*6b10*/  IMAD R2, R56, R3, R10 ;  /* 0x0000000338027224 */ /* 0x002fe400078e020a */
[----:B------:R-:W-:Y:S02]  /*6b20*/  IMAD.MOV.U32 R10, RZ, RZ, R6 ;  /* 0x000000ffff0a7224 */ /* 0x000fe400078e0006 */
[----:B------:R-:W-:-:S02]  /*6b30*/  IMAD.MOV.U32 R6, RZ, RZ, R8 ;  /* 0x000000ffff067224 */ /* 0x000fc400078e0008 */
[----:B------:R-:W-:Y:S01]  /*6b40*/  @!P6 IMAD.IADD R7, R7, 0x1, -R56 ;  /* 0x000000010707e824 */ /* 0x000fe200078e0a38 */
[C---:B------:R-:W-:Y:S01]  /*6b50*/  ISETP.GT.U32.AND P6, PT, R56.reuse, R9, PT ;  /* 0x000000093800720c */ /* 0x040fe20003fc4070 */
[----:B------:R-:W-:Y:S01]  /*6b60*/  @!P5 IMAD.MOV R6, RZ, RZ, -R6 ;  /* 0x000000ffff06d224 */ /* 0x000fe200078e0a06 */
[----:B------:R-:W-:Y:S01]  /*6b70*/  ISETP.GT.U32.AND P5, PT, R56, R2, PT ;  /* 0x000000023800720c */ /* 0x000fe20003fa4070 */
[----:B------:R-:W-:Y:S01]  /*6b80*/  IMAD.HI.U32 R3, R0, R10, RZ ;  /* 0x0000000a00037227 */ /* 0x000fe200078e00ff */
[----:B------:R-:W-:-:S03]  /*6b90*/  IABS R11, R23 ;  /* 0x00000017000b7213 */ /* 0x000fc60000000000 */
[----:B------:R-:W-:-:S06]  /*6ba0*/  IMAD.MOV R3, RZ, RZ, -R3 ;  /* 0x000000ffff037224 */ /* 0x000fcc00078e0a03 */
[--C-:B------:R-:W-:Y:S02]  /*6bb0*/  @!P6 IMAD.IADD R9, R9, 0x1, -R56.reuse ;  /* 0x000000010909e824 */ /* 0x100fe400078e0a38 */
[----:B------:R-:W-:-:S03]  /*6bc0*/  @!P5 IMAD.IADD R2, R2, 0x1, -R56 ;  /* 0x000000010202d824 */ /* 0x000fc600078e0a38 */
[C---:B------:R-:W-:Y:S01]  /*6bd0*/  ISETP.GT.U32.AND P6, PT, R56.reuse, R9, PT ;  /* 0x000000093800720c */ /* 0x040fe20003fc4070 */
[C---:B------:R-:W-:Y:S01]  /*6be0*/  IMAD R10, R56.reuse, R3, R10 ;  /* 0x00000003380a7224 */ /* 0x040fe200078e020a */
[----:B------:R-:W-:Y:S01]  /*6bf0*/  ISETP.GT.U32.AND P5, PT, R56, R2, PT ;  /* 0x000000023800720c */ /* 0x000fe20003fa4070 */
[----:B------:R-:W-:Y:S01]  /*6c00*/  IMAD.HI.U32 R3, R0, R11, RZ ;  /* 0x0000000b00037227 */ /* 0x000fe200078e00ff */
[----:B------:R-:W-:Y:S02]  /*6c10*/  IABS R13, R25 ;  /* 0x00000019000d7213 */ /* 0x000fe40000000000 */
[----:B------:R-:W-:Y:S01]  /*6c20*/  IABS R12, R24 ;  /* 0x00000018000c7213 */ /* 0x000fe20000000000 */
[----:B------:R-:W-:Y:S01]  /*6c30*/  IMAD.MOV R3, RZ, RZ, -R3 ;  /* 0x000000ffff037224 */ /* 0x000fe200078e0a03 */
[----:B------:R-:W-:Y:S01]  /*6c40*/  ISETP.GE.AND P4, PT, R16, RZ, PT ;  /* 0x000000ff1000720c */ /* 0x000fe20003f86270 */
[----:B------:R-:W-:Y:S01]  /*6c50*/  IMAD.HI.U32 R8, R0, R13, RZ ;  /* 0x0000000d00087227 */ /* 0x000fe200078e00ff */
[----:B------:R-:W-:-:S03]  /*6c60*/  IABS R14, R26 ;  /* 0x0000001a000e7213 */ /* 0x000fc60000000000 */
[----:B------:R-:W-:-:S04]  /*6c70*/  IMAD.HI.U32 R16, R0, R12, RZ ;  /* 0x0000000c00107227 */ /* 0x000fc800078e00ff */
[----:B------:R-:W-:Y:S01]  /*6c80*/  @!P0 IMAD.MOV R5, RZ, RZ, -R5 ;  /* 0x000000ffff058224 */ /* 0x000fe200078e0a05 */
[----:B------:R-:W-:Y:S01]  /*6c90*/  ISETP.GE.AND P0, PT, R17, RZ, PT ;  /* 0x000000ff1100720c */ /* 0x000fe20003f06270 */
[----:B------:R-:W-:Y:S02]  /*6ca0*/  IMAD R11, R56, R3, R11 ;  /* 0x00000003380b7224 */ /* 0x000fe400078e020b */
[----:B------:R-:W-:Y:S02]  /*6cb0*/  IMAD.MOV R8, RZ, RZ, -R8 ;  /* 0x000000ffff087224 */ /* 0x000fe400078e0a08 */
[----:B------:R-:W-:Y:S02]  /*6cc0*/  @!P6 IMAD.IADD R9, R9, 0x1, -R56 ;  /* 0x000000010909e824 */ /* 0x000fe400078e0a38 */
[----:B------:R-:W-:Y:S02]  /*6cd0*/  IMAD.MOV R16, RZ, RZ, -R16 ;  /* 0x000000ffff107224 */ /* 0x000fe400078e0a10 */
[----:B------:R-:W-:Y:S01]  /*6ce0*/  @!P5 IMAD.IADD R2, R2, 0x1, -R56 ;  /* 0x000000010202d824 */ /* 0x000fe200078e0a38 */
[C---:B------:R-:W-:Y:S01]  /*6cf0*/  ISETP.GT.U32.AND P5, PT, R56.reuse, R11, PT ;  /* 0x0000000b3800720c */ /* 0x040fe20003fa4070 */
[----:B------:R-:W-:-:S02]  /*6d00*/  IMAD R13, R56, R8, R13 ;  /* 0x00000008380d7224 */ /* 0x000fc400078e020d */
[----:B------:R-:W-:-:S04]  /*6d10*/  IMAD.HI.U32 R3, R0, R14, RZ ;  /* 0x0000000e00037227 */ /* 0x000fc800078e00ff */
[C---:B------:R-:W-:Y:S02]  /*6d20*/  IMAD R12, R56.reuse, R16, R12 ;  /* 0x00000010380c7224 */ /* 0x040fe400078e020c */
[----:B------:R-:W-:Y:S02]  /*6d30*/  IMAD.MOV.U32 R8, RZ, RZ, R9 ;  /* 0x000000ffff087224 */ /* 0x000fe400078e0009 */
[----:B------:R-:W-:Y:S02]  /*6d40*/  IMAD.MOV R16, RZ, RZ, -R3 ;  /* 0x000000ffff107224 */ /* 0x000fe400078e0a03 */
[----:B------:R-:W-:Y:S02]  /*6d50*/  IMAD.MOV.U32 R9, RZ, RZ, R2 ;  /* 0x000000ffff097224 */ /* 0x000fe400078e0002 */
[----:B------:R-:W-:Y:S01]  /*6d60*/  @!P4 IMAD.MOV R8, RZ, RZ, -R8 ;  /* 0x000000ffff08c224 */ /* 0x000fe200078e0a08 */
[C---:B------:R-:W-:Y:S01]  /*6d70*/  ISETP.GT.U32.AND P4, PT, R56.reuse, R12, PT ;  /* 0x0000000c3800720c */ /* 0x040fe20003f84070 */
[----:B------:R-:W-:-:S02]  /*6d80*/  IMAD R14, R56, R16, R14 ;  /* 0x00000010380e7224 */ /* 0x000fc400078e020e */
[----:B------:R-:W-:Y:S01]  /*6d90*/  @!P0 IMAD.MOV R9, RZ, RZ, -R9 ;  /* 0x000000ffff098224 */ /* 0x000fe200078e0a09 */
[C---:B------:R-:W-:Y:S01]  /*6da0*/  ISETP.GT.U32.AND P0, PT, R56.reuse, R13, PT ;  /* 0x0000000d3800720c */ /* 0x040fe20003f04070 */
[--C-:B------:R-:W-:Y:S01]  /*6db0*/  @!P5 IMAD.IADD R11, R11, 0x1, -R56.reuse ;  /* 0x000000010b0bd824 */ /* 0x100fe200078e0a38 */
[C---:B------:R-:W-:Y:S02]  /*6dc0*/  ISETP.GT.U32.AND P6, PT, R56.reuse, R10, PT ;  /* 0x0000000a3800720c */ /* 0x040fe40003fc4070 */
[----:B------:R-:W-:Y:S02]  /*6dd0*/  ISETP.GT.U32.AND P5, PT, R56, R14, PT ;  /* 0x0000000e3800720c */ /* 0x000fe40003fa4070 */
[----:B------:R-:W-:Y:S02]  /*6de0*/  ISETP.GE.AND P3, PT, R15, RZ, PT ;  /* 0x000000ff0f00720c */ /* 0x000fe40003f66270 */
[----:B------:R-:W-:Y:S01]  /*6df0*/  IABS R15, R27 ;  /* 0x0000001b000f7213 */ /* 0x000fe20000000000 */
[----:B------:R-:W-:Y:S01]  /*6e00*/  @!P4 IMAD.IADD R12, R12, 0x1, -R56 ;  /* 0x000000010c0cc824 */ /* 0x000fe200078e0a38 */
[----:B------:R-:W-:-:S03]  /*6e10*/  ISETP.GT.U32.AND P4, PT, R56, R11, PT ;  /* 0x0000000b3800720c */ /* 0x000fc60003f84070 */
[----:B------:R-:W-:Y:S01]  /*6e20*/  IMAD.HI.U32 R3, R0, R15, RZ ;  /* 0x0000000f00037227 */ /* 0x000fe200078e00ff */
[----:B------:R-:W-:Y:S02]  /*6e30*/  ISETP.GT.U32.AND P2, PT, R56, R7, PT ;  /* 0x000000073800720c */ /* 0x000fe40003f44070 */
[----:B------:R-:W-:Y:S01]  /*6e40*/  IABS R16, R28 ;  /* 0x0000001c00107213 */ /* 0x000fe20000000000 */
[--C-:B------:R-:W-:Y:S02]  /*6e50*/  @!P0 IMAD.IADD R13, R13, 0x1, -R56.reuse ;  /* 0x000000010d0d8824 */ /* 0x100fe400078e0a38 */
[----:B------:R-:W-:Y:S02]  /*6e60*/  IMAD.MOV R3, RZ, RZ, -R3 ;  /* 0x000000ffff037224 */ /* 0x000fe400078e0a03 */
[--C-:B------:R-:W-:Y:S02]  /*6e70*/  @!P6 IMAD.IADD R10, R10, 0x1, -R56.reuse ;  /* 0x000000010a0ae824 */ /* 0x100fe400078e0a38 */
[----:B------:R-:W-:Y:S01]  /*6e80*/  @!P5 IMAD.IADD R14, R14, 0x1, -R56 ;  /* 0x000000010e0ed824 */ /* 0x000fe200078e0a38 */
[C---:B------:R-:W-:Y:S01]  /*6e90*/  ISETP.GT.U32.AND P5, PT, R56.reuse, R13, PT ;  /* 0x0000000d3800720c */ /* 0x040fe20003fa4070 */
[----:B------:R-:W-:-:S02]  /*6ea0*/  IMAD R15, R56, R3, R15 ;  /* 0x00000003380f7224 */ /* 0x000fc400078e020f */
[----:B------:R-:W-:Y:S01]  /*6eb0*/  IMAD.HI.U32 R2, R0, R16, RZ ;  /* 0x0000001000027227 */ /* 0x000fe200078e00ff */
[----:B------:R-:W-:-:S03]  /*6ec0*/  ISETP.GT.U32.AND P6, PT, R56, R10, PT ;  /* 0x0000000a3800720c */ /* 0x000fc60003fc4070 */
[----:B------:R-:W-:Y:S02]  /*6ed0*/  IMAD.MOV R2, RZ, RZ, -R2 ;  /* 0x000000ffff027224 */ /* 0x000fe400078e0a02 */
[--C-:B------:R-:W-:Y:S01]  /*6ee0*/  @!P4 IMAD.IADD R11, R11, 0x1, -R56.reuse ;  /* 0x000000010b0bc824 */ /* 0x100fe200078e0a38 */
[----:B------:R-:W-:Y:S01]  /*6ef0*/  ISETP.GT.U32.AND P4, PT, R56, R15, PT ;  /* 0x0000000f3800720c */ /* 0x000fe20003f84070 */
[----:B------:R-:W-:Y:S01]  /*6f00*/  @!P2 IMAD.IADD R7, R7, 0x1, -R56 ;  /* 0x000000010707a824 */ /* 0x000fe200078e0a38 */
[----:B------:R-:W-:Y:S01]  /*6f10*/  ISETP.GE.AND P1, PT, R22, RZ, PT ;  /* 0x000000ff1600720c */ /* 0x000fe20003f26270 */
[----:B------:R-:W-:Y:S01]  /*6f20*/  IMAD R16, R56, R2, R16 ;  /* 0x0000000238107224 */ /* 0x000fe200078e0210 */
[----:B------:R-:W-:Y:S02]  /*6f30*/  ISETP.GE.AND P2, PT, R23, RZ, PT ;  /* 0x000000ff1700720c */ /* 0x000fe40003f46270 */
[----:B------:R-:W-:Y:S01]  /*6f40*/  IABS R17, R29 ;  /* 0x0000001d00117213 */ /* 0x000fe20000000000 */
[----:B------:R-:W-:Y:S01]  /*6f50*/  @!P5 IMAD.IADD R13, R13, 0x1, -R56 ;  /* 0x000000010d0dd824 */ /* 0x000fe200078e0a38 */
[----:B------:R-:W-:-:S02]  /*6f60*/  IABS R18, R30 ;  /* 0x0000001e00127213 */ /* 0x000fc40000000000 */
[----:B------:R-:W-:Y:S01]  /*6f70*/  ISETP.GT.U32.AND P5, PT, R56, R16, PT ;  /* 0x000000103800720c */ /* 0x000fe20003fa4070 */
[----:B------:R-:W-:Y:S01]  /*6f80*/  IMAD.HI.U32 R20, R0, R17, RZ ;  /* 0x0000001100147227 */ /* 0x000fe200078e00ff */
[----:B------:R-:W-:-:S03]  /*6f90*/  IABS R19, R31 ;  /* 0x0000001f00137213 */ /* 0x000fc60000000000 */
[----:B------:R-:W-:Y:S01]  /*6fa0*/  @!P6 IMAD.IADD R10, R10, 0x1, -R56 ;  /* 0x000000010a0ae824 */ /* 0x000fe200078e0a38 */
[----:B------:R-:W-:Y:S01]  /*6fb0*/  ISETP.GE.AND P6, PT, R25, RZ, PT ;  /* 0x000000ff1900720c */ /* 0x000fe20003fc6270 */
[----:B------:R-:W-:-:S04]  /*6fc0*/  IMAD.HI.U32 R3, R0, R18, RZ ;  /* 0x0000001200037227 */ /* 0x000fc800078e00ff */
[----:B------:R-:W-:Y:S02]  /*6fd0*/  IMAD.MOV R20, RZ, RZ, -R20 ;  /* 0x000000ffff147224 */ /* 0x000fe400078e0a14 */
[----:B------:R-:W-:Y:S01]  /*6fe0*/  @!P4 IMAD.IADD R15, R15, 0x1, -R56 ;  /* 0x000000010f0fc824 */ /* 0x000fe200078e0a38 */
[C---:B------:R-:W-:Y:S01]  /*6ff0*/  ISETP.GT.U32.AND P0, PT, R56.reuse, R12, PT ;  /* 0x0000000c3800720c */ /* 0x040fe20003f04070 */
[----:B------:R-:W-:Y:S01]  /*7000*/  @!P1 IMAD.MOV R10, RZ, RZ, -R10 ;  /* 0x000000ffff0a9224 */ /* 0x000fe200078e0a0a */
[C---:B------:R-:W-:Y:S01]  /*7010*/  ISETP.GT.U32.AND P1, PT, R56.reuse, R14, PT ;  /* 0x0000000e3800720c */ /* 0x040fe20003f24070 */
[----:B------:R-:W-:Y:S02]  /*7020*/  IMAD.MOV R3, RZ, RZ, -R3 ;  /* 0x000000ffff037224 */ /* 0x000fe400078e0a03 */
[C---:B------:R-:W-:Y:S02]  /*7030*/  IMAD R17, R56.reuse, R20, R17 ;  /* 0x0000001438117224 */ /* 0x040fe400078e0211 */
[----:B------:R-:W-:Y:S01]  /*7040*/  @!P2 IMAD.MOV R11, RZ, RZ, -R11 ;  /* 0x000000ffff0ba224 */ /* 0x000fe200078e0a0b */
[----:B------:R-:W-:Y:S01]  /*7050*/  ISETP.GT.U32.AND P2, PT, R56, R15, PT ;  /* 0x0000000f3800720c */ /* 0x000fe20003f44070 */
[----:B------:R-:W-:-:S04]  /*7060*/  IMAD.HI.U32 R2, R0, R19, RZ ;  /* 0x0000001300027227 */ /* 0x000fc800078e00ff */
[----:B------:R-:W-:Y:S01]  /*7070*/  @!P3 IMAD.MOV R7, RZ, RZ, -R7 ;  /* 0x000000ffff07b224 */ /* 0x000fe200078e0a07 */
[----:B------:R-:W-:Y:S01]  /*7080*/  ISETP.GE.AND P3, PT, R24, RZ, PT ;  /* 0x000000ff1800720c */ /* 0x000fe20003f66270 */
[----:B------:R-:W-:Y:S02]  /*7090*/  IMAD R18, R56, R3, R18 ;  /* 0x0000000338127224 */ /* 0x000fe400078e0212 */
[----:B------:R-:W-:Y:S01]  /*70a0*/  @!P5 IMAD.IADD R16, R16, 0x1, -R56 ;  /* 0x000000011010d824 */ /* 0x000fe200078e0a38 */
[C---:B------:R-:W-:Y:S01]  /*70b0*/  ISETP.GT.U32.AND P5, PT, R56.reuse, R17, PT ;  /* 0x000000113800720c */ /* 0x040fe20003fa4070 */
[----:B------:R-:W-:Y:S02]  /*70c0*/  IMAD.MOV R2, RZ, RZ, -R2 ;  /* 0x000000ffff027224 */ /* 0x000fe400078e0a02 */
[----:B------:R-:W-:Y:S01]  /*70d0*/  @!P6 IMAD.MOV R13, RZ, RZ, -R13 ;  /* 0x000000ffff0de224 */ /* 0x000fe200078e0a0d */
[C---:B------:R-:W-:Y:S01]  /*70e0*/  ISETP.GT.U32.AND P6, PT, R56.reuse, R18, PT ;  /* 0x000000123800720c */ /* 0x040fe20003fc4070 */
[----:B------:R-:W-:-:S02]  /*70f0*/  IMAD R19, R56, R2, R19 ;  /* 0x0000000238137224 */ /* 0x000fc400078e0213 */
[--C-:B------:R-:W-:Y:S02]  /*7100*/  @!P0 IMAD.IADD R12, R12, 0x1, -R56.reuse ;  /* 0x000000010c0c8824 */ /* 0x100fe400078e0a38 */
[--C-:B------:R-:W-:Y:S01]  /*7110*/  @!P1 IMAD.IADD R14, R14, 0x1, -R56.reuse ;  /* 0x000000010e0e9824 */ /* 0x100fe200078e0a38 */
[----:B------:R-:W-:Y:S01]  /*7120*/  ISETP.GE.AND P1, PT, R27, RZ, PT ;  /* 0x000000ff1b00720c */ /* 0x000fe20003f26270 */
[----:B------:R-:W-:Y:S01]  /*7130*/  @!P2 IMAD.IADD R15, R15, 0x1, -R56 ;  /* 0x000000010f0fa824 */ /* 0x000fe200078e0a38 */
[C---:B------:R-:W-:Y:S01]  /*7140*/  ISETP.GT.U32.AND P2, PT, R56.reuse, R19, PT ;  /* 0x000000133800720c */ /* 0x040fe20003f44070 */
[----:B------:R-:W-:Y:S01]  /*7150*/  @!P3 IMAD.MOV R12, RZ, RZ, -R12 ;  /* 0x000000ffff0cb224 */ /* 0x000fe200078e0a0c */
[----:B------:R-:W-:Y:S01]  /*7160*/  IABS R20, R32 ;  /* 0x0000002000147213 */ /* 0x000fe20000000000 */
[--C-:B------:R-:W-:Y:S01]  /*7170*/  @!P5 IMAD.IADD R17, R17, 0x1, -R56.reuse ;  /* 0x000000011111d824 */ /* 0x100fe200078e0a38 */
[----:B------:R-:W-:Y:S01]  /*7180*/  ISETP.GT.U32.AND P3, PT, R56, R16, PT ;  /* 0x000000103800720c */ /* 0x000fe20003f64070 */
[----:B------:R-:W-:Y:S01]  /*7190*/  @!P6 IMAD.IADD R18, R18, 0x1, -R56 ;  /* 0x000000011212e824 */ /* 0x000fe200078e0a38 */
[----:B------:R-:W-:Y:S01]  /*71a0*/  IABS R21, R33 ;  /* 0x0000002100157213 */ /* 0x000fe20000000000 */
[----:B------:R-:W-:Y:S01]  /*71b0*/  IMAD.HI.U32 R2, R0, R20, RZ ;  /* 0x0000001400027227 */ /* 0x000fe200078e00ff */
[----:B------:R-:W-:-:S02]  /*71c0*/  ISETP.GT.U32.AND P6, PT, R56, R17, PT ;  /* 0x000000113800720c */ /* 0x000fc40003fc4070 */
[----:B------:R-:W-:Y:S01]  /*71d0*/  IABS R23, R35 ;  /* 0x0000002300177213 */ /* 0x000fe20000000000 */
[----:B------:R-:W-:Y:S02]  /*71e0*/  IMAD.MOV R2, RZ, RZ, -R2 ;  /* 0x000000ffff027224 */ /* 0x000fe400078e0a02 */
[--C-:B------:R-:W-:Y:S02]  /*71f0*/  @!P2 IMAD.IADD R19, R19, 0x1, -R56.reuse ;  /* 0x000000011313a824 */ /* 0x100fe400078e0a38 */
[----:B------:R-:W-:Y:S01]  /*7200*/  @!P1 IMAD.MOV R15, RZ, RZ, -R15 ;  /* 0x000000ffff0f9224 */ /* 0x000fe200078e0a0f */
[----:B------:R-:W-:Y:S01]  /*7210*/  ISETP.GT.U32.AND P1, PT, R56, R18, PT ;  /* 0x000000123800720c */ /* 0x000fe20003f24070 */
[----:B------:R-:W-:Y:S01]  /*7220*/  IMAD.HI.U32 R3, R0, R21, RZ ;  /* 0x0000001500037227 */ /* 0x000fe200078e00ff */
[----:B------:R-:W-:Y:S02]  /*7230*/  ISETP.GE.AND P0, PT, R26, RZ, PT ;  /* 0x000000ff1a00720c */ /* 0x000fe40003f06270 */
[----:B------:R-:W-:Y:S01]  /*7240*/  ISETP.GT.U32.AND P2, PT, R56, R19, PT ;  /* 0x000000133800720c */ /* 0x000fe20003f44070 */
[----:B------:R-:W-:Y:S01]  /*7250*/  @!P3 IMAD.IADD R16, R16, 0x1, -R56 ;  /* 0x000000011010b824 */ /* 0x000fe200078e0a38 */
[----:B------:R-:W-:Y:S01]  /*7260*/  ISETP.GE.AND P3, PT, R30, RZ, PT ;  /* 0x000000ff1e00720c */ /* 0x000fe20003f66270 */
[----:B------:R-:W-:Y:S01]  /*7270*/  IMAD R20, R56, R2, R20 ;  /* 0x0000000238147224 */ /* 0x000fe200078e0214 */
[----:B--2---:R-:W-:Y:S01]  /*7280*/  IABS R24, R36 ;  /* 0x0000002400187213 */ /* 0x004fe20000000000 */
[----:B------:R-:W-:-:S02]  /*7290*/  IMAD.MOV R3, RZ, RZ, -R3 ;  /* 0x000000ffff037224 */ /* 0x000fc400078e0a03 */
[----:B------:R-:W-:Y:S01]  /*72a0*/  IMAD.HI.U32 R26, R0, R23, RZ ;  /* 0x00000017001a7227 */ /* 0x000fe200078e00ff */
[----:B------:R-:W-:-:S03]  /*72b0*/  ISETP.GE.AND P5, PT, R31, RZ, PT ;  /* 0x000000ff1f00720c */ /* 0x000fc60003fa6270 */
[----:B------:R-:W-:Y:S01]  /*72c0*/  @!P6 IMAD.IADD R17, R17, 0x1, -R56 ;  /* 0x000000011111e824 */ /* 0x000fe200078e0a38 */
[C---:B------:R-:W-:Y:S01]  /*72d0*/  ISETP.GT.U32.AND P6, PT, R56.reuse, R20, PT ;  /* 0x000000143800720c */ /* 0x040fe20003fc4070 */
[----:B------:R-:W-:Y:S01]  /*72e0*/  IMAD R21, R56, R3, R21 ;  /* 0x0000000338157224 */ /* 0x000fe200078e0215 */
[----:B------:R-:W-:Y:S01]  /*72f0*/  IABS R22, R34 ;  /* 0x0000002200167213 */ /* 0x000fe20000000000 */
[----:B------:R-:W-:Y:S01]  /*7300*/  IMAD.HI.U32 R3, R0, R24, RZ ;  /* 0x0000001800037227 */ /* 0x000fe200078e00ff */
[----:B------:R-:W-:-:S03]  /*7310*/  ISETP.GE.AND P4, PT, R28, RZ, PT ;  /* 0x000000ff1c00720c */ /* 0x000fc60003f86270 */
[----:B------:R-:W-:Y:S02]  /*7320*/  IMAD.MOV R26, RZ, RZ, -R26 ;  /* 0x000000ffff1a7224 */ /* 0x000fe400078e0a1a */
[----:B------:R-:W-:Y:S02]  /*7330*/  @!P1 IMAD.IADD R18, R18, 0x1, -R56 ;  /* 0x0000000112129824 */ /* 0x000fe400078e0a38 */
[----:B------:R-:W-:Y:S02]  /*7340*/  IMAD.MOV R3, RZ, RZ, -R3 ;  /* 0x000000ffff037224 */ /* 0x000fe400078e0a03 */
[----:B------:R-:W-:Y:S02]  /*7350*/  IMAD R23, R56, R26, R23 ;  /* 0x0000001a38177224 */ /* 0x000fe400078e0217 */
[----:B------:R-:W-:Y:S01]  /*7360*/  IMAD.HI.U32 R2, R0, R22, RZ ;  /* 0x0000001600027227 */ /* 0x000fe200078e00ff */
[----:B---3--:R-:W-:-:S03]  /*7370*/  IABS R25, R37 ;  /* 0x0000002500197213 */ /* 0x008fc60000000000 */
[----:B------:R-:W-:Y:S02]  /*7380*/  @!P2 IMAD.IADD R19, R19, 0x1, -R56 ;  /* 0x000000011313a824 */ /* 0x000fe400078e0a38 */
[C---:B------:R-:W-:Y:S02]  /*7390*/  IMAD R24, R56.reuse, R3, R24 ;  /* 0x0000000338187224 */ /* 0x040fe400078e0218 */
[----:B------:R-:W-:Y:S01]  /*73a0*/  @!P3 IMAD.MOV R18, RZ, RZ, -R18 ;  /* 0x000000ffff12b224 */ /* 0x000fe200078e0a12 */
[----:B------:R-:W-:Y:S01]  /*73b0*/  ISETP.GT.U32.AND P3, PT, R56, R23, PT ;  /* 0x000000173800720c */ /* 0x000fe20003f64070 */
[----:B------:R-:W-:Y:S02]  /*73c0*/  IMAD.MOV R2, RZ, RZ, -R2 ;  /* 0x000000ffff027224 */ /* 0x000fe400078e0a02 */
[----:B------:R-:W-:Y:S02]  /*73d0*/  @!P6 IMAD.IADD R20, R20, 0x1, -R56 ;  /* 0x000000011414e824 */ /* 0x000fe400078e0a38 */
[----:B------:R-:W-:Y:S01]  /*73e0*/  @!P5 IMAD.MOV R19, RZ, RZ, -R19 ;  /* 0x000000ffff13d224 */ /* 0x000fe200078e0a13 */
[C---:B------:R-:W-:Y:S01]  /*73f0*/  ISETP.GT.U32.AND P5, PT, R56.reuse, R24, PT ;  /* 0x000000183800720c */ /* 0x040fe20003fa4070 */
[----:B------:R-:W-:-:S02]  /*7400*/  IMAD R22, R56, R2, R22 ;  /* 0x0000000238167224 */ /* 0x000fc400078e0216 */
[----:B------:R-:W-:-:S04]  /*7410*/  IMAD.HI.U32 R2, R0, R25, RZ ;  /* 0x0000001900027227 */ /* 0x000fc800078e00ff */
[----:B------:R-:W-:Y:S01]  /*7420*/  @!P4 IMAD.MOV R16, RZ, RZ, -R16 ;  /* 0x000000ffff10c224 */ /* 0x000fe200078e0a10 */
[C---:B------:R-:W-:Y:S01]  /*7430*/  ISETP.GT.U32.AND P4, PT, R56.reuse, R20, PT ;  /* 0x000000143800720c */ /* 0x040fe20003f84070 */
[----:B------:R-:W-:Y:S01]  /*7440*/  IMAD.MOV R2, RZ, RZ, -R2 ;  /* 0x000000ffff027224 */ /* 0x000fe200078e0a02 */
[----:B------:R-:W-:Y:S01]  /*7450*/  IABS R3, R38 ;  /* 0x0000002600037213 */ /* 0x000fe20000000000 */
[--C-:B------:R-:W-:Y:S02]  /*7460*/  @!P3 IMAD.IADD R23, R23, 0x1, -R56.reuse ;  /* 0x000000011717b824 */ /* 0x100fe400078e0a38 */
[----:B------:R-:W-:Y:S01]  /*7470*/  IMAD R25, R56, R2, R25 ;  /* 0x0000000238197224 */ /* 0x000fe200078e0219 */
[----:B------:R-:W-:Y:S01]  /*7480*/  IABS R2, R52 ;  /* 0x0000003400027213 */ /* 0x000fe20000000000 */
[----:B------:R-:W-:Y:S01]  /*7490*/  @!P5 IMAD.IADD R24, R24, 0x1, -R56 ;  /* 0x000000011818d824 */ /* 0x000fe200078e0a38 */
[----:B------:R-:W-:Y:S01]  /*74a0*/  ISETP.GT.U32.AND P5, PT, R56, R23, PT ;  /* 0x000000173800720c */ /* 0x000fe20003fa4070 */
[----:B------:R-:W-:-:S04]  /*74b0*/  IMAD.HI.U32 R27, R0, R3, RZ ;  /* 0x00000003001b7227 */ /* 0x000fc800078e00ff */
[----:B------:R-:W-:-:S04]  /*74c0*/  IMAD.HI.U32 R26, R0, R2, RZ ;  /* 0x00000002001a7227 */ /* 0x000fc800078e00ff */
[----:B------:R-:W-:Y:S01]  /*74d0*/  @!P4 IMAD.IADD R20, R20, 0x1, -R56 ;  /* 0x000000011414c824 */ /* 0x000fe200078e0a38 */
[C---:B------:R-:W-:Y:S01]  /*74e0*/  ISETP.GT.U32.AND P4, PT, R56.reuse, R25, PT ;  /* 0x000000193800720c */ /* 0x040fe20003f84070 */
[----:B------:R-:W-:Y:S02]  /*74f0*/  IMAD.MOV R27, RZ, RZ, -R27 ;  /* 0x000000ffff1b7224 */ /* 0x000fe400078e0a1b */
[----:B------:R-:W-:Y:S01]  /*7500*/  IMAD.MOV R28, RZ, RZ, -R26 ;  /* 0x000000ffff1c7224 */ /* 0x000fe200078e0a1a */
[C---:B------:R-:W-:Y:S01]  /*7510*/  ISETP.GT.U32.AND P1, PT, R56.reuse, R21, PT ;  /* 0x000000153800720c */ /* 0x040fe20003f24070 */
[C---:B------:R-:W-:Y:S02]  /*7520*/  IMAD R26, R56.reuse, R27, R3 ;  /* 0x0000001b381a7224 */ /* 0x040fe400078e0203 */
[C---:B------:R-:W-:Y:S01]  /*7530*/  IMAD R27, R56.reuse, R28, R2 ;  /* 0x0000001c381b7224 */ /* 0x040fe200078e0202 */
[----:B------:R-:W-:Y:S01]  /*7540*/  ISETP.GT.U32.AND P6, PT, R56, R22, PT ;  /* 0x000000163800720c */ /* 0x000fe20003fc4070 */
[----:B------:R-:W-:-:S03]  /*7550*/  @!P5 IMAD.IADD R23, R23, 0x1, -R56 ;  /* 0x000000011717d824 */ /* 0x000fc600078e0a38 */
[C---:B------:R-:W-:Y:S01]  /*7560*/  ISETP.GT.U32.AND P5, PT, R56.reuse, R27, PT ;  /* 0x0000001b3800720c */ /* 0x040fe20003fa4070 */
[----:B------:R-:W-:Y:S01]  /*7570*/  @!P4 IMAD.IADD R25, R25, 0x1, -R56 ;  /* 0x000000011919c824 */ /* 0x000fe200078e0a38 */
[----:B------:R-:W-:Y:S01]  /*7580*/  IABS R28, R53 ;  /* 0x00000035001c7213 */ /* 0x000fe20000000000 */
[----:B------:R-:W-:Y:S01]  /*7590*/  @!P0 IMAD.MOV R14, RZ, RZ, -R14 ;  /* 0x000000ffff0e8224 */ /* 0x000fe200078e0a0e */
[----:B------:R-:W-:Y:S01]  /*75a0*/  ISETP.GE.AND P0, PT, R29, RZ, PT ;  /* 0x000000ff1d00720c */ /* 0x000fe20003f06270 */
[----:B------:R-:W-:Y:S01]  /*75b0*/  @!P1 IMAD.IADD R21, R21, 0x1, -R56 ;  /* 0x0000000115159824 */ /* 0x000fe200078e0a38 */
[----:B------:R-:W-:Y:S01]  /*75c0*/  ISETP.GT.U32.AND P4, PT, R56, R25, PT ;  /* 0x000000193800720c */ /* 0x000fe20003f84070 */
[----:B------:R-:W-:Y:S01]  /*75d0*/  IMAD.HI.U32 R2, R0, R28, RZ ;  /* 0x0000001c00027227 */ /* 0x000fe200078e00ff */
[----:B------:R-:W-:-:S03]  /*75e0*/  IABS R3, R54 ;  /* 0x0000003600037213 */ /* 0x000fc60000000000 */
[----:B------:R-:W-:Y:S01]  /*75f0*/  @!P6 IMAD.IADD R22, R22, 0x1, -R56 ;  /* 0x000000011616e824 */ /* 0x000fe200078e0a38 */
[C---:B------:R-:W-:Y:S01]  /*7600*/  ISETP.GT.U32.AND P6, PT, R56.reuse, R21, PT ;  /* 0x000000153800720c */ /* 0x040fe20003fc4070 */
[----:B------:R-:W-:Y:S02]  /*7610*/  IMAD.MOV R29, RZ, RZ, -R2 ;  /* 0x000000ffff1d7224 */ /* 0x000fe400078e0a02 */
[----:B------:R-:W-:Y:S01]  /*7620*/  @!P5 IMAD.IADD R27, R27, 0x1, -R56 ;  /* 0x000000011b1bd824 */ /* 0x000fe200078e0a38 */
[----:B------:R-:W-:Y:S01]  /*7630*/  ISETP.GE.AND P1, PT, R33, RZ, PT ;  /* 0x000000ff2100720c */ /* 0x000fe20003f26270 */
[----:B------:R-:W-:Y:S02]  /*7640*/  IMAD.MOV.U32 R2, RZ, RZ, R3 ;  /* 0x000000ffff027224 */ /* 0x000fe400078e0003 */
[C---:B------:R-:W-:Y:S01]  /*7650*/  IMAD R28, R56.reuse, R29, R28 ;  /* 0x0000001d381c7224 */ /* 0x040fe200078e021c */
[C---:B------:R-:W-:Y:S01]  /*7660*/  ISETP.GT.U32.AND P5, PT, R56.reuse, R27, PT ;  /* 0x0000001b3800720c */ /* 0x040fe20003fa4070 */
[----:B------:R-:W-:Y:S01]  /*7670*/  @!P0 IMAD.MOV R17, RZ, RZ, -R17 ;  /* 0x000000ffff118224 */ /* 0x000fe200078e0a11 */
[----:B------:R-:W-:Y:S01]  /*7680*/  IABS R29, R55 ;  /* 0x00000037001d7213 */ /* 0x000fe20000000000 */
[----:B------:R-:W-:Y:S01]  /*7690*/  @!P4 IMAD.IADD R25, R25, 0x1, -R56 ;  /* 0x000000011919c824 */ /* 0x000fe200078e0a38 */
[----:B------:R-:W-:Y:S01]  /*76a0*/  ISETP.GT.U32.AND P0, PT, R56, R22, PT ;  /* 0x000000163800720c */ /* 0x000fe20003f04070 */
[----:B------:R-:W-:Y:S01]  /*76b0*/  IMAD.HI.U32 R3, R0, R2, RZ ;  /* 0x0000000200037227 */ /* 0x000fe200078e00ff */
[----:B------:R-:W-:-:S02]  /*76c0*/  ISETP.GE.AND P2, PT, R32, RZ, PT ;  /* 0x000000ff2000720c */ /* 0x000fc40003f46270 */
[----:B------:R-:W-:Y:S01]  /*76d0*/  ISETP.GE.AND P4, PT, R52, RZ, PT ;  /* 0x000000ff3400720c */ /* 0x000fe20003f86270 */
[----:B------:R-:W-:-:S04]  /*76e0*/  IMAD.HI.U32 R30, R0, R29, RZ ;  /* 0x0000001d001e7227 */ /* 0x000fc800078e00ff */
[----:B------:R-:W-:Y:S02]  /*76f0*/  @!P6 IMAD.IADD R21, R21, 0x1, -R56 ;  /* 0x000000011515e824 */ /* 0x000fe400078e0a38 */
[----:B------:R-:W-:Y:S02]  /*7700*/  IMAD.MOV R3, RZ, RZ, -R3 ;  /* 0x000000ffff037224 */ /* 0x000fe400078e0a03 */
[----:B------:R-:W-:Y:S02]  /*7710*/  IMAD.MOV R30, RZ, RZ, -R30 ;  /* 0x000000ffff1e7224 */ /* 0x000fe400078e0a1e */
[----:B------:R-:W-:Y:S01]  /*7720*/  @!P1 IMAD.MOV R21, RZ, RZ, -R21 ;  /* 0x000000ffff159224 */ /* 0x000fe200078e0a15 */
[C---:B------:R-:W-:Y:S01]  /*7730*/  ISETP.GT.U32.AND P1, PT, R56.reuse, R26, PT ;  /* 0x0000001a3800720c */ /* 0x040fe20003f24070 */
[----:B------:R-:W-:Y:S02]  /*7740*/  IMAD R2, R56, R3, R2 ;  /* 0x0000000338027224 */ /* 0x000fe400078e0202 */
[----:B------:R-:W-:-:S02]  /*7750*/  @!P5 IMAD.IADD R27, R27, 0x1, -R56 ;  /* 0x000000011b1bd824 */ /* 0x000fc400078e0a38 */
[----:B------:R-:W-:Y:S01]  /*7760*/  IMAD R29, R56, R30, R29 ;  /* 0x0000001e381d7224 */ /* 0x000fe200078e021d */
[----:B------:R-:W-:Y:S01]  /*7770*/  ISETP.GE.AND P6, PT, R34, RZ, PT ;  /* 0x000000ff2200720c */ /* 0x000fe20003fc6270 */
[----:B------:R-:W-:Y:S01]  /*7780*/  @!P0 IMAD.IADD R22, R22, 0x1, -R56 ;  /* 0x0000000116168824 */ /* 0x000fe200078e0a38 */
[----:B------:R-:W-:Y:S01]  /*7790*/  ISETP.GE.AND P0, PT, R35, RZ, PT ;  /* 0x000000ff2300720c */ /* 0x000fe20003f06270 */
[----:B------:R-:W-:Y:S01]  /*77a0*/  @!P2 IMAD.MOV R20, RZ, RZ, -R20 ;  /* 0x000000ffff14a224 */ /* 0x000fe200078e0a14 */
[C---:B------:R-:W-:Y:S01]  /*77b0*/  ISETP.GT.U32.AND P5, PT, R56.reuse, R2, PT ;  /* 0x000000023800720c */ /* 0x040fe20003fa4070 */
[----:B------:R-:W-:Y:S01]  /*77c0*/  @!P4 IMAD.MOV R27, RZ, RZ, -R27 ;  /* 0x000000ffff1bc224 */ /* 0x000fe200078e0a1b */
[C---:B------:R-:W-:Y:S02]  /*77d0*/  ISETP.GT.U32.AND P2, PT, R56.reuse, R24, PT ;  /* 0x000000183800720c */ /* 0x040fe40003f44070 */
[----:B------:R-:W-:Y:S02]  /*77e0*/  ISETP.GT.U32.AND P4, PT, R56, R29, PT ;  /* 0x0000001d3800720c */ /* 0x000fe40003f84070 */
[----:B------:R-:W-:Y:S01]  /*77f0*/  ISETP.GE.AND P3, PT, R36, RZ, PT ;  /* 0x000000ff2400720c */ /* 0x000fe20003f66270 */
[----:B------:R-:W-:-:S02]  /*7800*/  @!P1 IMAD.IADD R26, R26, 0x1, -R56 ;  /* 0x000000011a1a9824 */ /* 0x000fc400078e0a38 */
[----:B------:R-:W-:Y:S01]  /*7810*/  @!P6 IMAD.MOV R22, RZ, RZ, -R22 ;  /* 0x000000ffff16e224 */ /* 0x000fe200078e0a16 */
[----:B------:R-:W-:Y:S01]  /*7820*/  ISETP.GE.AND P6, PT, R37, RZ, PT ;  /* 0x000000ff2500720c */ /* 0x000fe20003fc6270 */
[----:B------:R-:W-:Y:S01]  /*7830*/  @!P0 IMAD.MOV R23, RZ, RZ, -R23 ;  /* 0x000000ffff178224 */ /* 0x000fe200078e0a17 */
[----:B------:R-:W-:Y:S01]  /*7840*/  ISETP.GT.U32.AND P0, PT, R56, R26, PT ;  /* 0x0000001a3800720c */ /* 0x000fe20003f04070 */
[--C-:B------:R-:W-:Y:S01]  /*7850*/  @!P5 IMAD.IADD R2, R2, 0x1, -R56.reuse ;  /* 0x000000010202d824 */ /* 0x100fe200078e0a38 */
[----:B------:R-:W-:Y:S01]  /*7860*/  IABS R33, R60 ;  /* 0x0000003c00217213 */ /* 0x000fe20000000000 */
[--C-:B------:R-:W-:Y:S02]  /*7870*/  @!P2 IMAD.IADD R24, R24, 0x1, -R56.reuse ;  /* 0x000000011818a824 */ /* 0x100fe400078e0a38 */
[----:B------:R-:W-:Y:S01]  /*7880*/  @!P4 IMAD.IADD R29, R29, 0x1, -R56 ;  /* 0x000000011d1dc824 */ /* 0x000fe200078e0a38 */
[C---:B------:R-:W-:Y:S01]  /*7890*/  ISETP.GT.U32.AND P5, PT, R56.reuse, R2, PT ;  /* 0x000000023800720c */ /* 0x040fe20003fa4070 */
[----:B------:R-:W-:Y:S01]  /*78a0*/  @!P3 IMAD.MOV R24, RZ, RZ, -R24 ;  /* 0x000000ffff18b224 */ /* 0x000fe200078e0a18 */
[----:B------:R-:W-:Y:S01]  /*78b0*/  ISETP.GT.U32.AND P3, PT, R56, R28, PT ;  /* 0x0000001c3800720c */ /* 0x000fe20003f64070 */
[----:B------:R-:W-:Y:S01]  /*78c0*/  IMAD.HI.U32 R34, R0, R33, RZ ;  /* 0x0000002100227227 */ /* 0x000fe200078e00ff */
[----:B------:R-:W-:-:S02]  /*78d0*/  ISETP.GT.U32.AND P4, PT, R56, R29, PT ;  /* 0x0000001d3800720c */ /* 0x000fc40003f84070 */
[----:B------:R-:W-:Y:S01]  /*78e0*/  ISETP.GE.AND P2, PT, R38, RZ, PT ;  /* 0x000000ff2600720c */ /* 0x000fe20003f46270 */
[----:B------:R-:W-:Y:S02]  /*78f0*/  IMAD.MOV R34, RZ, RZ, -R34 ;  /* 0x000000ffff227224 */ /* 0x000fe400078e0a22 */
[----:B------:R-:W-:Y:S01]  /*7900*/  @!P6 IMAD.MOV R25, RZ, RZ, -R25 ;  /* 0x000000ffff19e224 */ /* 0x000fe200078e0a19 */
[----:B------:R-:W-:Y:S01]  /*7910*/  ISETP.GE.AND P6, PT, R54, RZ, PT ;  /* 0x000000ff3600720c */ /* 0x000fe20003fc6270 */
[--C-:B------:R-:W-:Y:S01]  /*7920*/  @!P0 IMAD.IADD R26, R26, 0x1, -R56.reuse ;  /* 0x000000011a1a8824 */ /* 0x100fe200078e0a38 */
[----:B------:R-:W-:Y:S01]  /*7930*/  ISETP.GE.AND P0, PT, R55, RZ, PT ;  /* 0x000000ff3700720c */ /* 0x000fe20003f06270 */
[----:B------:R-:W-:Y:S02]  /*7940*/  IMAD R33, R56, R34, R33 ;  /* 0x0000002238217224 */ /* 0x000fe400078e0221 */
[--C-:B------:R-:W-:Y:S02]  /*7950*/  @!P5 IMAD.IADD R2, R2, 0x1, -R56.reuse ;  /* 0x000000010202d824 */ /* 0x100fe400078e0a38 */
[--C-:B------:R-:W-:Y:S01]  /*7960*/  @!P3 IMAD.IADD R28, R28, 0x1, -R56.reuse ;  /* 0x000000011c1cb824 */ /* 0x100fe200078e0a38 */
[----:B------:R-:W-:Y:S01]  /*7970*/  ISETP.GT.U32.AND P5, PT, R56, R33, PT ;  /* 0x000000213800720c */ /* 0x000fe20003fa4070 */
[----:B------:R-:W-:-:S02]  /*7980*/  @!P4 IMAD.IADD R29, R29, 0x1, -R56 ;  /* 0x000000011d1dc824 */ /* 0x000fc400078e0a38 */
[----:B------:R-:W-:Y:S01]  /*7990*/  IMAD.MOV.U32 R39, RZ, RZ, R2 ;  /* 0x000000ffff277224 */ /* 0x000fe200078e0002 */
[----:B----4-:R-:W-:Y:S01]  /*79a0*/  IABS R3, R61 ;  /* 0x0000003d00037213 */ /* 0x010fe20000000000 */
[----:B------:R-:W-:Y:S01]  /*79b0*/  @!P2 IMAD.MOV R26, RZ, RZ, -R26 ;  /* 0x000000ffff1aa224 */ /* 0x000fe200078e0a1a */
[----:B------:R-:W-:Y:S01]  /*79c0*/  ISETP.GT.U32.AND P2, PT, R56, R28, PT ;  /* 0x0000001c3800720c */ /* 0x000fe20003f44070 */
[----:B------:R-:W-:Y:S02]  /*79d0*/  IMAD.MOV.U32 R35, RZ, RZ, R29 ;  /* 0x000000ffff237224 */ /* 0x000fe400078e001d */
[----:B------:R-:W-:Y:S01]  /*79e0*/  @!P6 IMAD.MOV R39, RZ, RZ, -R39 ;  /* 0x000000ffff27e224 */ /* 0x000fe200078e0a27 */
[----:B------:R-:W-:Y:S01]  /*79f0*/  ISETP.GE.AND P1, PT, R53, RZ, PT ;  /* 0x000000ff3500720c */ /* 0x000fe20003f26270 */
[----:B------:R-:W-:Y:S02]  /*7a00*/  @!P0 IMAD.MOV R35, RZ, RZ, -R35 ;  /* 0x000000ffff238224 */ /* 0x000fe400078e0a23 */
[----:B------:R-:W-:Y:S01]  /*7a10*/  IMAD.HI.U32 R31, R0, R3, RZ ;  /* 0x00000003001f7227 */ /* 0x000fe200078e00ff */
[----:B------:R-:W-:Y:S01]  /*7a20*/  STL [R1+0xc4], R39 ;  /* 0x0000c42701007387 */ /* 0x000fe20000100800 */
[----:B------:R-:W-:-:S02]  /*7a30*/  IABS R32, R47 ;  /* 0x0000002f00207213 */ /* 0x000fc40000000000 */
[----:B------:R-:W-:Y:S01]  /*7a40*/  @!P5 IMAD.IADD R33, R33, 0x1, -R56 ;  /* 0x000000012121d824 */ /* 0x000fe200078e0a38 */
[----:B------:R-:W-:Y:S01]  /*7a50*/  ISETP.GE.AND P6, PT, R47, RZ, PT ;  /* 0x000000ff2f00720c */ /* 0x000fe20003fc6270 */
[----:B------:R0:W-:Y:S01]  /*7a60*/  STL [R1+0xf4], R35 ;  /* 0x0000f42301007387 */ /* 0x0001e20000100800 */
[----:B------:R-:W-:-:S03]  /*7a70*/  IMAD.MOV R31, RZ, RZ, -R31 ;  /* 0x000000ffff1f7224 */ /* 0x000fc600078e0a1f */
[----:B------:R-:W2:Y:S01]  /*7a80*/  LDL.LU R47, [R1+0x54] ;  /* 0x00005400012f7983 */ /* 0x000ea20000300800 */
[----:B------:R-:W-:Y:S01]  /*7a90*/  ISETP.GT.U32.AND P5, PT, R56, R33, PT ;  /* 0x000000213800720c */ /* 0x000fe20003fa4070 */
[----:B------:R-:W-:Y:S02]  /*7aa0*/  @!P2 IMAD.IADD R28, R28, 0x1, -R56 ;  /* 0x000000011c1ca824 */ /* 0x000fe400078e0a38 */
[----:B------:R-:W-:Y:S02]  /*7ab0*/  IMAD R3, R56, R31, R3 ;  /* 0x0000001f38037224 */ /* 0x000fe400078e0203 */
[----:B------:R-:W-:-:S03]  /*7ac0*/  @!P1 IMAD.MOV R28, RZ, RZ, -R28 ;  /* 0x000000ffff1c9224 */ /* 0x000fc600078e0a1c */
[----:B------:R-:W-:Y:S02]  /*7ad0*/  ISETP.GT.U32.AND P1, PT, R56, R3, PT ;  /* 0x000000033800720c */ /* 0x000fe40003f24070 */
[----:B------:R-:W-:-:S03]  /*7ae0*/  IABS R30, R46 ;  /* 0x0000002e001e7213 */ /* 0x000fc60000000000 */
[--C-:B------:R-:W-:Y:S01]  /*7af0*/  @!P5 IMAD.IADD R33, R33, 0x1, -R56.reuse ;  /* 0x000000012121d824 */ /* 0x100fe200078e0a38 */
[----:B------:R-:W-:Y:S02]  /*7b00*/  ISETP.GE.AND P5, PT, R46, RZ, PT ;  /* 0x000000ff2e00720c */ /* 0x000fe40003fa6270 */
[----:B------:R-:W3:Y:S05]  /*7b10*/  LDL.LU R46, [R1+0x58] ;  /* 0x00005800012e7983 */ /* 0x000eea0000300800 */
[----:B------:R-:W-:Y:S01]  /*7b20*/  @!P1 IMAD.IADD R3, R3, 0x1, -R56 ;  /* 0x0000000103039824 */ /* 0x000fe200078e0a38 */
[----:B------:R-:W-:Y:S02]  /*7b30*/  ISETP.GE.AND P3, PT, R60, RZ, PT ;  /* 0x000000ff3c00720c */ /* 0x000fe40003f66270 */
[----:B------:R-:W-:Y:S01]  /*7b40*/  ISETP.GE.AND P2, PT, R61, RZ, PT ;  /* 0x000000ff3d00720c */ /* 0x000fe20003f46270 */
[----:B------:R-:W-:Y:S01]  /*7b50*/  IMAD.MOV.U32 R36, RZ, RZ, R33 ;  /* 0x000000ffff247224 */ /* 0x000fe200078e0021 */
[----:B------:R-:W-:Y:S01]  /*7b60*/  ISETP.GT.U32.AND P1, PT, R56, R3, PT ;  /* 0x000000033800720c */ /* 0x000fe20003f24070 */
[----:B------:R-:W4:Y:S01]  /*7b70*/  LDL.LU R44, [R1+0x5c] ;  /* 0x00005c00012c7983 */ /* 0x000f220000300800 */
[----:B------:R-:W-:-:S07]  /*7b80*/  IABS R29, R48 ;  /* 0x00000030001d7213 */ /* 0x000fce0000000000 */
[----:B------:R-:W-:-:S04]  /*7b90*/  @!P3 IMAD.MOV R36, RZ, RZ, -R36 ;  /* 0x000000ffff24b224 */ /* 0x000fc800078e0a24 */
[----:B------:R-:W-:-:S04]  /*7ba0*/  @!P1 IMAD.IADD R3, R3, 0x1, -R56 ;  /* 0x0000000103039824 */ /* 0x000fc800078e0a38 */
[----:B0-----:R-:W-:Y:S01]  /*7bb0*/  IMAD.MOV.U32 R35, RZ, RZ, R3 ;  /* 0x000000ffff237224 */ /* 0x001fe200078e0003 */
[----:B------:R0:W-:Y:S03]  /*7bc0*/  STL [R1+0xfc], R36 ;  /* 0x0000fc2401007387 */ /* 0x0001e60000100800 */
[----:B------:R-:W-:Y:S01]  /*7bd0*/  @!P2 IMAD.MOV R35, RZ, RZ, -R35 ;  /* 0x000000ffff23a224 */ /* 0x000fe200078e0a23 */
[----:B------:R-:W-:Y:S02]  /*7be0*/  ISETP.GE.AND P2, PT, R48, RZ, PT ;  /* 0x000000ff3000720c */ /* 0x000fe40003f46270 */
[----:B------:R-:W4:Y:S01]  /*7bf0*/  LDL.LU R48, [R1+0x60] ;  /* 0x0000600001307983 */ /* 0x000f220000300800 */
[----:B------:R-:W-:-:S04]  /*7c00*/  IMAD.MOV.U32 R31, RZ, RZ, R32 ;  /* 0x000000ffff1f7224 */ /* 0x000fc800078e0020 */
[----:B------:R-:W-:-:S04]  /*7c10*/  IMAD.HI.U32 R32, R0, R31, RZ ;  /* 0x0000001f00207227 */ /* 0x000fc800078e00ff */
[----:B------:R-:W-:-:S04]  /*7c20*/  IMAD.MOV R32, RZ, RZ, -R32 ;  /* 0x000000ffff207224 */ /* 0x000fc800078e0a20 */
[----:B------:R-:W-:Y:S02]  /*7c30*/  IMAD R2, R56, R32, R31 ;  /* 0x0000002038027224 */ /* 0x000fe400078e021f */
[----:B------:R-:W-:-:S03]  /*7c40*/  IMAD.HI.U32 R34, R0, R30, RZ ;  /* 0x0000001e00227227 */ /* 0x000fc600078e00ff */
[C---:B------:R-:W-:Y:S01]  /*7c50*/  ISETP.GT.U32.AND P4, PT, R56.reuse, R2, PT ;  /* 0x000000023800720c */ /* 0x040fe20003f84070 */
[----:B------:R-:W-:Y:S01]  /*7c60*/  IMAD.MOV R34, RZ, RZ, -R34 ;  /* 0x000000ffff227224 */ /* 0x000fe200078e0a22 */
[----:B------:R-:W-:Y:S01]  /*7c70*/  IABS R32, R43 ;  /* 0x0000002b00207213 */ /* 0x000fe20000000000 */
[----:B------:R1:W-:Y:S01]  /*7c80*/  STL [R1+0x100], R35 ;  /* 0x0001002301007387 */ /* 0x0003e20000100800 */
[----:B------:R-:W-:Y:S01]  /*7c90*/  ISETP.GE.AND P3, PT, R43, RZ, PT ;  /* 0x000000ff2b00720c */ /* 0x000fe20003f66270 */
[----:B------:R-:W-:Y:S02]  /*7ca0*/  IMAD R30, R56, R34, R30 ;  /* 0x00000022381e7224 */ /* 0x000fe400078e021e */
[----:B------:R-:W-:Y:S01]  /*7cb0*/  IMAD.HI.U32 R34, R0, R32, RZ ;  /* 0x0000002000227227 */ /* 0x000fe200078e00ff */
[----:B------:R-:W4:Y:S03]  /*7cc0*/  LDL.LU R43, [R1+0x64] ;  /* 0x00006400012b7983 */ /* 0x000f260000300800 */
[----:B------:R-:W-:-:S02]  /*7cd0*/  IMAD.MOV R34, RZ, RZ, -R34 ;  /* 0x000000ffff227224 */ /* 0x000fc400078e0a22 */
[----:B------:R-:W-:Y:S01]  /*7ce0*/  @!P4 IMAD.IADD R2, R2, 0x1, -R56 ;  /* 0x000000010202c824 */ /* 0x000fe200078e0a38 */
[C---:B------:R-:W-:Y:S01]  /*7cf0*/  ISETP.GT.U32.AND P0, PT, R56.reuse, R30, PT ;  /* 0x0000001e3800720c */ /* 0x040fe20003f04070 */
[----:B------:R-:W-:-:S03]  /*7d00*/  IMAD R32, R56, R34, R32 ;  /* 0x0000002238207224 */ /* 0x000fc600078e0220 */
[C---:B------:R-:W-:Y:S02]  /*7d10*/  ISETP.GT.U32.AND P4, PT, R56.reuse, R2, PT ;  /* 0x000000023800720c */ /* 0x040fe40003f84070 */
[----:B------:R-:W-:Y:S02]  /*7d20*/  ISETP.GT.U32.AND P1, PT, R56, R32, PT ;  /* 0x000000203800720c */ /* 0x000fe40003f24070 */
[----:B------:R-:W-:-:S05]  /*7d30*/  IABS R31, R45 ;  /* 0x0000002d001f7213 */ /* 0x000fca0000000000 */
[----:B------:R-:W-:-:S04]  /*7d40*/  @!P0 IMAD.IADD R30, R30, 0x1, -R56 ;  /* 0x000000011e1e8824 */ /* 0x000fc800078e0a38 */
[--C-:B------:R-:W-:Y:S01]  /*7d50*/  @!P4 IMAD.IADD R2, R2, 0x1, -R56.reuse ;  /* 0x000000010202c824 */ /* 0x100fe200078e0a38 */
[----:B------:R-:W-:Y:S02]  /*7d60*/  ISETP.GE.AND P4, PT, R45, RZ, PT ;  /* 0x000000ff2d00720c */ /* 0x000fe40003f86270 */
[----:B------:R-:W4:Y:S01]  /*7d70*/  LDL.LU R45, [R1+0x68] ;  /* 0x00006800012d7983 */ /* 0x000f220000300800 */
[----:B------:R-:W-:Y:S01]  /*7d80*/  ISETP.GT.U32.AND P0, PT, R56, R30, PT ;  /* 0x0000001e3800720c */ /* 0x000fe20003f04070 */
[----:B------:R-:W-:-:S05]  /*7d90*/  @!P1 IMAD.IADD R32, R32, 0x1, -R56 ;  /* 0x0000000120209824 */ /* 0x000fca00078e0a38 */
[----:B------:R-:W-:Y:S01]  /*7da0*/  ISETP.GT.U32.AND P1, PT, R56, R32, PT ;  /* 0x000000203800720c */ /* 0x000fe20003f24070 */
[----:B0-----:R-:W-:-:S06]  /*7db0*/  IMAD.MOV.U32 R36, RZ, RZ, R2 ;  /* 0x000000ffff247224 */ /* 0x001fcc00078e0002 */
[----:B------:R-:W-:Y:S02]  /*7dc0*/  @!P0 IMAD.IADD R30, R30, 0x1, -R56 ;  /* 0x000000011e1e8824 */ /* 0x000fe400078e0a38 */
[----:B------:R-:W-:-:S04]  /*7dd0*/  IMAD.HI.U32 R34, R0, R29, RZ ;  /* 0x0000001d00227227 */ /* 0x000fc800078e00ff */
[----:B-1----:R-:W-:Y:S02]  /*7de0*/  IMAD.MOV.U32 R35, RZ, RZ, R30 ;  /* 0x000000ffff237224 */ /* 0x002fe400078e001e */
[----:B------:R-:W-:-:S04]  /*7df0*/  IMAD.HI.U32 R33, R0, R31, RZ ;  /* 0x0000001f00217227 */ /* 0x000fc800078e00ff */
[----:B------:R-:W-:Y:S02]  /*7e00*/  @!P1 IMAD.IADD R32, R32, 0x1, -R56 ;  /* 0x0000000120209824 */ /* 0x000fe400078e0a38 */
[----:B------:R-:W-:Y:S02]  /*7e10*/  @!P6 IMAD.MOV R36, RZ, RZ, -R36 ;  /* 0x000000ffff24e224 */ /* 0x000fe400078e0a24 */
[----:B------:R-:W-:Y:S02]  /*7e20*/  @!P5 IMAD.MOV R35, RZ, RZ, -R35 ;  /* 0x000000ffff23d224 */ /* 0x000fe400078e0a23 */
[----:B------:R-:W-:Y:S02]  /*7e30*/  IMAD.MOV R34, RZ, RZ, -R34 ;  /* 0x000000ffff227224 */ /* 0x000fe400078e0a22 */
[----:B------:R-:W-:Y:S02]  /*7e40*/  IMAD.MOV R33, RZ, RZ, -R33 ;  /* 0x000000ffff217224 */ /* 0x000fe400078e0a21 */
[----:B------:R-:W-:Y:S01]  /*7e50*/  @!P3 IMAD.MOV R32, RZ, RZ, -R32 ;  /* 0x000000ffff20b224 */ /* 0x000fe200078e0a20 */
[----:B------:R3:W-:Y:S01]  /*7e60*/  STL [R1+0x104], R36 ;  /* 0x0001042401007387 */ /* 0x0007e20000100800 */
[----:B------:R-:W-:-:S02]  /*7e70*/  IMAD R29, R56, R34, R29 ;  /* 0x00000022381d7224 */ /* 0x000fc400078e021d */
[C---:B------:R-:W-:Y:S01]  /*7e80*/  IMAD R3, R56.reuse, R33, R31 ;  /* 0x0000002138037224 */ /* 0x040fe200078e021f */
[----:B------:R4:W-:Y:S04]  /*7e90*/  STL [R1+0x108], R35 ;  /* 0x0001082301007387 */ /* 0x0009e80000100800 */
[----:B------:R0:W-:Y:S01]  /*7ea0*/  STL [R1+0x10c], R32 ;  /* 0x00010c2001007387 */ /* 0x0001e20000100800 */
[----:B------:R-:W-:-:S13]  /*7eb0*/  ISETP.GT.U32.AND P0, PT, R56, R29, PT ;  /* 0x0000001d3800720c */ /* 0x000fda0003f04070 */
[----:B------:R-:W-:-:S05]  /*7ec0*/  @!P0 IMAD.IADD R29, R29, 0x1, -R56 ;  /* 0x000000011d1d8824 */ /* 0x000fca00078e0a38 */
[----:B------:R-:W-:-:S13]  /*7ed0*/  ISETP.GT.U32.AND P0, PT, R56, R29, PT ;  /* 0x0000001d3800720c */ /* 0x000fda0003f04070 */
[----:B------:R-:W-:-:S04]  /*7ee0*/  @!P0 IMAD.IADD R29, R29, 0x1, -R56 ;  /* 0x000000011d1d8824 */ /* 0x000fc800078e0a38 */
[----:B------:R-:W-:-:S04]  /*7ef0*/  IMAD.MOV.U32 R37, RZ, RZ, R29 ;  /* 0x000000ffff257224 */ /* 0x000fc800078e001d */
[----:B------:R-:W-:Y:S01]  /*7f00*/  @!P2 IMAD.MOV R37, RZ, RZ, -R37 ;  /* 0x000000ffff25a224 */ /* 0x000fe200078e0a25 */
[----:B--2---:R-:W-:Y:S02]  /*7f10*/  IABS R31, R47 ;  /* 0x0000002f001f7213 */ /* 0x004fe40000000000 */
[----:B------:R-:W-:Y:S02]  /*7f20*/  ISETP.GE.AND P6, PT, R47, RZ, PT ;  /* 0x000000ff2f00720c */ /* 0x000fe40003fc6270 */
[----:B------:R-:W2:Y:S01]  /*7f30*/  LDL.LU R47, [R1+0x6c] ;  /* 0x00006c00012f7983 */ /* 0x000ea20000300800 */
[----:B---3--:R-:W-:Y:S02]  /*7f40*/  IABS R36, R46 ;  /* 0x0000002e00247213 */ /* 0x008fe40000000000 */
[----:B------:R-:W-:Y:S02]  /*7f50*/  ISETP.GE.AND P1, PT, R46, RZ, PT ;  /* 0x000000ff2e00720c */ /* 0x000fe40003f26270 */
[----:B------:R-:W3:Y:S01]  /*7f60*/  LDL.LU R46, [R1+0x70] ;  /* 0x00007000012e7983 */ /* 0x000ee20000300800 */
[----:B------:R-:W-:-:S04]  /*7f70*/  IMAD.HI.U32 R33, R0, R36, RZ ;  /* 0x0000002400217227 */ /* 0x000fc800078e00ff */
[----:B------:R-:W-:-:S04]  /*7f80*/  IMAD.MOV R33, RZ, RZ, -R33 ;  /* 0x000000ffff217224 */ /* 0x000fc800078e0a21 */
[----:B------:R-:W-:-:S05]  /*7f90*/  IMAD R36, R56, R33, R36 ;  /* 0x0000002138247224 */ /* 0x000fca00078e0224 */
[----:B------:R-:W-:Y:S01]  /*7fa0*/  ISETP.GT.U32.AND P0, PT, R56, R36, PT ;  /* 0x000000243800720c */ /* 0x000fe20003f04070 */
[----:B------:R-:W-:-:S12]  /*7fb0*/  STL [R1+0x124], R37 ;  /* 0x0001242501007387 */ /* 0x000fd80000100800 */
[----:B------:R-:W-:Y:S01]  /*7fc0*/  @!P0 IMAD.IADD R36, R36, 0x1, -R56 ;  /* 0x0000000124248824 */ /* 0x000fe200078e0a38 */
[----:B----4-:R-:W-:Y:S02]  /*7fd0*/  IABS R35, R48 ;  /* 0x0000003000237213 */ /* 0x010fe40000000000 */
[----:B------:R-:W-:Y:S02]  /*7fe0*/  ISETP.GE.AND P0, PT, R48, RZ, PT ;  /* 0x000000ff3000720c */ /* 0x000fe40003f06270 */
[----:B------:R-:W4:Y:S01]  /*7ff0*/  LDL.LU R48, [R1+0x74] ;  /* 0x0000740001307983 */ /* 0x000f220000300800 */
[----:B------:R-:W-:Y:S01]  /*8000*/  ISETP.GT.U32.AND P5, PT, R56, R3, PT ;  /* 0x000000033800720c */ /* 0x000fe20003fa4070 */
[----:B------:R-:W-:-:S04]  /*8010*/  IMAD.MOV.U32 R2, RZ, RZ, R31 ;  /* 0x000000ffff027224 */ /* 0x000fc800078e001f */
[----:B------:R-:W-:Y:S01]  /*8020*/  IMAD.HI.U32 R31, R0, R2, RZ ;  /* 0x00000002001f7227 */ /* 0x000fe200078e00ff */
[----:B------:R-:W-:-:S03]  /*8030*/  IABS R30, R44 ;  /* 0x0000002c001e7213 */ /* 0x000fc60000000000 */
[----:B------:R-:W-:-:S04]  /*8040*/  IMAD.MOV R31, RZ, RZ, -R31 ;  /* 0x000000ffff1f7224 */ /* 0x000fc800078e0a1f */
[----:B------:R-:W-:Y:S02]  /*8050*/  @!P5 IMAD.IADD R3, R3, 0x1, -R56 ;  /* 0x000000010303d824 */ /* 0x000fe400078e0a38 */
[----:B------:R-:W-:Y:S02]  /*8060*/  IMAD R2, R56, R31, R2 ;  /* 0x0000001f38027224 */ /* 0x000fe400078e0202 */
[----:B------:R-:W-:Y:S01]  /*8070*/  IMAD.HI.U32 R31, R0, R30, RZ ;  /* 0x0000001e001f7227 */ /* 0x000fe200078e00ff */
[C---:B------:R-:W-:Y:S02]  /*8080*/  ISETP.GT.U32.AND P5, PT, R56.reuse, R3, PT ;  /* 0x000000033800720c */ /* 0x040fe40003fa4070 */
[----:B------:R-:W-:Y:S01]  /*8090*/  ISETP.GT.U32.AND P3, PT, R56, R2, PT ;  /* 0x000000023800720c */ /* 0x000fe20003f64070 */
[----:B------:R-:W-:-:S04]  /*80a0*/  IMAD.MOV R31, RZ, RZ, -R31 ;  /* 0x000000ffff1f7224 */ /* 0x000fc800078e0a1f */
[----:B------:R-:W-:-:S06]  /*80b0*/  IMAD R30, R56, R31, R30 ;  /* 0x0000001f381e7224 */ /* 0x000fcc00078e021e */
[--C-:B------:R-:W-:Y:S01]  /*80c0*/  @!P5 IMAD.IADD R3, R3, 0x1, -R56.reuse ;  /* 0x000000010303d824 */ /* 0x100fe200078e0a38 */
[----:B------:R-:W-:Y:S01]  /*80d0*/  ISETP.GT.U32.AND P5, PT, R56, R30, PT ;  /* 0x0000001e3800720c */ /* 0x000fe20003fa4070 */
[----:B------:R-:W-:-:S05]  /*80e0*/  @!P3 IMAD.IADD R2, R2, 0x1, -R56 ;  /* 0x000000010202b824 */ /* 0x000fca00078e0a38 */
[----:B------:R-:W-:Y:S01]  /*80f0*/  ISETP.GT.U32.AND P2, PT, R56, R2, PT ;  /* 0x000000023800720c */ /* 0x000fe20003f44070 */
[----:B------:R-:W-:-:S06]  /*8100*/  @!P4 IMAD.MOV R3, RZ, RZ, -R3 ;  /* 0x000000ffff03c224 */ /* 0x000fcc00078e0a03 */
[----:B------:R-:W-:Y:S01]  /*8110*/  @!P5 IMAD.IADD R30, R30, 0x1, -R56 ;  /* 0x000000011e1ed824 */ /* 0x000fe200078e0a38 */
[----:B------:R-:W-:Y:S01]  /*8120*/  IABS R34, R43 ;  /* 0x0000002b00227213 */ /* 0x000fe20000000000 */
[----:B0-----:R-:W-:-:S03]  /*8130*/  IMAD.HI.U32 R32, R0, R35, RZ ;  /* 0x0000002300207227 */ /* 0x001fc600078e00ff */
[----:B------:R-:W-:Y:S01]  /*8140*/  ISETP.GT.U32.AND P5, PT, R56, R30, PT ;  /* 0x0000001e3800720c */ /* 0x000fe20003fa4070 */
[----:B------:R-:W-:Y:S01]  /*8150*/  @!P2 IMAD.IADD R2, R2, 0x1, -R56 ;  /* 0x000000010202a824 */ /* 0x000fe200078e0a38 */
[----:B------:R0:W-:Y:S01]  /*8160*/  STL [R1+0x12c], R3 ;  /* 0x00012c0301007387 */ /* 0x0001e20000100800 */
[----:B------:R-:W-:Y:S02]  /*8170*/  IMAD.MOV R32, RZ, RZ, -R32 ;  /* 0x000000ffff207224 */ /* 0x000fe400078e0a20 */
[----:B------:R-:W-:Y:S01]  /*8180*/  IMAD.HI.U32 R29, R0, R34, RZ ;  /* 0x00000022001d7227 */ /* 0x000fe200078e00ff */
[----:B------:R-:W4:Y:S03]  /*8190*/  LDL.LU R41, [R1+0x78] ;  /* 0x0000780001297983 */ /* 0x000f260000300800 */
[----:B0-----:R-:W-:Y:S01]  /*81a0*/  IMAD.MOV.U32 R3, RZ, RZ, R2 ;  /* 0x000000ffff037224 */ /* 0x001fe200078e0002 */
[----:B------:R-:W-:Y:S01]  /*81b0*/  ISETP.GE.AND P3, PT, R44, RZ, PT ;  /* 0x000000ff2c00720c */ /* 0x000fe20003f66270 */
[----:B------:R-:W-:Y:S01]  /*81c0*/  IMAD R35, R56, R32, R35 ;  /* 0x0000002038237224 */ /* 0x000fe200078e0223 */
[----:B------:R-:W4:Y:S01]  /*81d0*/  LDL.LU R44, [R1+0x7c] ;  /* 0x00007c00012c7983 */ /* 0x000f220000300800 */
[----:B------:R-:W-:-:S02]  /*81e0*/  @!P6 IMAD.MOV R3, RZ, RZ, -R3 ;  /* 0x000000ffff03e224 */ /* 0x000fc400078e0a03 */
[----:B------:R-:W-:Y:S02]  /*81f0*/  IMAD.MOV R29, RZ, RZ, -R29 ;  /* 0x000000ffff1d7224 */ /* 0x000fe400078e0a1d */
[----:B------:R-:W-:Y:S01]  /*8200*/  @!P5 IMAD.IADD R30, R30, 0x1, -R56 ;  /* 0x000000011e1ed824 */ /* 0x000fe200078e0a38 */
[----:B------:R0:W-:Y:S01]  /*8210*/  STL [R1+0x128], R3 ;  /* 0x0001280301007387 */ /* 0x0001e20000100800 */
[C---:B------:R-:W-:Y:S01]  /*8220*/  IMAD R34, R56.reuse, R29, R34 ;  /* 0x0000001d38227224 */ /* 0x040fe200078e0222 */
[----:B------:R-:W-:Y:S02]  /*8230*/  ISETP.GE.AND P5, PT, R43, RZ, PT ;  /* 0x000000ff2b00720c */ /* 0x000fe40003fa6270 */
[C---:B------:R-:W-:Y:S01]  /*8240*/  ISETP.GT.U32.AND P2, PT, R56.reuse, R35, PT ;  /* 0x000000233800720c */ /* 0x040fe20003f44070 */
[----:B------:R-:W4:Y:S01]  /*8250*/  LDL.LU R43, [R1+0x90] ;  /* 0x00009000012b7983 */ /* 0x000f220000300800 */
[C---:B------:R-:W-:Y:S02]  /*8260*/  ISETP.GT.U32.AND P4, PT, R56.reuse, R36, PT ;  /* 0x000000243800720c */ /* 0x040fe40003f84070 */
[----:B------:R-:W-:-:S02]  /*8270*/  ISETP.GT.U32.AND P6, PT, R56, R34, PT ;  /* 0x000000223800720c */ /* 0x000fc40003fc4070 */
[----:B------:R-:W-:-:S05]  /*8280*/  IABS R33, R45 ;  /* 0x0000002d00217213 */ /* 0x000fca0000000000 */
[----:B------:R-:W-:-:S04]  /*8290*/  IMAD.HI.U32 R31, R0, R33, RZ ;  /* 0x00000021001f7227 */ /* 0x000fc800078e00ff */
[--C-:B------:R-:W-:Y:S02]  /*82a0*/  @!P2 IMAD.IADD R35, R35, 0x1, -R56.reuse ;  /* 0x000000012323a824 */ /* 0x100fe400078e0a38 */
[--C-:B------:R-:W-:Y:S02]  /*82b0*/  @!P4 IMAD.IADD R36, R36, 0x1, -R56.reuse ;  /* 0x000000012424c824 */ /* 0x100fe400078e0a38 */
[----:B------:R-:W-:Y:S02]  /*82c0*/  IMAD.MOV R31, RZ, RZ, -R31 ;  /* 0x000000ffff1f7224 */ /* 0x000fe400078e0a1f */
[----:B------:R-:W-:Y:S01]  /*82d0*/  @!P6 IMAD.IADD R34, R34, 0x1, -R56 ;  /* 0x000000012222e824 */ /* 0x000fe200078e0a38 */
[C---:B------:R-:W-:Y:S01]  /*82e0*/  ISETP.GT.U32.AND P6, PT, R56.reuse, R35, PT ;  /* 0x000000233800720c */ /* 0x040fe20003fc4070 */
[----:B------:R-:W-:Y:S02]  /*82f0*/  @!P1 IMAD.MOV R36, RZ, RZ, -R36 ;  /* 0x000000ffff249224 */ /* 0x000fe400078e0a24 */
[----:B------:R-:W-:-:S02]  /*8300*/  IMAD R33, R56, R31, R33 ;  /* 0x0000001f38217224 */ /* 0x000fc400078e0221 */
[----:B------:R-:W-:Y:S01]  /*8310*/  @!P3 IMAD.MOV R30, RZ, RZ, -R30 ;  /* 0x000000ffff1eb224 */ /* 0x000fe200078e0a1e */
[----:B------:R-:W-:Y:S01]  /*8320*/  STL [R1+0x118], R36 ;  /* 0x0001182401007387 */ /* 0x000fe20000100800 */
[----:B------:R-:W-:Y:S02]  /*8330*/  ISETP.GE.AND P2, PT, R45, RZ, PT ;  /* 0x000000ff2d00720c */ /* 0x000fe40003f46270 */
[----:B------:R-:W-:Y:S01]  /*8340*/  ISETP.GT.U32.AND P4, PT, R56, R33, PT ;  /* 0x000000213800720c */ /* 0x000fe20003f84070 */
[----:B------:R1:W-:Y:S04]  /*8350*/  STL [R1+0x120], R30 ;  /* 0x0001201e01007387 */ /* 0x0003e80000100800 */
[----:B------:R-:W4:Y:S01]  /*8360*/  LDL.LU R45, [R1+0x94] ;  /* 0x00009400012d7983 */ /* 0x000f220000300800 */
[----:B------:R-:W-:-:S04]  /*8370*/  @!P6 IMAD.IADD R35, R35, 0x1, -R56 ;  /* 0x000000012323e824 */ /* 0x000fc800078e0a38 */
[----:B------:R-:W-:-:S03]  /*8380*/  @!P0 IMAD.MOV R35, RZ, RZ, -R35 ;  /* 0x000000ffff238224 */ /* 0x000fc600078e0a23 */
[----:B------:R-:W-:Y:S02]  /*8390*/  @!P4 IMAD.IADD R33, R33, 0x1, -R56 ;  /* 0x000000012121c824 */ /* 0x000fe400078e0a38 */
[----:B------:R1:W-:Y:S03]  /*83a0*/  STL [R1+0x11c], R35 ;  /* 0x00011c2301007387 */ /* 0x0003e60000100800 */
[----:B------:R-:W-:-:S13]  /*83b0*/  ISETP.GT.U32.AND P3, PT, R56, R33, PT ;  /* 0x000000213800720c */ /* 0x000fda0003f64070 */
[----:B------:R-:W-:Y:S01]  /*83c0*/  @!P3 IMAD.IADD R33, R33, 0x1, -R56 ;  /* 0x000000012121b824 */ /* 0x000fe200078e0a38 */
[----:B--2---:R-:W-:Y:S02]  /*83d0*/  IABS R32, R47 ;  /* 0x0000002f00207213 */ /* 0x004fe40000000000 */
[----:B------:R-:W-:Y:S02]  /*83e0*/  ISETP.GE.AND P4, PT, R47, RZ, PT ;  /* 0x000000ff2f00720c */ /* 0x000fe40003f86270 */
[----:B------:R-:W2:Y:S01]  /*83f0*/  LDL.LU R47, [R1+0x98] ;  /* 0x00009800012f7983 */ /* 0x000ea20000300800 */
[----:B---3--:R-:W-:Y:S02]  /*8400*/  IABS R29, R46 ;  /* 0x0000002e001d7213 */ /* 0x008fe40000000000 */
[----:B------:R-:W-:Y:S02]  /*8410*/  ISETP.GE.AND P3, PT, R46, RZ, PT ;  /* 0x000000ff2e00720c */ /* 0x000fe40003f66270 */
[----:B------:R-:W3:Y:S01]  /*8420*/  LDL.LU R46, [R1+0x9c] ;  /* 0x00009c00012e7983 */ /* 0x000ee20000300800 */
[----:B----4-:R-:W-:-:S02]  /*8430*/  IABS R31, R48 ;  /* 0x00000030001f7213 */ /* 0x010fc40000000000 */
[----:B------:R-:W-:Y:S02]  /*8440*/  ISETP.GE.AND P0, PT, R48, RZ, PT ;  /* 0x000000ff3000720c */ /* 0x000fe40003f06270 */
[----:B------:R-:W4:Y:S01]  /*8450*/  LDL.LU R48, [R1+0xb0] ;  /* 0x0000b00001307983 */ /* 0x000f220000300800 */
[----:B0-----:R-:W-:Y:S01]  /*8460*/  IMAD.HI.U32 R3, R0, R32, RZ ;  /* 0x0000002000037227 */ /* 0x001fe200078e00ff */
[----:B------:R-:W-:Y:S02]  /*8470*/  ISETP.GT.U32.AND P1, PT, R56, R34, PT ;  /* 0x000000223800720c */ /* 0x000fe40003f24070 */
[----:B------:R-:W4:Y:S01]  /*8480*/  LDL.LU R42, [R1+0xb4] ;  /* 0x0000b400012a7983 */ /* 0x000f220000300800 */
[----:B------:R-:W-:Y:S02]  /*8490*/  IMAD.MOV R3, RZ, RZ, -R3 ;  /* 0x000000ffff037224 */ /* 0x000fe400078e0a03 */
[----:B------:R-:W-:-:S04]  /*84a0*/  IMAD.HI.U32 R2, R0, R29, RZ ;  /* 0x0000001d00027227 */ /* 0x000fc800078e00ff */
[----:B------:R-:W-:Y:S02]  /*84b0*/  IMAD R32, R56, R3, R32 ;  /* 0x0000000338207224 */ /* 0x000fe400078e0220 */
[----:B------:R-:W-:-:S03]  /*84c0*/  IMAD.MOV R2, RZ, RZ, -R2 ;  /* 0x000000ffff027224 */ /* 0x000fc600078e0a02 */
[C---:B------:R-:W-:Y:S01]  /*84d0*/  ISETP.GT.U32.AND P6, PT, R56.reuse, R32, PT ;  /* 0x000000203800720c */ /* 0x040fe20003fc4070 */
[----:B------:R-:W-:Y:S02]  /*84e0*/  IMAD R29, R56, R2, R29 ;  /* 0x00000002381d7224 */ /* 0x000fe400078e021d */
[----:B------:R-:W-:-:S04]  /*84f0*/  IMAD.HI.U32 R2, R0, R31, RZ ;  /* 0x0000001f00027227 */ /* 0x000fc800078e00ff */
[----:B------:R-:W-:Y:S02]  /*8500*/  IMAD.MOV R2, RZ, RZ, -R2 ;  /* 0x000000ffff027224 */ /* 0x000fe400078e0a02 */
[--C-:B------:R-:W-:Y:S01]  /*8510*/  @!P1 IMAD.IADD R34, R34, 0x1, -R56.reuse ;  /* 0x0000000122229824 */ /* 0x100fe200078e0a38 */
[C---:B------:R-:W-:Y:S01]  /*8520*/  ISETP.GT.U32.AND P1, PT, R56.reuse, R29, PT ;  /* 0x0000001d3800720c */ /* 0x040fe20003f24070 */
[----:B------:R-:W-:Y:S02]  /*8530*/  IMAD R31, R56, R2, R31 ;  /* 0x00000002381f7224 */ /* 0x000fe400078e021f */
[----:B------:R-:W-:-:S03]  /*8540*/  @!P6 IMAD.IADD R32, R32, 0x1, -R56 ;  /* 0x000000012020e824 */ /* 0x000fc600078e0a38 */
[----:B------:R-:W-:Y:S01]  /*8550*/  ISETP.GT.U32.AND P6, PT, R56, R31, PT ;  /* 0x0000001f3800720c */ /* 0x000fe20003fc4070 */
[----:B------:R-:W-:-:S06]  /*8560*/  IMAD.MOV.U32 R38, RZ, RZ, R34 ;  /* 0x000000ffff267224 */ /* 0x000fcc00078e0022 */
[----:B------:R-:W-:Y:S01]  /*8570*/  @!P1 IMAD.IADD R29, R29, 0x1, -R56 ;  /* 0x000000011d1d9824 */ /* 0x000fe200078e0a38 */
[----:B------:R-:W-:Y:S01]  /*8580*/  ISETP.GT.U32.AND P1, PT, R56, R32, PT ;  /* 0x000000203800720c */ /* 0x000fe20003f24070 */
[----:B------:R-:W-:-:S04]  /*8590*/  @!P5 IMAD.MOV R38, RZ, RZ, -R38 ;  /* 0x000000ffff26d224 */ /* 0x000fc800078e0a26 */
[----:B------:R-:W-:Y:S01]  /*85a0*/  @!P6 IMAD.IADD R31, R31, 0x1, -R56 ;  /* 0x000000011f1fe824 */ /* 0x000fe200078e0a38 */
[----:B------:R-:W-:Y:S02]  /*85b0*/  ISETP.GT.U32.AND P5, PT, R56, R29, PT ;  /* 0x0000001d3800720c */ /* 0x000fe40003fa4070 */
[----:B-1----:R-:W-:-:S05]  /*85c0*/  IABS R30, R41 ;  /* 0x00000029001e7213 */ /* 0x002fca0000000000 */
[----:B------:R-:W-:Y:S01]  /*85d0*/  IMAD.HI.U32 R37, R0, R30, RZ ;  /* 0x0000001e00257227 */ /* 0x000fe200078e00ff */
[----:B------:R-:W-:-:S03]  /*85e0*/  IABS R3, R44 ;  /* 0x0000002c00037213 */ /* 0x000fc60000000000 */
[----:B------:R-:W-:Y:S01]  /*85f0*/  IMAD.MOV R37, RZ, RZ, -R37 ;  /* 0x000000ffff257224 */ /* 0x000fe200078e0a25 */
[----:B------:R-:W-:Y:S01]  /*8600*/  ISETP.GT.U32.AND P6, PT, R56, R31, PT ;  /* 0x0000001f3800720c */ /* 0x000fe20003fc4070 */
[----:B------:R-:W-:Y:S01]  /*8610*/  IMAD.HI.U32 R36, R0, R3, RZ ;  /* 0x0000000300247227 */ /* 0x000fe200078e00ff */
[----:B------:R-:W-:-:S03]  /*8620*/  IABS R2, R43 ;  /* 0x0000002b00027213 */ /* 0x000fc60000000000 */
[----:B------:R-:W-:Y:S02]  /*8630*/  IMAD.MOV R36, RZ, RZ, -R36 ;  /* 0x000000ffff247224 */ /* 0x000fe400078e0a24 */
[----:B------:R-:W-:Y:S02]  /*8640*/  IMAD R30, R56, R37, R30 ;  /* 0x00000025381e7224 */ /* 0x000fe400078e021e */
[----:B------:R-:W-:-:S04]  /*8650*/  IMAD.HI.U32 R34, R0, R2, RZ ;  /* 0x0000000200227227 */ /* 0x000fc800078e00ff */
[----:B------:R-:W-:Y:S02]  /*8660*/  @!P1 IMAD.IADD R32, R32, 0x1, -R56 ;  /* 0x0000000120209824 */ /* 0x000fe400078e0a38 */
[----:B------:R-:W-:Y:S02]  /*8670*/  IMAD.MOV R34, RZ, RZ, -R34 ;  /* 0x000000ffff227224 */ /* 0x000fe400078e0a22 */
[C---:B------:R-:W-:Y:S01]  /*8680*/  IMAD R3, R56.reuse, R36, R3 ;  /* 0x0000002438037224 */ /* 0x040fe200078e0203 */
[C---:B------:R-:W-:Y:S01]  /*8690*/  ISETP.GT.U32.AND P1, PT, R56.reuse, R30, PT ;  /* 0x0000001e3800720c */ /* 0x040fe20003f24070 */
[----:B------:R-:W-:Y:S02]  /*86a0*/  IMAD.MOV.U32 R36, RZ, RZ, R32 ;  /* 0x000000ffff247224 */ /* 0x000fe400078e0020 */
[----:B------:R-:W-:Y:S02]  /*86b0*/  IMAD R2, R56, R34, R2 ;  /* 0x0000002238027224 */ /* 0x000fe400078e0202 */
[----:B------:R-:W-:-:S02]  /*86c0*/  @!P5 IMAD.IADD R29, R29, 0x1, -R56 ;  /* 0x000000011d1dd824 */ /* 0x000fc400078e0a38 */
[----:B------:R-:W-:Y:S01]  /*86d0*/  @!P4 IMAD.MOV R36, RZ, RZ, -R36 ;  /* 0x000000ffff24c224 */ /* 0x000fe200078e0a24 */
[C---:B------:R-:W-:Y:S01]  /*86e0*/  ISETP.GT.U32.AND P4, PT, R56.reuse, R3, PT ;  /* 0x000000033800720c */ /* 0x040fe20003f84070 */
[--C-:B------:R-:W-:Y:S01]  /*86f0*/  @!P6 IMAD.IADD R31, R31, 0x1, -R56.reuse ;  /* 0x000000011f1fe824 */ /* 0x100fe200078e0a38 */
[----:B------:R-:W-:Y:S01]  /*8700*/  ISETP.GT.U32.AND P6, PT, R56, R2, PT ;  /* 0x000000023800720c */ /* 0x000fe20003fc4070 */
[----:B------:R-:W-:Y:S02]  /*8710*/  IMAD.MOV.U32 R37, RZ, RZ, R29 ;  /* 0x000000ffff257224 */ /* 0x000fe400078e001d */
[----:B------:R-:W-:Y:S02]  /*8720*/  @!P2 IMAD.MOV R33, RZ, RZ, -R33 ;  /* 0x000000ffff21a224 */ /* 0x000fe400078e0a21 */
[----:B------:R-:W-:Y:S01]  /*8730*/  @!P3 IMAD.MOV R37, RZ, RZ, -R37 ;  /* 0x000000ffff25b224 */ /* 0x000fe200078e0a25 */
[----:B------:R-:W-:Y:S01]  /*8740*/  STL [R1+0x114], R38 ;  /* 0x0001142601007387 */ /* 0x000fe20000100800 */
[----:B------:R-:W-:Y:S01]  /*8750*/  @!P1 IMAD.IADD R30, R30, 0x1, -R56 ;  /* 0x000000011e1e9824 */ /* 0x000fe200078e0a38 */
[----:B------:R-:W-:-:S02]  /*8760*/  ISETP.GE.AND P5, PT, R44, RZ, PT ;  /* 0x000000ff2c00720c */ /* 0x000fc40003fa6270 */
[----:B------:R-:W-:Y:S01]  /*8770*/  STL [R1+0x110], R33 ;  /* 0x0001102101007387 */ /* 0x000fe20000100800 */
[----:B------:R-:W-:-:S03]  /*8780*/  IABS R35, R45 ;  /* 0x0000002d00237213 */ /* 0x000fc60000000000 */
[----:B------:R0:W-:Y:S01]  /*8790*/  STL [R1+0xf0], R36 ;  /* 0x0000f02401007387 */ /* 0x0001e20000100800 */
[----:B------:R-:W-:Y:S01]  /*87a0*/  ISETP.GE.AND P1, PT, R43, RZ, PT ;  /* 0x000000ff2b00720c */ /* 0x000fe20003f26270 */
[----:B------:R-:W-:Y:S02]  /*87b0*/  @!P4 IMAD.IADD R3, R3, 0x1, -R56 ;  /* 0x000000010303c824 */ /* 0x000fe400078e0a38 */
[----:B------:R1:W-:Y:S01]  /*87c0*/  STL [R1+0xec], R37 ;  /* 0x0000ec2501007387 */ /* 0x0003e20000100800 */
[----:B------:R-:W-:-:S03]  /*87d0*/  ISETP.GT.U32.AND P4, PT, R56, R30, PT ;  /* 0x0000001e3800720c */ /* 0x000fc60003f84070 */
[----:B------:R-:W4:Y:S01]  /*87e0*/  LDL.LU R44, [R1+0xb8] ;  /* 0x0000b800012c7983 */ /* 0x000f220000300800 */
[----:B------:R-:W-:-:S03]  /*87f0*/  @!P6 IMAD.IADD R2, R2, 0x1, -R56 ;  /* 0x000000010202e824 */ /* 0x000fc600078e0a38 */
[----:B------:R-:W4:Y:S01]  /*8800*/  LDL.LU R43, [R1+0xbc] ;  /* 0x0000bc00012b7983 */ /* 0x000f220000300800 */
[----:B------:R-:W-:Y:S01]  /*8810*/  IMAD.HI.U32 R32, R0, R35, RZ ;  /* 0x0000002300207227 */ /* 0x000fe200078e00ff */
[C---:B------:R-:W-:Y:S02]  /*8820*/  ISETP.GT.U32.AND P6, PT, R56.reuse, R3, PT ;  /* 0x000000033800720c */ /* 0x040fe40003fc4070 */
[C---:B------:R-:W-:Y:S01]  /*8830*/  ISETP.GT.U32.AND P3, PT, R56.reuse, R2, PT ;  /* 0x000000023800720c */ /* 0x040fe20003f64070 */
[----:B------:R-:W-:Y:S01]  /*8840*/  IMAD.MOV R32, RZ, RZ, -R32 ;  /* 0x000000ffff207224 */ /* 0x000fe200078e0a20 */
[----:B------:R-:W-:Y:S01]  /*8850*/  ISETP.GE.AND P2, PT, R41, RZ, PT ;  /* 0x000000ff2900720c */ /* 0x000fe20003f46270 */
[----:B------:R-:W-:Y:S02]  /*8860*/  @!P0 IMAD.MOV R31, RZ, RZ, -R31 ;  /* 0x000000ffff1f8224 */ /* 0x000fe400078e0a1f */
[----:B0-----:R-:W-:Y:S02]  /*8870*/  IMAD R36, R56, R32, R35 ;  /* 0x0000002038247224 */ /* 0x001fe400078e0223 */
[----:B------:R-:W-:Y:S01]  /*8880*/  @!P4 IMAD.IADD R30, R30, 0x1, -R56 ;  /* 0x000000011e1ec824 */ /* 0x000fe200078e0a38 */
[----:B------:R0:W-:Y:S01]  /*8890*/  STL [R1+0xe8], R31 ;  /* 0x0000e81f01007387 */ /* 0x0001e20000100800 */
[----:B------:R-:W-:-:S02]  /*88a0*/  ISETP.GE.AND P4, PT, R45, RZ, PT ;  /* 0x000000ff2d00720c */ /* 0x000fc40003f86270 */
[----:B------:R-:W-:Y:S01]  /*88b0*/  ISETP.GT.U32.AND P0, PT, R56, R36, PT ;  /* 0x000000243800720c */ /* 0x000fe20003f04070 */
[----:B------:R-:W4:Y:S01]  /*88c0*/  LDL.LU R45, [R1+0xc0] ;  /* 0x0000c000012d7983 */ /* 0x000f220000300800 */
[--C-:B------:R-:W-:Y:S02]  /*88d0*/  @!P6 IMAD.IADD R3, R3, 0x1, -R56.reuse ;  /* 0x000000010303e824 */ /* 0x100fe400078e0a38 */
[----:B------:R-:W-:Y:S02]  /*88e0*/  @!P3 IMAD.IADD R2, R2, 0x1, -R56 ;  /* 0x000000010202b824 */ /* 0x000fe400078e0a38 */
[----:B------:R-:W-:Y:S02]  /*88f0*/  @!P2 IMAD.MOV R30, RZ, RZ, -R30 ;  /* 0x000000ffff1ea224 */ /* 0x000fe400078e0a1e */
[----:B------:R-:W-:Y:S02]  /*8900*/  @!P5 IMAD.MOV R3, RZ, RZ, -R3 ;  /* 0x000000ffff03d224 */ /* 0x000fe400078e0a03 */
[----:B------:R-:W-:Y:S01]  /*8910*/  @!P1 IMAD.MOV R2, RZ, RZ, -R2 ;  /* 0x000000ffff029224 */ /* 0x000fe200078e0a02 */
[----:B------:R0:W-:Y:S02]  /*8920*/  STL [R1+0xe4], R30 ;  /* 0x0000e41e01007387 */ /* 0x0001e40000100800 */
[----:B------:R-:W-:-:S02]  /*8930*/  @!P0 IMAD.IADD R36, R36, 0x1, -R56 ;  /* 0x0000000124248824 */ /* 0x000fc400078e0a38 */
[----:B------:R0:W-:Y:S04]  /*8940*/  STL [R1+0xe0], R3 ;  /* 0x0000e00301007387 */ /* 0x0001e80000100800 */
[----:B------:R0:W-:Y:S01]  /*8950*/  STL [R1+0xdc], R2 ;  /* 0x0000dc0201007387 */ /* 0x0001e20000100800 */
[----:B--2---:R-:W-:-:S05]  /*8960*/  IABS R35, R47 ;  /* 0x0000002f00237213 */ /* 0x004fca0000000000 */
[----:B------:R-:W-:-:S04]  /*8970*/  IMAD.HI.U32 R29, R0, R35, RZ ;  /* 0x00000023001d7227 */ /* 0x000fc800078e00ff */
[----:B------:R-:W-:-:S04]  /*8980*/  IMAD.MOV R29, RZ, RZ, -R29 ;  /* 0x000000ffff1d7224 */ /* 0x000fc800078e0a1d */
[C---:B------:R-:W-:Y:S01]  /*8990*/  IMAD R35, R56.reuse, R29, R35 ;  /* 0x0000001d38237224 */ /* 0x040fe200078e0223 */
[----:B------:R-:W-:Y:S02]  /*89a0*/  ISETP.GE.AND P3, PT, R47, RZ, PT ;  /* 0x000000ff2f00720c */ /* 0x000fe40003f66270 */
[----:B------:R-:W2:Y:S01]  /*89b0*/  LDL.LU R47, [R1+0x130] ;  /* 0x00013000012f7983 */ /* 0x000ea20000300800 */
[----:B---3--:R-:W-:Y:S02]  /*89c0*/  IABS R34, R46 ;  /* 0x0000002e00227213 */ /* 0x008fe40000000000 */
[----:B------:R-:W-:Y:S02]  /*89d0*/  ISETP.GT.U32.AND P6, PT, R56, R35, PT ;  /* 0x000000233800720c */ /* 0x000fe40003fc4070 */
[----:B------:R-:W-:Y:S02]  /*89e0*/  ISETP.GE.AND P0, PT, R46, RZ, PT ;  /* 0x000000ff2e00720c */ /* 0x000fe40003f06270 */
[----:B------:R-:W3:Y:S09]  /*89f0*/  LDL.LU R46, [R1+0x134] ;  /* 0x00013400012e7983 */ /* 0x000ef20000300800 */
[----:B------:R-:W-:-:S05]  /*8a00*/  @!P6 IMAD.IADD R35, R35, 0x1, -R56 ;  /* 0x000000012323e824 */ /* 0x000fca00078e0a38 */
[----:B------:R-:W-:-:S13]  /*8a10*/  ISETP.GT.U32.AND P6, PT, R56, R35, PT ;  /* 0x000000233800720c */ /* 0x000fda0003fc4070 */
[----:B------:R-:W-:Y:S01]  /*8a20*/  @!P6 IMAD.IADD R35, R35, 0x1, -R56 ;  /* 0x000000012323e824 */ /* 0x000fe200078e0a38 */
[----:B----4-:R-:W-:Y:S02]  /*8a30*/  IABS R33, R48 ;  /* 0x0000003000217213 */ /* 0x010fe40000000000 */
[----:B------:R-:W-:Y:S02]  /*8a40*/  ISETP.GE.AND P6, PT, R48, RZ, PT ;  /* 0x000000ff3000720c */ /* 0x000fe40003fc6270 */
[----:B------:R-:W4:Y:S01]  /*8a50*/  LDL.LU R48, [R1+0x138] ;  /* 0x0001380001307983 */ /* 0x000f220000300800 */
[----:B-1----:R-:W-:Y:S01]  /*8a60*/  IMAD.HI.U32 R37, R0, R34, RZ ;  /* 0x0000002200257227 */ /* 0x002fe200078e00ff */
[----:B------:R-:W-:Y:S02]  /*8a70*/  IABS R32, R42 ;  /* 0x0000002a00207213 */ /* 0x000fe40000000000 */
[----:B------:R-:W-:Y:S01]  /*8a80*/  ISETP.GT.U32.AND P2, PT, R56, R36, PT ;  /* 0x000000243800720c */ /* 0x000fe20003f44070 */
[----:B0-----:R-:W-:Y:S01]  /*8a90*/  IMAD.HI.U32 R31, R0, R33, RZ ;  /* 0x00000021001f7227 */ /* 0x001fe200078e00ff */
[----:B------:R-:W4:Y:S03]  /*8aa0*/  LDL.LU R41, [R1+0x13c] ;  /* 0x00013c0001297983 */ /* 0x000f260000300800 */
[----:B------:R-:W-:-:S02]  /*8ab0*/  IMAD.MOV R37, RZ, RZ, -R37 ;  /* 0x000000ffff257224 */ /* 0x000fc400078e0a25 */
[----:B------:R-:W-:Y:S02]  /*8ac0*/  IMAD.MOV R31, RZ, RZ, -R31 ;  /* 0x000000ffff1f7224 */ /* 0x000fe400078e0a1f */
[C---:B------:R-:W-:Y:S02]  /*8ad0*/  IMAD R34, R56.reuse, R37, R34 ;  /* 0x0000002538227224 */ /* 0x040fe400078e0222 */
[----:B------:R-:W-:Y:S02]  /*8ae0*/  IMAD R33, R56, R31, R33 ;  /* 0x0000001f38217224 */ /* 0x000fe400078e0221 */
[----:B------:R-:W-:Y:S01]  /*8af0*/  IMAD.HI.U32 R29, R0, R32, RZ ;  /* 0x00000020001d7227 */ /* 0x000fe200078e00ff */
[C---:B------:R-:W-:Y:S02]  /*8b00*/  ISETP.GT.U32.AND P5, PT, R56.reuse, R34, PT ;  /* 0x000000223800720c */ /* 0x040fe40003fa4070 */
[----:B------:R-:W-:Y:S01]  /*8b10*/  ISETP.GT.U32.AND P1, PT, R56, R33, PT ;  /* 0x000000213800720c */ /* 0x000fe20003f24070 */
[----:B------:R-:W-:-:S04]  /*8b20*/  IMAD.MOV R29, RZ, RZ, -R29 ;  /* 0x000000ffff1d7224 */ /* 0x000fc800078e0a1d */
[----:B------:R-:W-:Y:S02]  /*8b30*/  IMAD R32, R56, R29, R32 ;  /* 0x0000001d38207224 */ /* 0x000fe400078e0220 */
[----:B------:R-:W-:-:S03]  /*8b40*/  @!P2 IMAD.IADD R36, R36, 0x1, -R56 ;  /* 0x000000012424a824 */ /* 0x000fc600078e0a38 */
[----:B------:R-:W-:Y:S01]  /*8b50*/  ISETP.GT.U32.AND P2, PT, R56, R32, PT ;  /* 0x000000203800720c */ /* 0x000fe20003f44070 */
[--C-:B------:R-:W-:Y:S02]  /*8b60*/  @!P5 IMAD.IADD R34, R34, 0x1, -R56.reuse ;  /* 0x000000012222d824 */ /* 0x100fe400078e0a38 */
[----:B------:R-:W-:-:S03]  /*8b70*/  @!P1 IMAD.IADD R33, R33, 0x1, -R56 ;  /* 0x0000000121219824 */ /* 0x000fc600078e0a38 */
[C---:B------:R-:W-:Y:S02]  /*8b80*/  ISETP.GT.U32.AND P5, PT, R56.reuse, R34, PT ;  /* 0x000000223800720c */ /* 0x040fe40003fa4070 */
[----:B------:R-:W-:-:S05]  /*8b90*/  ISETP.GT.U32.AND P1, PT, R56, R33, PT ;  /* 0x000000213800720c */ /* 0x000fca0003f24070 */
[----:B------:R-:W-:Y:S02]  /*8ba0*/  @!P2 IMAD.IADD R32, R32, 0x1, -R56 ;  /* 0x000000012020a824 */ /* 0x000fe400078e0a38 */
[----:B------:R-:W-:-:S03]  /*8bb0*/  @!P4 IMAD.MOV R36, RZ, RZ, -R36 ;  /* 0x000000ffff24c224 */ /* 0x000fc600078e0a24 */
[----:B------:R-:W-:Y:S01]  /*8bc0*/  ISETP.GT.U32.AND P2, PT, R56, R32, PT ;  /* 0x000000203800720c */ /* 0x000fe20003f44070 */
[--C-:B------:R-:W-:Y:S02]  /*8bd0*/  @!P5 IMAD.IADD R34, R34, 0x1, -R56.reuse ;  /* 0x000000012222d824 */ /* 0x100fe400078e0a38 */
[----:B------:R-:W-:Y:S01]  /*8be0*/  @!P1 IMAD.IADD R33, R33, 0x1, -R56 ;  /* 0x0000000121219824 */ /* 0x000fe200078e0a38 */
[----:B------:R0:W-:Y:S01]  /*8bf0*/  STL [R1+0xd8], R36 ;  /* 0x0000d82401007387 */ /* 0x0001e20000100800 */
[----:B------:R-:W-:Y:S02]  /*8c00*/  IMAD.MOV.U32 R39, RZ, RZ, R35 ;  /* 0x000000ffff277224 */ /* 0x000fe400078e0023 */
[----:B------:R-:W-:Y:S02]  /*8c10*/  @!P0 IMAD.MOV R34, RZ, RZ, -R34 ;  /* 0x000000ffff228224 */ /* 0x000fe400078e0a22 */
[----:B------:R-:W-:-:S04]  /*8c20*/  @!P3 IMAD.MOV R39, RZ, RZ, -R39 ;  /* 0x000000ffff27b224 */ /* 0x000fc800078e0a27 */
[----:B------:R-:W-:Y:S01]  /*8c30*/  @!P2 IMAD.IADD R32, R32, 0x1, -R56 ;  /* 0x000000012020a824 */ /* 0x000fe200078e0a38 */
[----:B------:R-:W-:Y:S02]  /*8c40*/  ISETP.GE.AND P4, PT, R42, RZ, PT ;  /* 0x000000ff2a00720c */ /* 0x000fe40003f86270 */
[----:B------:R-:W-:Y:S02]  /*8c50*/  IABS R31, R44 ;  /* 0x0000002c001f7213 */ /* 0x000fe40000000000 */
[----:B------:R-:W-:-:S03]  /*8c60*/  IABS R30, R43 ;  /* 0x0000002b001e7213 */ /* 0x000fc60000000000 */
[----:B------:R-:W-:-:S04]  /*8c70*/  IMAD.HI.U32 R3, R0, R31, RZ ;  /* 0x0000001f00037227 */ /* 0x000fc800078e00ff */
[----:B------:R-:W-:-:S04]  /*8c80*/  IMAD.HI.U32 R2, R0, R30, RZ ;  /* 0x0000001e00027227 */ /* 0x000fc800078e00ff */
[----:B------:R-:W-:Y:S02]  /*8c90*/  IMAD.MOV R3, RZ, RZ, -R3 ;  /* 0x000000ffff037224 */ /* 0x000fe400078e0a03 */
[----:B------:R-:W-:Y:S02]  /*8ca0*/  IMAD.MOV R2, RZ, RZ, -R2 ;  /* 0x000000ffff027224 */ /* 0x000fe400078e0a02 */
[C---:B------:R-:W-:Y:S02]  /*8cb0*/  IMAD R31, R56.reuse, R3, R31 ;  /* 0x00000003381f7224 */ /* 0x040fe400078e021f */
[C---:B------:R-:W-:Y:S01]  /*8cc0*/  IMAD R30, R56.reuse, R2, R30 ;  /* 0x00000002381e7224 */ /* 0x040fe200078e021e */
[----:B------:R-:W-:Y:S02]  /*8cd0*/  IABS R29, R45 ;  /* 0x0000002d001d7213 */ /* 0x000fe40000000000 */
[C---:B------:R-:W-:Y:S02]  /*8ce0*/  ISETP.GT.U32.AND P5, PT, R56.reuse, R31, PT ;  /* 0x0000001f3800720c */ /* 0x040fe40003fa4070 */
[----:B------:R-:W-:Y:S01]  /*8cf0*/  ISETP.GT.U32.AND P1, PT, R56, R30, PT ;  /* 0x0000001e3800720c */ /* 0x000fe20003f24070 */
[----:B0-----:R-:W-:-:S04]  /*8d00*/  IMAD.HI.U32 R36, R0, R29, RZ ;  /* 0x0000001d00247227 */ /* 0x001fc800078e00ff */
[----:B------:R-:W-:Y:S01]  /*8d10*/  IMAD.MOV R36, RZ, RZ, -R36 ;  /* 0x000000ffff247224 */ /* 0x000fe200078e0a24 */
[----:B------:R-:W-:Y:S02]  /*8d20*/  ISETP.GE.AND P2, PT, R44, RZ, PT ;  /* 0x000000ff2c00720c */ /* 0x000fe40003f46270 */
[----:B------:R-:W4:Y:S01]  /*8d30*/  LDL.LU R44, [R1+0x150] ;  /* 0x00015000012c7983 */ /* 0x000f220000300800 */
[----:B------:R-:W-:Y:S02]  /*8d40*/  IMAD R29, R56, R36, R29 ;  /* 0x00000024381d7224 */ /* 0x000fe400078e021d */
[--C-:B------:R-:W-:Y:S01]  /*8d50*/  @!P5 IMAD.IADD R31, R31, 0x1, -R56.reuse ;  /* 0x000000011f1fd824 */ /* 0x100fe200078e0a38 */
[----:B------:R-:W-:Y:S01]  /*8d60*/  STL [R1+0xd4], R39 ;  /* 0x0000d42701007387 */ /* 0x000fe20000100800 */
[----:B------:R-:W-:Y:S01]  /*8d70*/  @!P1 IMAD.IADD R30, R30, 0x1, -R56 ;  /* 0x000000011e1e9824 */ /* 0x000fe200078e0a38 */
[----:B------:R-:W-:Y:S02]  /*8d80*/  ISETP.GE.AND P1, PT, R43, RZ, PT ;  /* 0x000000ff2b00720c */ /* 0x000fe40003f26270 */
[----:B------:R0:W-:Y:S01]  /*8d90*/  STL [R1+0xd0], R34 ;  /* 0x0000d02201007387 */ /* 0x0001e20000100800 */
[----:B------:R-:W-:-:S03]  /*8da0*/  ISETP.GT.U32.AND P5, PT, R56, R29, PT ;  /* 0x0000001d3800720c */ /* 0x000fc60003fa4070 */
[----:B------:R-:W4:Y:S01]  /*8db0*/  LDL.LU R43, [R1+0x154] ;  /* 0x00015400012b7983 */ /* 0x000f220000300800 */
[----:B------:R-:W-:Y:S01]  /*8dc0*/  ISETP.GT.U32.AND P3, PT, R56, R31, PT ;  /* 0x0000001f3800720c */ /* 0x000fe20003f64070 */
[----:B------:R-:W-:-:S08]  /*8dd0*/  @!P6 IMAD.MOV R33, RZ, RZ, -R33 ;  /* 0x000000ffff21e224 */ /* 0x000fd000078e0a21 */
[----:B------:R-:W-:Y:S01]  /*8de0*/  @!P5 IMAD.IADD R29, R29, 0x1, -R56 ;  /* 0x000000011d1dd824 */ /* 0x000fe200078e0a38 */
[----:B------:R-:W-:-:S03]  /*8df0*/  ISETP.GT.U32.AND P5, PT, R56, R30, PT ;  /* 0x0000001e3800720c */ /* 0x000fc60003fa4070 */
[----:B------:R-:W-:Y:S02]  /*8e00*/  @!P3 IMAD.IADD R31, R31, 0x1, -R56 ;  /* 0x000000011f1fb824 */ /* 0x000fe400078e0a38 */
[----:B------:R-:W-:Y:S02]  /*8e10*/  @!P4 IMAD.MOV R32, RZ, RZ, -R32 ;  /* 0x000000ffff20c224 */ /* 0x000fe400078e0a20 */
[----:B------:R-:W-:Y:S01]  /*8e20*/  @!P2 IMAD.MOV R31, RZ, RZ, -R31 ;  /* 0x000000ffff1fa224 */ /* 0x000fe200078e0a1f */
[----:B------:R-:W-:Y:S01]  /*8e30*/  STL [R1+0xcc], R33 ;  /* 0x0000cc2101007387 */ /* 0x000fe20000100800 */
[----:B------:R-:W-:-:S03]  /*8e40*/  ISETP.GE.AND P4, PT, R45, RZ, PT ;  /* 0x000000ff2d00720c */ /* 0x000fc60003f86270 */
[----:B------:R1:W-:Y:S01]  /*8e50*/  STL [R1+0xc8], R32 ;  /* 0x0000c82001007387 */ /* 0x0003e20000100800 */
[----:B------:R-:W-:-:S03]  /*8e60*/  @!P5 IMAD.IADD R30, R30, 0x1, -R56 ;  /* 0x000000011e1ed824 */ /* 0x000fc600078e0a38 */
[----:B------:R-:W-:Y:S04]  /*8e70*/  STL [R1+0xc0], R31 ;  /* 0x0000c01f01007387 */ /* 0x000fe80000100800 */
[----:B------:R-:W4:Y:S01]  /*8e80*/  LDL.LU R45, [R1+0x158] ;  /* 0x00015800012d7983 */ /* 0x000f220000300800 */
[----:B---3--:R-:W-:-:S05]  /*8e90*/  IABS R2, R46 ;  /* 0x0000002e00027213 */ /* 0x008fca0000000000 */
[----:B------:R-:W-:-:S04]  /*8ea0*/  IMAD.HI.U32 R37, R0, R2, RZ ;  /* 0x0000000200257227 */ /* 0x000fc800078e00ff */
[----:B------:R-:W-:-:S04]  /*8eb0*/  IMAD.MOV R37, RZ, RZ, -R37 ;  /* 0x000000ffff257224 */ /* 0x000fc800078e0a25 */
[----:B------:R-:W-:-:S05]  /*8ec0*/  IMAD R2, R56, R37, R2 ;  /* 0x0000002538027224 */ /* 0x000fca00078e0202 */
[----:B------:R-:W-:Y:S02]  /*8ed0*/  ISETP.GT.U32.AND P3, PT, R56, R2, PT ;  /* 0x000000023800720c */ /* 0x000fe40003f64070 */
[----:B--2---:R-:W-:Y:S02]  /*8ee0*/  IABS R3, R47 ;  /* 0x0000002f00037213 */ /* 0x004fe40000000000 */
[----:B------:R-:W-:Y:S02]  /*8ef0*/  ISETP.GE.AND P5, PT, R47, RZ, PT ;  /* 0x000000ff2f00720c */ /* 0x000fe40003fa6270 */
[----:B------:R-:W2:Y:S01]  /*8f00*/  LDL.LU R47, [R1+0x160] ;  /* 0x00016000012f7983 */ /* 0x000ea20000300800 */
[----:B------:R-:W-:-:S06]  /*8f10*/  ISETP.GE.AND P2, PT, R46, RZ, PT ;  /* 0x000000ff2e00720c */ /* 0x000fcc0003f46270 */
[----:B------:R-:W-:Y:S01]  /*8f20*/  @!P3 IMAD.IADD R2, R2, 0x1, -R56 ;  /* 0x000000010202b824 */ /* 0x000fe200078e0a38 */
[----:B----4-:R-:W-:Y:S02]  /*8f30*/  IABS R36, R48 ;  /* 0x0000003000247213 */ /* 0x010fe40000000000 */
[----:B------:R-:W-:Y:S02]  /*8f40*/  ISETP.GE.AND P3, PT, R48, RZ, PT ;  /* 0x000000ff3000720c */ /* 0x000fe40003f66270 */
[----:B------:R-:W3:Y:S04]  /*8f50*/  LDL.LU R48, [R1+0x164] ;  /* 0x0001640001307983 */ /* 0x000ee80000300800 */
[----:B------:R-:W4:Y:S01]  /*8f60*/  LDL.LU R46, [R1+0x15c] ;  /* 0x00015c00012e7983 */ /* 0x000f220000300800 */
[----:B------:R-:W-:-:S04]  /*8f70*/  IMAD.HI.U32 R38, R0, R3, RZ ;  /* 0x0000000300267227 */ /* 0x000fc800078e00ff */
[----:B------:R-:W-:-:S04]  /*8f80*/  IMAD.MOV R38, RZ, RZ, -R38 ;  /* 0x000000ffff267224 */ /* 0x000fc800078e0a26 */
[C---:B------:R-:W-:Y:S01]  /*8f90*/  IMAD R3, R56.reuse, R38, R3 ;  /* 0x0000002638037224 */ /* 0x040fe200078e0203 */
[----:B------:R-:W-:-:S04]  /*8fa0*/  ISETP.GT.U32.AND P0, PT, R56, R29, PT ;  /* 0x0000001d3800720c */ /* 0x000fc80003f04070 */
[----:B------:R-:W-:Y:S01]  /*8fb0*/  ISETP.GT.U32.AND P6, PT, R56, R3, PT ;  /* 0x000000033800720c */ /* 0x000fe20003fc4070 */
[----:B------:R-:W-:-:S04]  /*8fc0*/  IMAD.HI.U32 R35, R0, R36, RZ ;  /* 0x0000002400237227 */ /* 0x000fc800078e00ff */
[----:B------:R-:W-:-:S04]  /*8fd0*/  IMAD.MOV R35, RZ, RZ, -R35 ;  /* 0x000000ffff237224 */ /* 0x000fc800078e0a23 */
[----:B0-----:R-:W-:-:S04]  /*8fe0*/  IMAD R34, R56, R35, R36 ;  /* 0x0000002338227224 */ /* 0x001fc800078e0224 */
[--C-:B------:R-:W-:Y:S02]  /*8ff0*/  @!P6 IMAD.IADD R3, R3, 0x1, -R56.reuse ;  /* 0x000000010303e824 */ /* 0x100fe400078e0a38 */
[----:B------:R-:W-:Y:S01]  /*9000*/  @!P0 IMAD.IADD R29, R29, 0x1, -R56 ;  /* 0x000000011d1d8824 */ /* 0x000fe200078e0a38 */
[C---:B------:R-:W-:Y:S02]  /*9010*/  ISETP.GT.U32.AND P0, PT, R56.reuse, R34, PT ;  /* 0x000000223800720c */ /* 0x040fe40003f04070 */
[----:B------:R-:W-:Y:S01]  /*9020*/  ISETP.GT.U32.AND P6, PT, R56, R3, PT ;  /* 0x000000033800720c */ /* 0x000fe20003fc4070 */
[----:B-1----:R-:W-:-:S04]  /*9030*/  IMAD.MOV.U32 R32, RZ, RZ, R30 ;  /* 0x000000ffff207224 */ /* 0x002fc800078e001e */
[----:B------:R-:W-:Y:S02]  /*9040*/  @!P1 IMAD.MOV R32, RZ, RZ, -R32 ;  /* 0x000000ffff209224 */ /* 0x000fe400078e0a20 */
[----:B------:R-:W-:-:S04]  /*9050*/  IMAD.MOV.U32 R33, RZ, RZ, R29 ;  /* 0x000000ffff217224 */ /* 0x000fc800078e001d */
[--C-:B------:R-:W-:Y:S01]  /*9060*/  @!P0 IMAD.IADD R34, R34, 0x1, -R56.reuse ;  /* 0x0000000122228824 */ /* 0x100fe200078e0a38 */
[----:B------:R-:W-:Y:S01]  /*9070*/  ISETP.GT.U32.AND P0, PT, R56, R2, PT ;  /* 0x000000023800720c */ /* 0x000fe20003f04070 */
[----:B------:R-:W-:Y:S01]  /*9080*/  @!P6 IMAD.IADD R3, R3, 0x1, -R56 ;  /* 0x000000010303e824 */ /* 0x000fe200078e0a38 */
[----:B------:R0:W-:Y:S01]  /*9090*/  STL [R1+0xbc], R32 ;  /* 0x0000bc2001007387 */ /* 0x0001e20000100800 */
[----:B------:R-:W-:Y:S01]  /*90a0*/  @!P4 IMAD.MOV R33, RZ, RZ, -R33 ;  /* 0x000000ffff21c224 */ /* 0x000fe200078e0a21 */
[----:B------:R-:W-:Y:S01]  /*90b0*/  IABS R37, R41 ;  /* 0x0000002900257213 */ /* 0x000fe20000000000 */
[----:B0-----:R-:W-:-:S04]  /*90c0*/  IMAD.MOV.U32 R32, RZ, RZ, R3 ;  /* 0x000000ffff207224 */ /* 0x001fc800078e0003 */
[----:B------:R-:W-:Y:S01]  /*90d0*/  @!P5 IMAD.MOV R32, RZ, RZ, -R32 ;  /* 0x000000ffff20d224 */ /* 0x000fe200078e0a20 */
[----:B------:R-:W-:Y:S03]  /*90e0*/  STL [R1+0xb8], R33 ;  /* 0x0000b82101007387 */ /* 0x000fe60000100800 */
[----:B------:R-:W-:Y:S01]  /*90f0*/  @!P0 IMAD.IADD R2, R2, 0x1, -R56 ;  /* 0x0000000102028824 */ /* 0x000fe200078e0a38 */
[----:B------:R-:W-:Y:S01]  /*9100*/  ISETP.GT.U32.AND P1, PT, R56, R34, PT ;  /* 0x000000223800720c */ /* 0x000fe20003f24070 */
[----:B------:R0:W-:Y:S01]  /*9110*/  STL [R1+0xb4], R32 ;  /* 0x0000b42001007387 */ /* 0x0001e20000100800 */
[----:B------:R-:W-:-:S04]  /*9120*/  IMAD.HI.U32 R36, R0, R37, RZ ;  /* 0x0000002500247227 */ /* 0x000fc800078e00ff */
[----:B------:R-:W-:-:S04]  /*9130*/  IMAD.MOV R36, RZ, RZ, -R36 ;  /* 0x000000ffff247224 */ /* 0x000fc800078e0a24 */
[----:B------:R-:W-:-:S03]  /*9140*/  IMAD R36, R56, R36, R37 ;  /* 0x0000002438247224 */ /* 0x000fc600078e0225 */
[----:B------:R-:W-:Y:S02]  /*9150*/  @!P1 IMAD.IADD R34, R34, 0x1, -R56 ;  /* 0x0000000122229824 */ /* 0x000fe400078e0a38 */
[----:B------:R-:W-:Y:S02]  /*9160*/  ISETP.GT.U32.AND P6, PT, R56, R36, PT ;  /* 0x000000243800720c */ /* 0x000fe40003fc4070 */
[----:B------:R-:W-:Y:S02]  /*9170*/  @!P3 IMAD.MOV R34, RZ, RZ, -R34 ;  /* 0x000000ffff22b224 */ /* 0x000fe400078e0a22 */
[----:B------:R-:W-:-:S04]  /*9180*/  IMAD.MOV.U32 R37, RZ, RZ, R2 ;  /* 0x000000ffff257224 */ /* 0x000fc800078e0002 */
[----:B------:R-:W-:-:S05]  /*9190*/  @!P2 IMAD.MOV R37, RZ, RZ, -R37 ;  /* 0x000000ffff25a224 */ /* 0x000fca00078e0a25 */
[----:B------:R-:W-:Y:S01]  /*91a0*/  @!P6 IMAD.IADD R36, R36, 0x1, -R56 ;  /* 0x000000012424e824 */ /* 0x000fe200078e0a38 */
[----:B------:R-:W-:Y:S02]  /*91b0*/  IABS R31, R44 ;  /* 0x0000002c001f7213 */ /* 0x000fe40000000000 */
[----:B------:R-:W-:Y:S02]  /*91c0*/  ISETP.GE.AND P5, PT, R44, RZ, PT ;  /* 0x000000ff2c00720c */ /* 0x000fe40003fa6270 */
[----:B------:R-:W3:Y:S01]  /*91d0*/  LDL.LU R44, [R1+0x168] ;  /* 0x00016800012c7983 */ /* 0x000ee20000300800 */
[----:B------:R-:W-:Y:S02]  /*91e0*/  IABS R35, R43 ;  /* 0x0000002b00237213 */ /* 0x000fe40000000000 */
[----:B------:R-:W-:Y:S02]  /*91f0*/  ISETP.GE.AND P0, PT, R43, RZ, PT ;  /* 0x000000ff2b00720c */ /* 0x000fe40003f06270 */
[----:B------:R-:W3:Y:S01]  /*9200*/  LDL.LU R43, [R1+0x16c] ;  /* 0x00016c00012b7983 */ /* 0x000ee20000300800 */
[----:B------:R-:W-:-:S04]  /*9210*/  IMAD.HI.U32 R3, R0, R35, RZ ;  /* 0x0000002300037227 */ /* 0x000fc800078e00ff */
[----:B------:R-:W-:-:S04]  /*9220*/  IMAD.MOV R3, RZ, RZ, -R3 ;  /* 0x000000ffff037224 */ /* 0x000fc800078e0a03 */
[----:B------:R-:W-:-:S05]  /*9230*/  IMAD R35, R56, R3, R35 ;  /* 0x0000000338237224 */ /* 0x000fca00078e0223 */
[----:B------:R-:W-:Y:S01]  /*9240*/  ISETP.GT.U32.AND P3, PT, R56, R35, PT ;  /* 0x000000233800720c */ /* 0x000fe20003f64070 */
[----:B------:R-:W-:Y:S01]  /*9250*/  IMAD.HI.U32 R30, R0, R31, RZ ;  /* 0x0000001f001e7227 */ /* 0x000fe200078e00ff */
[----:B------:R-:W-:Y:S03]  /*9260*/  STL [R1+0xb0], R37 ;  /* 0x0000b02501007387 */ /* 0x000fe60000100800 */
[----:B------:R-:W-:Y:S01]  /*9270*/  IMAD.MOV R29, RZ, RZ, -R30 ;  /* 0x000000ffff1d7224 */ /* 0x000fe200078e0a1e */
[----:B------:R-:W-:-:S07]  /*9280*/  ISETP.GE.AND P6, PT, R45, RZ, PT ;  /* 0x000000ff2d00720c */ /* 0x000fce0003fc6270 */
[----:B------:R-:W-:Y:S01]  /*9290*/  @!P3 IMAD.IADD R35, R35, 0x1, -R56 ;  /* 0x000000012323b824 */ /* 0x000fe200078e0a38 */
[----:B------:R-:W-:Y:S02]  /*92a0*/  IABS R30, R45 ;  /* 0x0000002d001e7213 */ /* 0x000fe40000000000 */
[----:B------:R-:W3:Y:S04]  /*92b0*/  LDL.LU R45, [R1+0x170] ;  /* 0x00017000012d7983 */ /* 0x000ee80000300800 */
[----:B------:R1:W-:Y:S01]  /*92c0*/  STL [R1+0xac], R34 ;  /* 0x0000ac2201007387 */ /* 0x0003e20000100800 */
[----:B----4-:R-:W-:Y:S02]  /*92d0*/  IABS R3, R46 ;  /* 0x0000002e00037213 */ /* 0x010fe40000000000 */
[----:B------:R-:W-:-:S02]  /*92e0*/  ISETP.GE.AND P3, PT, R46, RZ, PT ;  /* 0x000000ff2e00720c */ /* 0x000fc40003f66270 */
[----:B------:R-:W4:Y:S01]  /*92f0*/  LDL.LU R46, [R1+0x174] ;  /* 0x00017400012e7983 */ /* 0x000f220000300800 */
[----:B------:R-:W-:-:S05]  /*9300*/  IMAD R31, R56, R29, R31 ;  /* 0x0000001d381f7224 */ /* 0x000fca00078e021f */
[----:B------:R-:W-:Y:S01]  /*9310*/  ISETP.GT.U32.AND P1, PT, R56, R31, PT ;  /* 0x0000001f3800720c */ /* 0x000fe20003f24070 */
[----:B0-----:R-:W-:Y:S01]  /*9320*/  IMAD.HI.U32 R32, R0, R30, RZ ;  /* 0x0000001e00207227 */ /* 0x001fe200078e00ff */
[----:B------:R-:W-:-:S03]  /*9330*/  ISETP.GT.U32.AND P2, PT, R56, R36, PT ;  /* 0x000000243800720c */ /* 0x000fc60003f44070 */
[----:B------:R-:W-:Y:S02]  /*9340*/  IMAD.MOV R32, RZ, RZ, -R32 ;  /* 0x000000ffff207224 */ /* 0x000fe400078e0a20 */
[----:B------:R-:W-:-:S06]  /*9350*/  IMAD.HI.U32 R2, R0, R3, RZ ;  /* 0x0000000300027227 */ /* 0x000fcc00078e00ff */
[----:B------:R-:W-:-:S05]  /*9360*/  @!P1 IMAD.IADD R31, R31, 0x1, -R56 ;  /* 0x000000011f1f9824 */ /* 0x000fca00078e0a38 */
[C---:B------:R-:W-:Y:S01]  /*9370*/  ISETP.GT.U32.AND P1, PT, R56.reuse, R31, PT ;  /* 0x0000001f3800720c */ /* 0x040fe20003f24070 */
[----:B------:R-:W-:Y:S01]  /*9380*/  IMAD R30, R56, R32, R30 ;  /* 0x00000020381e7224 */ /* 0x000fe200078e021e */
[----:B------:R-:W-:Y:S01]  /*9390*/  ISETP.GE.AND P4, PT, R41, RZ, PT ;  /* 0x000000ff2900720c */ /* 0x000fe20003f86270 */
[----:B------:R-:W-:Y:S02]  /*93a0*/  IMAD.MOV R2, RZ, RZ, -R2 ;  /* 0x000000ffff027224 */ /* 0x000fe400078e0a02 */
[----:B------:R-:W-:Y:S01]  /*93b0*/  @!P2 IMAD.IADD R36, R36, 0x1, -R56 ;  /* 0x000000012424a824 */ /* 0x000fe200078e0a38 */
[C---:B------:R-:W-:Y:S01]  /*93c0*/  ISETP.GT.U32.AND P2, PT, R56.reuse, R30, PT ;  /* 0x0000001e3800720c */ /* 0x040fe20003f44070 */
[----:B------:R-:W-:Y:S01]  /*93d0*/  IMAD R3, R56, R2, R3 ;  /* 0x0000000238037224 */ /* 0x000fe200078e0203 */
[----:B--2---:R-:W-:-:S05]  /*93e0*/  IABS R29, R47 ;  /* 0x0000002f001d7213 */ /* 0x004fca0000000000 */
[----:B------:R-:W-:Y:S01]  /*93f0*/  @!P1 IMAD.IADD R31, R31, 0x1, -R56 ;  /* 0x000000011f1f9824 */ /* 0x000fe200078e0a38 */
[----:B------:R-:W-:Y:S01]  /*9400*/  ISETP.GT.U32.AND P1, PT, R56, R3, PT ;  /* 0x000000033800720c */ /* 0x000fe20003f24070 */
[----:B------:R-:W-:Y:S01]  /*9410*/  @!P4 IMAD.MOV R36, RZ, RZ, -R36 ;  /* 0x000000ffff24c224 */ /* 0x000fe200078e0a24 */
[----:B---3--:R-:W-:Y:S01]  /*9420*/  IABS R33, R48 ;  /* 0x0000003000217213 */ /* 0x008fe20000000000 */
[----:B-1----:R-:W-:-:S04]  /*9430*/  IMAD.HI.U32 R34, R0, R29, RZ ;  /* 0x0000001d00227227 */ /* 0x002fc800078e00ff */
[----:B------:R-:W-:Y:S01]  /*9440*/  @!P2 IMAD.IADD R30, R30, 0x1, -R56 ;  /* 0x000000011e1ea824 */ /* 0x000fe200078e0a38 */
[----:B------:R-:W-:Y:S01]  /*9450*/  ISETP.GT.U32.AND P2, PT, R56, R35, PT ;  /* 0x000000233800720c */ /* 0x000fe20003f44070 */
[----:B------:R-:W-:Y:S01]  /*9460*/  IMAD.HI.U32 R2, R0, R33, RZ ;  /* 0x0000002100027227 */ /* 0x000fe200078e00ff */
[----:B------:R-:W-:Y:S03]  /*9470*/  STL [R1+0xa8], R36 ;  /* 0x0000a82401007387 */ /* 0x000fe60000100800 */
[----:B------:R-:W-:Y:S01]  /*9480*/  IMAD.MOV R34, RZ, RZ, -R34 ;  /* 0x000000ffff227224 */ /* 0x000fe200078e0a22 */
[----:B------:R-:W2:Y:S01]  /*9490*/  LDL.LU R41, [R1+0x178] ;  /* 0x0001780001297983 */ /* 0x000ea20000300800 */
[----:B------:R-:W-:Y:S02]  /*94a0*/  @!P1 IMAD.IADD R3, R3, 0x1, -R56 ;  /* 0x0000000103039824 */ /* 0x000fe400078e0a38 */
[----:B------:R-:W-:-:S02]  /*94b0*/  IMAD.MOV R2, RZ, RZ, -R2 ;  /* 0x000000ffff027224 */ /* 0x000fc400078e0a02 */
[C---:B------:R-:W-:Y:S01]  /*94c0*/  IMAD R29, R56.reuse, R34, R29 ;  /* 0x00000022381d7224 */ /* 0x040fe200078e021d */
[C---:B------:R-:W-:Y:S01]  /*94d0*/  ISETP.GT.U32.AND P1, PT, R56.reuse, R3, PT ;  /* 0x000000033800720c */ /* 0x040fe20003f24070 */
[C---:B------:R-:W-:Y:S02]  /*94e0*/  IMAD R33, R56.reuse, R2, R33 ;  /* 0x0000000238217224 */ /* 0x040fe400078e0221 */
[----:B------:R-:W-:Y:S01]  /*94f0*/  @!P5 IMAD.MOV R31, RZ, RZ, -R31 ;  /* 0x000000ffff1fd224 */ /* 0x000fe200078e0a1f */
[C---:B------:R-:W-:Y:S01]  /*9500*/  ISETP.GT.U32.AND P5, PT, R56.reuse, R29, PT ;  /* 0x0000001d3800720c */ /* 0x040fe20003fa4070 */
[--C-:B------:R-:W-:Y:S01]  /*9510*/  @!P2 IMAD.IADD R35, R35, 0x1, -R56.reuse ;  /* 0x000000012323a824 */ /* 0x100fe200078e0a38 */
[C---:B------:R-:W-:Y:S02]  /*9520*/  ISETP.GT.U32.AND P2, PT, R56.reuse, R33, PT ;  /* 0x000000213800720c */ /* 0x040fe40003f44070 */
[----:B------:R-:W-:Y:S01]  /*9530*/  ISETP.GT.U32.AND P4, PT, R56, R30, PT ;  /* 0x0000001e3800720c */ /* 0x000fe20003f84070 */
[----:B------:R0:W-:Y:S04]  /*9540*/  STL [R1+0xa4], R31 ;  /* 0x0000a41f01007387 */ /* 0x0001e80000100800 */
[----:B------:R-:W-:Y:S01]  /*9550*/  @!P1 IMAD.IADD R3, R3, 0x1, -R56 ;  /* 0x0000000103039824 */ /* 0x000fe200078e0a38 */
[----:B------:R-:W-:-:S02]  /*9560*/  ISETP.GE.AND P1, PT, R47, RZ, PT ;  /* 0x000000ff2f00720c */ /* 0x000fc40003f26270 */
[----:B------:R-:W3:Y:S01]  /*9570*/  LDL.LU R47, [R1+0x17c] ;  /* 0x00017c00012f7983 */ /* 0x000ee20000300800 */
[--C-:B------:R-:W-:Y:S02]  /*9580*/  @!P5 IMAD.IADD R29, R29, 0x1, -R56.reuse ;  /* 0x000000011d1dd824 */ /* 0x100fe400078e0a38 */
[----:B------:R-:W-:-:S03]  /*9590*/  @!P2 IMAD.IADD R33, R33, 0x1, -R56 ;  /* 0x000000012121a824 */ /* 0x000fc600078e0a38 */
[----:B------:R-:W-:Y:S01]  /*95a0*/  ISETP.GT.U32.AND P2, PT, R56, R29, PT ;  /* 0x0000001d3800720c */ /* 0x000fe20003f44070 */
[----:B------:R-:W-:Y:S02]  /*95b0*/  @!P4 IMAD.IADD R30, R30, 0x1, -R56 ;  /* 0x000000011e1ec824 */ /* 0x000fe400078e0a38 */
[----:B------:R-:W-:Y:S02]  /*95c0*/  @!P0 IMAD.MOV R35, RZ, RZ, -R35 ;  /* 0x000000ffff238224 */ /* 0x000fe400078e0a23 */
[----:B------:R-:W-:Y:S01]  /*95d0*/  @!P6 IMAD.MOV R30, RZ, RZ, -R30 ;  /* 0x000000ffff1ee224 */ /* 0x000fe200078e0a1e */
[----:B------:R-:W-:Y:S01]  /*95e0*/  ISETP.GE.AND P5, PT, R48, RZ, PT ;  /* 0x000000ff3000720c */ /* 0x000fe20003fa6270 */
[----:B------:R-:W-:Y:S01]  /*95f0*/  @!P3 IMAD.MOV R3, RZ, RZ, -R3 ;  /* 0x000000ffff03b224 */ /* 0x000fe200078e0a03 */
[----:B------:R-:W3:Y:S04]  /*9600*/  LDL.LU R48, [R1+0x180] ;  /* 0x0001800001307983 */ /* 0x000ee80000300800 */
[----:B------:R2:W-:Y:S01]  /*9610*/  STL [R1+0xa0], R35 ;  /* 0x0000a02301007387 */ /* 0x0005e20000100800 */
[----:B------:R-:W-:-:S03]  /*9620*/  @!P2 IMAD.IADD R29, R29, 0x1, -R56 ;  /* 0x000000011d1da824 */ /* 0x000fc600078e0a38 */
[----:B------:R-:W-:Y:S04]  /*9630*/  STL [R1+0x9c], R30 ;  /* 0x00009c1e01007387 */ /* 0x000fe80000100800 */
[----:B------:R1:W-:Y:S01]  /*9640*/  STL [R1+0x98], R3 ;  /* 0x0000980301007387 */ /* 0x0003e20000100800 */
[----:B------:R-:W-:Y:S02]  /*9650*/  IABS R34, R43 ;  /* 0x0000002b00227213 */ /* 0x000fe40000000000 */
[----:B------:R-:W-:Y:S02]  /*9660*/  ISETP.GE.AND P2, PT, R43, RZ, PT ;  /* 0x000000ff2b00720c */ /* 0x000fe40003f46270 */
[----:B------:R-:W3:Y:S01]  /*9670*/  LDL.LU R43, [R1+0x184] ;  /* 0x00018400012b7983 */ /* 0x000ee20000300800 */
[----:B0-----:R-:W-:-:S04]  /*9680*/  IMAD.HI.U32 R31, R0, R34, RZ ;  /* 0x00000022001f7227 */ /* 0x001fc800078e00ff */
[----:B------:R-:W-:-:S04]  /*9690*/  IMAD.MOV R31, RZ, RZ, -R31 ;  /* 0x000000ffff1f7224 */ /* 0x000fc800078e0a1f */
[----:B------:R-:W-:-:S05]  /*96a0*/  IMAD R34, R56, R31, R34 ;  /* 0x0000001f38227224 */ /* 0x000fca00078e0222 */
[----:B------:R-:W-:-:S13]  /*96b0*/  ISETP.GT.U32.AND P3, PT, R56, R34, PT ;  /* 0x000000223800720c */ /* 0x000fda0003f64070 */
[----:B------:R-:W-:Y:S01]  /*96c0*/  @!P3 IMAD.IADD R34, R34, 0x1, -R56 ;  /* 0x000000012222b824 */ /* 0x000fe200078e0a38 */
[----:B----4-:R-:W-:Y:S02]  /*96d0*/  IABS R31, R46 ;  /* 0x0000002e001f7213 */ /* 0x010fe40000000000 */
[----:B------:R-:W-:Y:S01]  /*96e0*/  ISETP.GE.AND P3, PT, R46, RZ, PT ;  /* 0x000000ff2e00720c */ /* 0x000fe20003f66270 */
[----:B------:R-:W-:Y:S02]  /*96f0*/  IMAD.MOV.U32 R46, RZ, RZ, R49 ;  /* 0x000000ffff2e7224 */ /* 0x000fe400078e0031 */
[----:B------:R-:W4:Y:S01]  /*9700*/  LDL.LU R49, [R1+0x188] ;  /* 0x0001880001317983 */ /* 0x000f220000300800 */
[----:B------:R-:W-:-:S05]  /*9710*/  IABS R32, R44 ;  /* 0x0000002c00207213 */ /* 0x000fca0000000000 */
[----:B------:R-:W-:Y:S01]  /*9720*/  IMAD.HI.U32 R2, R0, R32, RZ ;  /* 0x0000002000027227 */ /* 0x000fe200078e00ff */
[----:B------:R-:W-:-:S03]  /*9730*/  IABS R37, R45 ;  /* 0x0000002d00257213 */ /* 0x000fc60000000000 */
[----:B------:R-:W-:Y:S01]  /*9740*/  IMAD.MOV R2, RZ, RZ, -R2 ;  /* 0x000000ffff027224 */ /* 0x000fe200078e0a02 */
[----:B------:R-:W-:-:S03]  /*9750*/  ISETP.GT.U32.AND P0, PT, R56, R33, PT ;  /* 0x000000213800720c */ /* 0x000fc60003f04070 */
[----:B------:R-:W-:Y:S02]  /*9760*/  IMAD R32, R56, R2, R32 ;  /* 0x0000000238207224 */ /* 0x000fe400078e0220 */
[----:B------:R-:W-:-:S03]  /*9770*/  IMAD.HI.U32 R2, R0, R37, RZ ;  /* 0x0000002500027227 */ /* 0x000fc600078e00ff */
[----:B------:R-:W-:Y:S01]  /*9780*/  ISETP.GT.U32.AND P4, PT, R56, R32, PT ;  /* 0x000000203800720c */ /* 0x000fe20003f84070 */
[----:B------:R-:W-:-:S04]  /*9790*/  IMAD.MOV R2, RZ, RZ, -R2 ;  /* 0x000000ffff027224 */ /* 0x000fc800078e0a02 */
[----:B------:R-:W-:Y:S02]  /*97a0*/  IMAD R37, R56, R2, R37 ;  /* 0x0000000238257224 */ /* 0x000fe400078e0225 */
[----:B------:R-:W-:-:S03]  /*97b0*/  @!P0 IMAD.IADD R33, R33, 0x1, -R56 ;  /* 0x0000000121218824 */ /* 0x000fc600078e0a38 */
[----:B------:R-:W-:-:S03]  /*97c0*/  ISETP.GT.U32.AND P0, PT, R56, R37, PT ;  /* 0x000000253800720c */ /* 0x000fc60003f04070 */
[----:B------:R-:W-:Y:S02]  /*97d0*/  @!P4 IMAD.IADD R32, R32, 0x1, -R56 ;  /* 0x000000012020c824 */ /* 0x000fe400078e0a38 */
[----:B------:R-:W-:-:S03]  /*97e0*/  IMAD.HI.U32 R2, R0, R31, RZ ;  /* 0x0000001f00027227 */ /* 0x000fc600078e00ff */
[----:B------:R-:W-:Y:S01]  /*97f0*/  ISETP.GT.U32.AND P4, PT, R56, R32, PT ;  /* 0x000000203800720c */ /* 0x000fe20003f84070 */
[----:B------:R-:W-:Y:S01]  /*9800*/  IMAD.MOV.U32 R36, RZ, RZ, R29 ;  /* 0x000000ffff247224 */ /* 0x000fe200078e001d */
[----:B------:R-:W-:Y:S01]  /*9810*/  ISETP.GE.AND P6, PT, R44, RZ, PT ;  /* 0x000000ff2c00720c */ /* 0x000fe20003fc6270 */
[----:B------:R-:W-:Y:S01]  /*9820*/  IMAD.MOV R2, RZ, RZ, -R2 ;  /* 0x000000ffff027224 */ /* 0x000fe200078e0a02 */
[----:B------:R-:W4:Y:S01]  /*9830*/  LDL.LU R44, [R1+0x18c] ;  /* 0x00018c00012c7983 */ /* 0x000f220000300800 */
[----:B------:R-:W-:Y:S01]  /*9840*/  @!P0 IMAD.IADD R37, R37, 0x1, -R56 ;  /* 0x0000000125258824 */ /* 0x000fe200078e0a38 */
[C---:B------:R-:W-:Y:S02]  /*9850*/  ISETP.GT.U32.AND P0, PT, R56.reuse, R34, PT ;  /* 0x000000223800720c */ /* 0x040fe40003f04070 */
[----:B--2---:R-:W-:Y:S01]  /*9860*/  IABS R35, R41 ;  /* 0x0000002900237213 */ /* 0x004fe20000000000 */
[----:B------:R-:W-:Y:S01]  /*9870*/  @!P1 IMAD.MOV R36, RZ, RZ, -R36 ;  /* 0x000000ffff249224 */ /* 0x000fe200078e0a24 */
[----:B------:R-:W-:-:S03]  /*9880*/  ISETP.GT.U32.AND P1, PT, R56, R37, PT ;  /* 0x000000253800720c */ /* 0x000fc60003f24070 */
[----:B-1----:R-:W-:-:S04]  /*9890*/  IMAD.HI.U32 R3, R0, R35, RZ ;  /* 0x0000002300037227 */ /* 0x002fc800078e00ff */
[----:B------:R-:W-:Y:S02]  /*98a0*/  IMAD R31, R56, R2, R31 ;  /* 0x00000002381f7224 */ /* 0x000fe400078e021f */
[----:B------:R-:W-:Y:S02]  /*98b0*/  IMAD.MOV R3, RZ, RZ, -R3 ;  /* 0x000000ffff037224 */ /* 0x000fe400078e0a03 */
[--C-:B------:R-:W-:Y:S01]  /*98c0*/  @!P4 IMAD.IADD R32, R32, 0x1, -R56.reuse ;  /* 0x000000012020c824 */ /* 0x100fe200078e0a38 */
[----:B------:R-:W-:Y:S01]  /*98d0*/  ISETP.GE.AND P4, PT, R45, RZ, PT ;  /* 0x000000ff2d00720c */ /* 0x000fe20003f86270 */
[----:B------:R-:W-:Y:S01]  /*98e0*/  @!P5 IMAD.MOV R33, RZ, RZ, -R33 ;  /* 0x000000ffff21d224 */ /* 0x000fe200078e0a21 */
[C---:B------:R-:W-:Y:S01]  /*98f0*/  ISETP.GT.U32.AND P5, PT, R56.reuse, R31, PT ;  /* 0x0000001f3800720c */ /* 0x040fe20003fa4070 */
[----:B------:R-:W-:Y:S01]  /*9900*/  IMAD R35, R56, R3, R35 ;  /* 0x0000000338237224 */ /* 0x000fe200078e0223 */
[----:B------:R-:W2:Y:S01]  /*9910*/  LDL.LU R45, [R1+0x190] ;  /* 0x00019000012d7983 */ /* 0x000ea20000300800 */
[----:B------:R-:W-:-:S02]  /*9920*/  @!P0 IMAD.IADD R34, R34, 0x1, -R56 ;  /* 0x0000000122228824 */ /* 0x000fc400078e0a38 */
[----:B------:R-:W-:Y:S01]  /*9930*/  @!P6 IMAD.MOV R32, RZ, RZ, -R32 ;  /* 0x000000ffff20e224 */ /* 0x000fe200078e0a20 */
[----:B------:R-:W-:Y:S01]  /*9940*/  ISETP.GT.U32.AND P0, PT, R56, R35, PT ;  /* 0x000000233800720c */ /* 0x000fe20003f04070 */
[----:B------:R0:W-:Y:S01]  /*9950*/  STL [R1+0x94], R36 ;  /* 0x0000942401007387 */ /* 0x0001e20000100800 */
[----:B------:R-:W-:Y:S01]  /*9960*/  @!P1 IMAD.IADD R37, R37, 0x1, -R56 ;  /* 0x0000000125259824 */ /* 0x000fe200078e0a38 */
[----:B---3--:R-:W-:Y:S02]  /*9970*/  IABS R30, R47 ;  /* 0x0000002f001e7213 */ /* 0x008fe40000000000 */
[----:B------:R-:W-:Y:S01]  /*9980*/  STL [R1+0x90], R33 ;  /* 0x0000902101007387 */ /* 0x000fe20000100800 */
[----:B------:R-:W-:Y:S01]  /*9990*/  ISETP.GE.AND P1, PT, R47, RZ, PT ;  /* 0x000000ff2f00720c */ /* 0x000fe20003f26270 */
[----:B------:R-:W-:Y:S02]  /*99a0*/  IMAD.MOV.U32 R47, RZ, RZ, R46 ;  /* 0x000000ffff2f7224 */ /* 0x000fe400078e002e */
[----:B------:R4:W-:Y:S01]  /*99b0*/  STL [R1+0x8c], R32 ;  /* 0x00008c2001007387 */ /* 0x0009e20000100800 */
[----:B------:R-:W-:-:S03]  /*99c0*/  @!P5 IMAD.IADD R31, R31, 0x1, -R56 ;  /* 0x000000011f1fd824 */ /* 0x000fc600078e0a38 */
[----:B------:R-:W3:Y:S01]  /*99d0*/  LDL.LU R46, [R1+0x194] ;  /* 0x00019400012e7983 */ /* 0x000ee20000300800 */
[----:B------:R-:W-:Y:S01]  /*99e0*/  @!P0 IMAD.IADD R35, R35, 0x1, -R56 ;  /* 0x0000000123238824 */ /* 0x000fe200078e0a38 */
[----:B------:R-:W-:Y:S01]  /*99f0*/  ISETP.GT.U32.AND P0, PT, R56, R31, PT ;  /* 0x0000001f3800720c */ /* 0x000fe20003f04070 */
[----:B------:R-:W-:-:S04]  /*9a00*/  IMAD.HI.U32 R29, R0, R30, RZ ;  /* 0x0000001e001d7227 */ /* 0x000fc800078e00ff */
[----:B------:R-:W-:Y:S02]  /*9a10*/  IMAD.MOV R29, RZ, RZ, -R29 ;  /* 0x000000ffff1d7224 */ /* 0x000fe400078e0a1d */
[----:B------:R-:W-:Y:S01]  /*9a20*/  IMAD.MOV.U32 R38, RZ, RZ, R34 ;  /* 0x000000ffff267224 */ /* 0x000fe200078e0022 */
[----:B------:R-:W-:Y:S01]  /*9a30*/  IABS R2, R48 ;  /* 0x0000003000027213 */ /* 0x000fe20000000000 */
[C---:B------:R-:W-:Y:S02]  /*9a40*/  IMAD R30, R56.reuse, R29, R30 ;  /* 0x0000001d381e7224 */ /* 0x040fe400078e021e */
[----:B------:R-:W-:Y:S02]  /*9a50*/  @!P2 IMAD.MOV R38, RZ, RZ, -R38 ;  /* 0x000000ffff26a224 */ /* 0x000fe400078e0a26 */
[----:B------:R-:W-:Y:S01]  /*9a60*/  @!P4 IMAD.MOV R37, RZ, RZ, -R37 ;  /* 0x000000ffff25c224 */ /* 0x000fe200078e0a25 */
[----:B------:R-:W-:Y:S01]  /*9a70*/  ISETP.GT.U32.AND P2, PT, R56, R35, PT ;  /* 0x000000233800720c */ /* 0x000fe20003f44070 */
[----:B------:R-:W-:Y:S01]  /*9a80*/  IMAD.HI.U32 R3, R0, R2, RZ ;  /* 0x0000000200037227 */ /* 0x000fe200078e00ff */
[----:B------:R-:W-:Y:S03]  /*9a90*/  STL [R1+0x88], R38 ;  /* 0x0000882601007387 */ /* 0x000fe60000100800 */
[----:B------:R-:W-:Y:S01]  /*9aa0*/  @!P0 IMAD.IADD R31, R31, 0x1, -R56 ;  /* 0x000000011f1f8824 */ /* 0x000fe200078e0a38 */
[----:B------:R-:W-:Y:S01]  /*9ab0*/  ISETP.GE.AND P0, PT, R48, RZ, PT ;  /* 0x000000ff3000720c */ /* 0x000fe20003f06270 */
[----:B------:R-:W-:Y:S01]  /*9ac0*/  STL [R1+0x84], R37 ;  /* 0x0000842501007387 */ /* 0x000fe20000100800 */
[----:B------:R-:W-:-:S03]  /*9ad0*/  IMAD.MOV R3, RZ, RZ, -R3 ;  /* 0x000000ffff037224 */ /* 0x000fc600078e0a03 */
[----:B------:R-:W3:Y:S01]  /*9ae0*/  LDL.LU R48, [R1+0x198] ;  /* 0x0001980001307983 */ /* 0x000ee20000300800 */
[----:B------:R-:W-:Y:S02]  /*9af0*/  IMAD R2, R56, R3, R2 ;  /* 0x0000000338027224 */ /* 0x000fe400078e0202 */
[----:B------:R-:W-:-:S03]  /*9b00*/  @!P2 IMAD.IADD R35, R35, 0x1, -R56 ;  /* 0x000000012323a824 */ /* 0x000fc600078e0a38 */
[----:B------:R-:W-:Y:S01]  /*9b10*/  ISETP.GT.U32.AND P4, PT, R56, R2, PT ;  /* 0x000000023800720c */ /* 0x000fe20003f84070 */
[----:B------:R-:W-:Y:S01]  /*9b20*/  @!P3 IMAD.MOV R31, RZ, RZ, -R31 ;  /* 0x000000ffff1fb224 */ /* 0x000fe200078e0a1f */
[----:B------:R-:W-:-:S05]  /*9b30*/  IABS R29, R43 ;  /* 0x0000002b001d7213 */ /* 0x000fca0000000000 */
[----:B0-----:R-:W-:-:S04]  /*9b40*/  IMAD.HI.U32 R36, R0, R29, RZ ;  /* 0x0000001d00247227 */ /* 0x001fc800078e00ff */
[----:B------:R-:W-:-:S04]  /*9b50*/  IMAD.MOV R36, RZ, RZ, -R36 ;  /* 0x000000ffff247224 */ /* 0x000fc800078e0a24 */
[----:B------:R-:W-:-:S05]  /*9b60*/  IMAD R29, R56, R36, R29 ;  /* 0x00000024381d7224 */ /* 0x000fca00078e021d */
[----:B------:R-:W-:Y:S01]  /*9b70*/  ISETP.GT.U32.AND P2, PT, R56, R29, PT ;  /* 0x0000001d3800720c */ /* 0x000fe20003f44070 */
[--C-:B------:R-:W-:Y:S01]  /*9b80*/  @!P4 IMAD.IADD R2, R2, 0x1, -R56.reuse ;  /* 0x000000010202c824 */ /* 0x100fe200078e0a38 */
[----:B------:R-:W-:Y:S01]  /*9b90*/  ISETP.GE.AND P4, PT, R43, RZ, PT ;  /* 0x000000ff2b00720c */ /* 0x000fe20003f86270 */
[----:B------:R3:W-:Y:S04]  /*9ba0*/  STL [R1+0x80], R31 ;  /* 0x0000801f01007387 */ /* 0x0007e80000100800 */
[----:B------:R-:W3:Y:S06]  /*9bb0*/  LDL.LU R43, [R1+0x19c] ;  /* 0x00019c00012b7983 */ /* 0x000eec0000300800 */
[----:B------:R-:W-:Y:S01]  /*9bc0*/  @!P2 IMAD.IADD R29, R29, 0x1, -R56 ;  /* 0x000000011d1da824 */ /* 0x000fe200078e0a38 */
[----:B----4-:R-:W-:-:S02]  /*9bd0*/  IABS R32, R49 ;  /* 0x0000003100207213 */ /* 0x010fc40000000000 */
[----:B------:R-:W-:Y:S02]  /*9be0*/  ISETP.GE.AND P2, PT, R49, RZ, PT ;  /* 0x000000ff3100720c */ /* 0x000fe40003f46270 */
[----:B------:R-:W4:Y:S01]  /*9bf0*/  LDL.LU R49, [R1+0x1b0] ;  /* 0x0001b00001317983 */ /* 0x000f220000300800 */
[----:B------:R-:W-:Y:S01]  /*9c00*/  ISETP.GT.U32.AND P5, PT, R56, R30, PT ;  /* 0x0000001e3800720c */ /* 0x000fe20003fa4070 */
[----:B------:R-:W-:-:S12]  /*9c10*/  IMAD.HI.U32 R34, R0, R32, RZ ;  /* 0x0000002000227227 */ /* 0x000fd800078e00ff */
[----:B------:R-:W-:-:S05]  /*9c20*/  @!P5 IMAD.IADD R30, R30, 0x1, -R56 ;  /* 0x000000011e1ed824 */ /* 0x000fca00078e0a38 */
[----:B------:R-:W-:Y:S01]  /*9c30*/  ISETP.GT.U32.AND P5, PT, R56, R30, PT ;  /* 0x0000001e3800720c */ /* 0x000fe20003fa4070 */
[----:B------:R-:W-:Y:S01]  /*9c40*/  IMAD.MOV R34, RZ, RZ, -R34 ;  /* 0x000000ffff227224 */ /* 0x000fe200078e0a22 */
[----:B------:R-:W-:-:S03]  /*9c50*/  ISETP.GE.AND P6, PT, R41, RZ, PT ;  /* 0x000000ff2900720c */ /* 0x000fc60003fc6270 */
[C---:B------:R-:W-:Y:S01]  /*9c60*/  IMAD R32, R56.reuse, R34, R32 ;  /* 0x0000002238207224 */ /* 0x040fe200078e0220 */
[----:B------:R-:W-:-:S07]  /*9c70*/  ISETP.GT.U32.AND P3, PT, R56, R2, PT ;  /* 0x000000023800720c */ /* 0x000fce0003f64070 */
[----:B------:R-:W-:Y:S01]  /*9c80*/  @!P5 IMAD.IADD R30, R30, 0x1, -R56 ;  /* 0x000000011e1ed824 */ /* 0x000fe200078e0a38 */
[C---:B------:R-:W-:Y:S02]  /*9c90*/  ISETP.GT.U32.AND P5, PT, R56.reuse, R32, PT ;  /* 0x000000203800720c */ /* 0x040fe40003fa4070 */
[----:B------:R-:W-:Y:S01]  /*9ca0*/  IABS R3, R44 ;  /* 0x0000002c00037213 */ /* 0x000fe20000000000 */
[----:B------:R-:W-:Y:S01]  /*9cb0*/  @!P6 IMAD.MOV R35, RZ, RZ, -R35 ;  /* 0x000000ffff23e224 */ /* 0x000fe200078e0a23 */
[----:B------:R-:W-:-:S03]  /*9cc0*/  ISETP.GT.U32.AND P6, PT, R56, R29, PT ;  /* 0x0000001d3800720c */ /* 0x000fc60003fc4070 */
[----:B------:R-:W-:-:S06]  /*9cd0*/  IMAD.HI.U32 R36, R0, R3, RZ ;  /* 0x0000000300247227 */ /* 0x000fcc00078e00ff */
[----:B------:R-:W-:Y:S02]  /*9ce0*/  @!P5 IMAD.IADD R32, R32, 0x1, -R56 ;  /* 0x000000012020d824 */ /* 0x000fe400078e0a38 */
[----:B------:R-:W-:Y:S02]  /*9cf0*/  IMAD.MOV R36, RZ, RZ, -R36 ;  /* 0x000000ffff247224 */ /* 0x000fe400078e0a24 */
[----:B------:R-:W-:Y:S01]  /*9d00*/  @!P3 IMAD.IADD R2, R2, 0x1, -R56 ;  /* 0x000000010202b824 */ /* 0x000fe200078e0a38 */
[----:B------:R-:W-:Y:S02]  /*9d10*/  ISETP.GT.U32.AND P5, PT, R56, R32, PT ;  /* 0x000000203800720c */ /* 0x000fe40003fa4070 */
[----:B--2---:R-:W-:-:S05]  /*9d20*/  IABS R33, R45 ;  /* 0x0000002d00217213 */ /* 0x004fca0000000000 */
[----:B------:R-:W-:Y:S01]  /*9d30*/  IMAD.HI.U32 R34, R0, R33, RZ ;  /* 0x0000002100227227 */ /* 0x000fe200078e00ff */
[----:B------:R0:W-:Y:S03]  /*9d40*/  STL [R1+0x7c], R35 ;  /* 0x00007c2301007387 */ /* 0x0001e60000100800 */
[----:B------:R-:W-:Y:S02]  /*9d50*/  IMAD.MOV R34, RZ, RZ, -R34 ;  /* 0x000000ffff227224 */ /* 0x000fe400078e0a22 */
[C---:B------:R-:W-:Y:S02]  /*9d60*/  IMAD R3, R56.reuse, R36, R3 ;  /* 0x0000002438037224 */ /* 0x040fe400078e0203 */
[----:B------:R-:W-:Y:S01]  /*9d70*/  IMAD R33, R56, R34, R33 ;  /* 0x0000002238217224 */ /* 0x000fe200078e0221 */
[----:B---3--:R-:W-:Y:S01]  /*9d80*/  IABS R31, R46 ;  /* 0x0000002e001f7213 */ /* 0x008fe20000000000 */
[----:B0-----:R-:W-:-:S02]  /*9d90*/  IMAD.MOV.U32 R35, RZ, RZ, R2 ;  /* 0x000000ffff237224 */ /* 0x001fc400078e0002 */
[----:B------:R-:W-:Y:S02]  /*9da0*/  @!P1 IMAD.MOV R30, RZ, RZ, -R30 ;  /* 0x000000ffff1e9224 */ /* 0x000fe400078e0a1e */
[----:B------:R-:W-:Y:S01]  /*9db0*/  IMAD.HI.U32 R34, R0, R31, RZ ;  /* 0x0000001f00227227 */ /* 0x000fe200078e00ff */
[----:B------:R-:W-:-:S03]  /*9dc0*/  ISETP.GT.U32.AND P3, PT, R56, R3, PT ;  /* 0x000000033800720c */ /* 0x000fc60003f64070 */
[----:B------:R-:W-:Y:S02]  /*9dd0*/  @!P0 IMAD.MOV R35, RZ, RZ, -R35 ;  /* 0x000000ffff238224 */ /* 0x000fe400078e0a23 */
[----:B------:R-:W-:Y:S01]  /*9de0*/  @!P6 IMAD.IADD R29, R29, 0x1, -R56 ;  /* 0x000000011d1de824 */ /* 0x000fe200078e0a38 */
[----:B------:R-:W-:Y:S01]  /*9df0*/  STL [R1+0x78], R30 ;  /* 0x0000781e01007387 */ /* 0x000fe20000100800 */
[----:B------:R-:W-:Y:S01]  /*9e00*/  IMAD.MOV R34, RZ, RZ, -R34 ;  /* 0x000000ffff227224 */ /* 0x000fe200078e0a22 */
[----:B------:R-:W-:Y:S01]  /*9e10*/  ISETP.GE.AND P6, PT, R45, RZ, PT ;  /* 0x000000ff2d00720c */ /* 0x000fe20003fc6270 */
[----:B------:R-:W-:Y:S01]  /*9e20*/  IMAD.MOV.U32 R45, RZ, RZ, R47 ;  /* 0x000000ffff2d7224 */ /* 0x000fe200078e002f */
[----:B------:R0:W-:Y:S01]  /*9e30*/  STL [R1+0x74], R35 ;  /* 0x0000742301007387 */ /* 0x0001e20000100800 */
[----:B------:R-:W-:-:S03]  /*9e40*/  IMAD R31, R56, R34, R31 ;  /* 0x00000022381f7224 */ /* 0x000fc600078e021f */
[----:B------:R-:W2:Y:S01]  /*9e50*/  LDL.LU R47, [R1+0x1b8] ;  /* 0x0001b800012f7983 */ /* 0x000ea20000300800 */
[----:B------:R-:W-:Y:S02]  /*9e60*/  @!P5 IMAD.IADD R32, R32, 0x1, -R56 ;  /* 0x000000012020d824 */ /* 0x000fe400078e0a38 */
[----:B0-----:R-:W-:Y:S01]  /*9e70*/  IMAD.MOV.U32 R35, RZ, RZ, R29 ;  /* 0x000000ffff237224 */ /* 0x001fe200078e001d */
[----:B------:R-:W-:Y:S01]  /*9e80*/  ISETP.GT.U32.AND P5, PT, R56, R31, PT ;  /* 0x0000001f3800720c */ /* 0x000fe20003fa4070 */
[----:B------:R-:W-:Y:S02]  /*9e90*/  @!P2 IMAD.MOV R32, RZ, RZ, -R32 ;  /* 0x000000ffff20a224 */ /* 0x000fe400078e0a20 */
[----:B------:R-:W-:Y:S02]  /*9ea0*/  @!P4 IMAD.MOV R35, RZ, RZ, -R35 ;  /* 0x000000ffff23c224 */ /* 0x000fe400078e0a23 */
[----:B------:R-:W-:Y:S01]  /*9eb0*/  @!P3 IMAD.IADD R3, R3, 0x1, -R56 ;  /* 0x000000010303b824 */ /* 0x000fe200078e0a38 */
[----:B------:R-:W-:-:S02]  /*9ec0*/  ISETP.GE.AND P3, PT, R46, RZ, PT ;  /* 0x000000ff2e00720c */ /* 0x000fc40003f66270 */
[----:B------:R-:W-:Y:S01]  /*9ed0*/  STL [R1+0x70], R35 ;  /* 0x0000702301007387 */ /* 0x000fe20000100800 */
[----:B------:R-:W-:Y:S02]  /*9ee0*/  IABS R2, R48 ;  /* 0x0000003000027213 */ /* 0x000fe40000000000 */
[----:B------:R-:W-:Y:S01]  /*9ef0*/  ISETP.GE.AND P2, PT, R48, RZ, PT ;  /* 0x000000ff3000720c */ /* 0x000fe20003f46270 */
[----:B------:R-:W3:Y:S04]  /*9f00*/  LDL.LU R46, [R1+0x1bc] ;  /* 0x0001bc00012e7983 */ /* 0x000ee80000300800 */
[----:B------:R0:W-:Y:S04]  /*9f10*/  STL [R1+0x6c], R32 ;  /* 0x00006c2001007387 */ /* 0x0001e80000100800 */
[----:B------:R-:W3:Y:S01]  /*9f20*/  LDL.LU R48, [R1+0x1c0] ;  /* 0x0001c00001307983 */ /* 0x000ee20000300800 */
[----:B------:R-:W-:-:S05]  /*9f30*/  @!P5 IMAD.IADD R31, R31, 0x1, -R56 ;  /* 0x000000011f1fd824 */ /* 0x000fca00078e0a38 */
[----:B------:R-:W-:-:S13]  /*9f40*/  ISETP.GT.U32.AND P5, PT, R56, R31, PT ;  /* 0x0000001f3800720c */ /* 0x000fda0003fa4070 */
[----:B------:R-:W-:Y:S01]  /*9f50*/  @!P5 IMAD.IADD R31, R31, 0x1, -R56 ;  /* 0x000000011f1fd824 */ /* 0x000fe200078e0a38 */
[----:B----4-:R-:W-:Y:S02]  /*9f60*/  IABS R29, R49 ;  /* 0x00000031001d7213 */ /* 0x010fe40000000000 */
[----:B------:R-:W-:Y:S02]  /*9f70*/  ISETP.GE.AND P5, PT, R49, RZ, PT ;  /* 0x000000ff3100720c */ /* 0x000fe40003fa6270 */
[----:B------:R-:W4:Y:S01]  /*9f80*/  LDL.LU R49, [R1+0x1c4] ;  /* 0x0001c40001317983 */ /* 0x000f220000300800 */
[----:B------:R-:W-:Y:S01]  /*9f90*/  ISETP.GT.U32.AND P0, PT, R56, R33, PT ;  /* 0x000000213800720c */ /* 0x000fe20003f04070 */
[----:B------:R-:W-:-:S04]  /*9fa0*/  IMAD.HI.U32 R30, R0, R2, RZ ;  /* 0x00000002001e7227 */ /* 0x000fc800078e00ff */
[----:B------:R-:W-:-:S08]  /*9fb0*/  IMAD.MOV R30, RZ, RZ, -R30 ;  /* 0x000000ffff1e7224 */ /* 0x000fd000078e0a1e */
[----:B------:R-:W-:Y:S01]  /*9fc0*/  @!P0 IMAD.IADD R33, R33, 0x1, -R56 ;  /* 0x0000000121218824 */ /* 0x000fe200078e0a38 */
[C---:B------:R-:W-:Y:S01]  /*9fd0*/  ISETP.GT.U32.AND P0, PT, R56.reuse, R3, PT ;  /* 0x000000033800720c */ /* 0x040fe20003f04070 */
[----:B------:R-:W-:Y:S01]  /*9fe0*/  IMAD R2, R56, R30, R2 ;  /* 0x0000001e38027224 */ /* 0x000fe200078e0202 */
[----:B------:R-:W-:Y:S02]  /*9ff0*/  IABS R34, R43 ;  /* 0x0000002b00227213 */ /* 0x000fe40000000000 */
[----:B------:R-:W-:-:S09]  /*a000*/  ISETP.GE.AND P1, PT, R44, RZ, PT ;  /* 0x000000ff2c00720c */ /* 0x000fd20003f26270 */
[----:B------:R-:W-:Y:S01]  /*a010*/  @!P0 IMAD.IADD R3, R3, 0x1, -R56 ;  /* 0x0000000103038824 */ /* 0x000fe200078e0a38 */
[----:B------:R-:W-:Y:S01]  /*a020*/  ISETP.GT.U32.AND P0, PT, R56, R2, PT ;  /* 0x000000023800720c */ /* 0x000fe20003f04070 */
[----:B------:R-:W-:Y:S01]  /*a030*/  IMAD.HI.U32 R30, R0, R34, RZ ;  /* 0x00000022001e7227 */ /* 0x000fe200078e00ff */
[----:B0-----:R-:W-:-:S03]  /*a040*/  IABS R32, R45 ;  /* 0x0000002d00207213 */ /* 0x001fc60000000000 */
[----:B------:R-:W-:Y:S02]  /*a050*/  IMAD.MOV R30, RZ, RZ, -R30 ;  /* 0x000000ffff1e7224 */ /* 0x000fe400078e0a1e */
[----:B------:R-:W-:Y:S02]  /*a060*/  IMAD.MOV.U32 R36, RZ, RZ, R3 ;  /* 0x000000ffff247224 */ /* 0x000fe400078e0003 */
[----:B------:R-:W-:-:S04]  /*a070*/  IMAD R34, R56, R30, R34 ;  /* 0x0000001e38227224 */ /* 0x000fc800078e0222 */
[----:B------:R-:W-:Y:S02]  /*a080*/  @!P0 IMAD.IADD R2, R2, 0x1, -R56 ;  /* 0x0000000102028824 */ /* 0x000fe400078e0a38 */
[----:B------:R-:W-:-:S03]  /*a090*/  IMAD.HI.U32 R3, R0, R32, RZ ;  /* 0x0000002000037227 */ /* 0x000fc600078e00ff */
[C---:B------:R-:W-:Y:S01]  /*a0a0*/  ISETP.GT.U32.AND P0, PT, R56.reuse, R2, PT ;  /* 0x000000023800720c */ /* 0x040fe20003f04070 */
[----:B------:R-:W-:Y:S01]  /*a0b0*/  @!P1 IMAD.MOV R36, RZ, RZ, -R36 ;  /* 0x000000ffff249224 */ /* 0x000fe200078e0a24 */
[C---:B------:R-:W-:Y:S01]  /*a0c0*/  ISETP.GT.U32.AND P1, PT, R56.reuse, R34, PT ;  /* 0x000000223800720c */ /* 0x040fe20003f24070 */
[----:B------:R-:W-:Y:S01]  /*a0d0*/  IMAD.MOV R3, RZ, RZ, -R3 ;  /* 0x000000ffff037224 */ /* 0x000fe200078e0a03 */
[----:B------:R-:W-:-:S03]  /*a0e0*/  ISETP.GT.U32.AND P4, PT, R56, R33, PT ;  /* 0x000000213800720c */ /* 0x000fc60003f84070 */
[----:B------:R-:W-:Y:S02]  /*a0f0*/  IMAD R32, R56, R3, R32 ;  /* 0x0000000338207224 */ /* 0x000fe400078e0220 */
[----:B------:R-:W-:-:S04]  /*a100*/  IMAD.HI.U32 R35, R0, R29, RZ ;  /* 0x0000001d00237227 */ /* 0x000fc800078e00ff */
[--C-:B------:R-:W-:Y:S01]  /*a110*/  @!P0 IMAD.IADD R2, R2, 0x1, -R56.reuse ;  /* 0x0000000102028824 */ /* 0x100fe200078e0a38 */
[----:B------:R-:W-:Y:S01]  /*a120*/  ISETP.GT.U32.AND P0, PT, R56, R32, PT ;  /* 0x000000203800720c */ /* 0x000fe20003f04070 */
[--C-:B------:R-:W-:Y:S02]  /*a130*/  @!P1 IMAD.IADD R34, R34, 0x1, -R56.reuse ;  /* 0x0000000122229824 */ /* 0x100fe400078e0a38 */
[----:B------:R-:W-:Y:S02]  /*a140*/  @!P4 IMAD.IADD R33, R33, 0x1, -R56 ;  /* 0x000000012121c824 */ /* 0x000fe400078e0a38 */
[----:B------:R-:W-:Y:S01]  /*a150*/  IMAD.MOV R35, RZ, RZ, -R35 ;  /* 0x000000ffff237224 */ /* 0x000fe200078e0a23 */
[C---:B------:R-:W-:Y:S01]  /*a160*/  ISETP.GT.U32.AND P1, PT, R56.reuse, R34, PT ;  /* 0x000000223800720c */ /* 0x040fe20003f24070 */
[----:B------:R-:W-:Y:S02]  /*a170*/  @!P6 IMAD.MOV R33, RZ, RZ, -R33 ;  /* 0x000000ffff21e224 */ /* 0x000fe400078e0a21 */
[----:B------:R-:W-:-:S02]  /*a180*/  IMAD R29, R56, R35, R29 ;  /* 0x00000023381d7224 */ /* 0x000fc400078e021d */
[----:B------:R-:W-:Y:S01]  /*a190*/  IMAD.MOV.U32 R35, RZ, RZ, R2 ;  /* 0x000000ffff237224 */ /* 0x000fe200078e0002 */
[----:B------:R-:W-:Y:S01]  /*a1a0*/  STL [R1+0x68], R36 ;  /* 0x0000682401007387 */ /* 0x000fe20000100800 */
[----:B------:R-:W-:Y:S02]  /*a1b0*/  @!P3 IMAD.MOV R31, RZ, RZ, -R31 ;  /* 0x000000ffff1fb224 */ /* 0x000fe400078e0a1f */
[----:B------:R-:W-:Y:S01]  /*a1c0*/  @!P2 IMAD.MOV R35, RZ, RZ, -R35 ;  /* 0x000000ffff23a224 */ /* 0x000fe200078e0a23 */
[----:B------:R3:W-:Y:S01]  /*a1d0*/  STL [R1+0x64], R33 ;  /* 0x0000642101007387 */ /* 0x0007e20000100800 */
[----:B------:R-:W-:Y:S01]  /*a1e0*/  @!P0 IMAD.IADD R32, R32, 0x1, -R56 ;  /* 0x0000000120208824 */ /* 0x000fe200078e0a38 */
[----:B------:R-:W-:Y:S02]  /*a1f0*/  ISETP.GT.U32.AND P6, PT, R56, R29, PT ;  /* 0x0000001d3800720c */ /* 0x000fe40003fc4070 */
[----:B--2---:R-:W-:-:S05]  /*a200*/  IABS R30, R47 ;  /* 0x0000002f001e7213 */ /* 0x004fca0000000000 */
[----:B------:R-:W-:-:S04]  /*a210*/  IMAD.HI.U32 R3, R0, R30, RZ ;  /* 0x0000001e00037227 */ /* 0x000fc800078e00ff */
[----:B------:R-:W-:Y:S01]  /*a220*/  IMAD.MOV R3, RZ, RZ, -R3 ;  /* 0x000000ffff037224 */ /* 0x000fe200078e0a03 */
[----:B------:R-:W-:Y:S03]  /*a230*/  STL [R1+0x54], R31 ;  /* 0x0000541f01007387 */ /* 0x000fe60000100800 */
[C---:B------:R-:W-:Y:S01]  /*a240*/  IMAD R30, R56.reuse, R3, R30 ;  /* 0x00000003381e7224 */ /* 0x040fe200078e021e */
[----:B------:R0:W-:Y:S01]  /*a250*/  STL [R1+0x50], R35 ;  /* 0x0000502301007387 */ /* 0x0001e20000100800 */
[----:B------:R-:W-:Y:S01]  /*a260*/  ISETP.GT.U32.AND P0, PT, R56, R32, PT ;  /* 0x000000203800720c */ /* 0x000fe20003f04070 */
[----:B------:R-:W-:Y:S02]  /*a270*/  @!P1 IMAD.IADD R34, R34, 0x1, -R56 ;  /* 0x0000000122229824 */ /* 0x000fe400078e0a38 */
[----:B------:R-:W-:Y:S02]  /*a280*/  ISETP.GT.U32.AND P1, PT, R56, R30, PT ;  /* 0x0000001e3800720c */ /* 0x000fe40003f24070 */
[----:B---3--:R-:W-:-:S05]  /*a290*/  IABS R33, R48 ;  /* 0x0000003000217213 */ /* 0x008fca0000000000 */
[----:B0-----:R-:W-:-:S04]  /*a2a0*/  IMAD.HI.U32 R35, R0, R33, RZ ;  /* 0x0000002100237227 */ /* 0x001fc800078e00ff */
[----:B------:R-:W-:Y:S01]  /*a2b0*/  IMAD.MOV R35, RZ, RZ, -R35 ;  /* 0x000000ffff237224 */ /* 0x000fe200078e0a23 */
[----:B------:R-:W-:Y:S01]  /*a2c0*/  IABS R31, R46 ;  /* 0x0000002e001f7213 */ /* 0x000fe20000000000 */
[--C-:B------:R-:W-:Y:S02]  /*a2d0*/  @!P6 IMAD.IADD R29, R29, 0x1, -R56.reuse ;  /* 0x000000011d1de824 */ /* 0x100fe400078e0a38 */
[----:B------:R-:W-:Y:S02]  /*a2e0*/  IMAD R33, R56, R35, R33 ;  /* 0x0000002338217224 */ /* 0x000fe400078e0221 */
[--C-:B------:R-:W-:Y:S01]  /*a2f0*/  @!P0 IMAD.IADD R32, R32, 0x1, -R56.reuse ;  /* 0x0000000120208824 */ /* 0x100fe200078e0a38 */
[----:B------:R-:W-:Y:S01]  /*a300*/  ISETP.GT.U32.AND P6, PT, R56, R29, PT ;  /* 0x0000001d3800720c */ /* 0x000fe20003fc4070 */
[----:B------:R-:W-:Y:S01]  /*a310*/  @!P1 IMAD.IADD R30, R30, 0x1, -R56 ;  /* 0x000000011e1e9824 */ /* 0x000fe200078e0a38 */
[----:B------:R-:W-:Y:S01]  /*a320*/  ISETP.GT.U32.AND P0, PT, R56, R33, PT ;  /* 0x000000213800720c */ /* 0x000fe20003f04070 */
[----:B------:R-:W-:Y:S01]  /*a330*/  IMAD.HI.U32 R2, R0, R31, RZ ;  /* 0x0000001f00027227 */ /* 0x000fe200078e00ff */
[----:B------:R-:W-:-:S02]  /*a340*/  ISETP.GE.AND P4, PT, R43, RZ, PT ;  /* 0x000000ff2b00720c */ /* 0x000fc40003f86270 */
[C---:B------:R-:W-:Y:S01]  /*a350*/  ISETP.GT.U32.AND P1, PT, R56.reuse, R30, PT ;  /* 0x0000001e3800720c */ /* 0x040fe20003f24070 */
[----:B------:R-:W-:Y:S02]  /*a360*/  IMAD.MOV R2, RZ, RZ, -R2 ;  /* 0x000000ffff027224 */ /* 0x000fe400078e0a02 */
[----:B------:R-:W-:Y:S02]  /*a370*/  IMAD.MOV.U32 R36, RZ, RZ, R34 ;  /* 0x000000ffff247224 */ /* 0x000fe400078e0022 */
[C---:B------:R-:W-:Y:S01]  /*a380*/  IMAD R31, R56.reuse, R2, R31 ;  /* 0x00000002381f7224 */ /* 0x040fe200078e021f */
[----:B------:R-:W-:Y:S01]  /*a390*/  ISETP.GE.AND P3, PT, R45, RZ, PT ;  /* 0x000000ff2d00720c */ /* 0x000fe20003f66270 */
[--C-:B------:R-:W-:Y:S01]  /*a3a0*/  @!P6 IMAD.IADD R29, R29, 0x1, -R56.reuse ;  /* 0x000000011d1de824 */ /* 0x100fe200078e0a38 */
[----:B------:R-:W-:Y:S01]  /*a3b0*/  ISETP.GE.AND P2, PT, R47, RZ, PT ;  /* 0x000000ff2f00720c */ /* 0x000fe20003f46270 */
[----:B------:R-:W-:Y:S01]  /*a3c0*/  @!P0 IMAD.IADD R33, R33, 0x1, -R56 ;  /* 0x0000000121218824 */ /* 0x000fe200078e0a38 */
[----:B------:R-:W-:Y:S01]  /*a3d0*/  ISETP.GT.U32.AND P6, PT, R56, R31, PT ;  /* 0x0000001f3800720c */ /* 0x000fe20003fc4070 */
[----:B------:R-:W-:-:S02]  /*a3e0*/  @!P4 IMAD.MOV R36, RZ, RZ, -R36 ;  /* 0x000000ffff24c224 */ /* 0x000fc400078e0a24 */
[----:B------:R-:W-:Y:S01]  /*a3f0*/  @!P1 IMAD.IADD R30, R30, 0x1, -R56 ;  /* 0x000000011e1e9824 */ /* 0x000fe200078e0a38 */
[----:B------:R-:W-:Y:S02]  /*a400*/  ISETP.GT.U32.AND P0, PT, R56, R33, PT ;  /* 0x000000213800720c */ /* 0x000fe40003f04070 */
[----:B------:R0:W-:Y:S03]  /*a410*/  STL [R1+0x4c], R36 ;  /* 0x00004c2401007387 */ /* 0x0001e60000100800 */
[----:B------:R-:W-:Y:S02]  /*a420*/  @!P3 IMAD.MOV R32, RZ, RZ, -R32 ;  /* 0x000000ffff20b224 */ /* 0x000fe400078e0a20 */
[----:B0-----:R-:W-:-:S04]  /*a430*/  IMAD.MOV.U32 R36, RZ, RZ, R29 ;  /* 0x000000ffff247224 */ /* 0x001fc800078e001d */
[----:B------:R-:W-:Y:S02]  /*a440*/  @!P5 IMAD.MOV R36, RZ, RZ, -R36 ;  /* 0x000000ffff24d224 */ /* 0x000fe400078e0a24 */
[--C-:B------:R-:W-:Y:S01]  /*a450*/  @!P6 IMAD.IADD R31, R31, 0x1, -R56.reuse ;  /* 0x000000011f1fe824 */ /* 0x100fe200078e0a38 */
[----:B------:R-:W-:Y:S01]  /*a460*/  IABS R29, R57 ;  /* 0x00000039001d7213 */ /* 0x000fe20000000000 */
[----:B------:R-:W-:Y:S01]  /*a470*/  @!P0 IMAD.IADD R33, R33, 0x1, -R56 ;  /* 0x0000000121218824 */ /* 0x000fe200078e0a38 */
[----:B------:R-:W-:Y:S01]  /*a480*/  STL [R1+0x48], R36 ;  /* 0x0000482401007387 */ /* 0x000fe20000100800 */
[----:B------:R-:W-:-:S03]  /*a490*/  ISETP.GE.AND P0, PT, R57, RZ, PT ;  /* 0x000000ff3900720c */ /* 0x000fc60003f06270 */
[----:B------:R-:W-:Y:S01]  /*a4a0*/  STL [R1+0x44], R32 ;  /* 0x0000442001007387 */ /* 0x000fe20000100800 */
[----:B------:R-:W-:Y:S02]  /*a4b0*/  ISETP.GT.U32.AND P5, PT, R56, R31, PT ;  /* 0x0000001f3800720c */ /* 0x000fe40003fa4070 */
[----:B------:R-:W-:Y:S02]  /*a4c0*/  ISETP.GE.AND P4, PT, R46, RZ, PT ;  /* 0x000000ff2e00720c */ /* 0x000fe40003f86270 */
[----:B------:R-:W-:Y:S02]  /*a4d0*/  IABS R2, R50 ;  /* 0x0000003200027213 */ /* 0x000fe40000000000 */
[----:B------:R-:W-:-:S03]  /*a4e0*/  ISETP.GE.AND P6, PT, R48, RZ, PT ;  /* 0x000000ff3000720c */ /* 0x000fc60003fc6270 */
[----:B------:R-:W-:-:S04]  /*a4f0*/  IMAD.HI.U32 R34, R0, R2, RZ ;  /* 0x0000000200227227 */ /* 0x000fc800078e00ff */
[----:B------:R-:W-:Y:S02]  /*a500*/  @!P5 IMAD.IADD R31, R31, 0x1, -R56 ;  /* 0x000000011f1fd824 */ /* 0x000fe400078e0a38 */
[----:B------:R-:W-:Y:S02]  /*a510*/  IMAD.MOV R34, RZ, RZ, -R34 ;  /* 0x000000ffff227224 */ /* 0x000fe400078e0a22 */
[----:B------:R-:W-:Y:S01]  /*a520*/  @!P4 IMAD.MOV R31, RZ, RZ, -R31 ;  /* 0x000000ffff1fc224 */ /* 0x000fe200078e0a1f */
[----:B------:R-:W-:Y:S01]  /*a530*/  ISETP.GE.AND P5, PT, R50, RZ, PT ;  /* 0x000000ff3200720c */ /* 0x000fe20003fa6270 */
[----:B------:R-:W-:Y:S02]  /*a540*/  IMAD R2, R56, R34, R2 ;  /* 0x0000002238027224 */ /* 0x000fe400078e0202 */
[----:B------:R-:W-:-:S04]  /*a550*/  IMAD.MOV.U32 R34, RZ, RZ, R33 ;  /* 0x000000ffff227224 */ /* 0x000fc800078e0021 */
[----:B------:R-:W-:Y:S01]  /*a560*/  @!P6 IMAD.MOV R34, RZ, RZ, -R34 ;  /* 0x000000ffff22e224 */ /* 0x000fe200078e0a22 */
[----:B----4-:R-:W-:-:S05]  /*a570*/  IABS R3, R49 ;  /* 0x0000003100037213 */ /* 0x010fca0000000000 */
[----:B------:R-:W-:-:S04]  /*a580*/  IMAD.HI.U32 R35, R0, R3, RZ ;  /* 0x0000000300237227 */ /* 0x000fc800078e00ff */
[----:B------:R-:W-:-:S04]  /*a590*/  IMAD.MOV R35, RZ, RZ, -R35 ;  /* 0x000000ffff237224 */ /* 0x000fc800078e0a23 */
[----:B------:R-:W-:Y:S02]  /*a5a0*/  IMAD R3, R56, R35, R3 ;  /* 0x0000002338037224 */ /* 0x000fe400078e0203 */
[----:B------:R-:W-:-:S04]  /*a5b0*/  IMAD.MOV.U32 R35, RZ, RZ, R30 ;  /* 0x000000ffff237224 */ /* 0x000fc800078e001e */
[----:B------:R-:W-:-:S05]  /*a5c0*/  @!P2 IMAD.MOV R35, RZ, RZ, -R35 ;  /* 0x000000ffff23a224 */ /* 0x000fca00078e0a23 */
[----:B------:R-:W-:Y:S04]  /*a5d0*/  STL [R1+0x40], R35 ;  /* 0x0000402301007387 */ /* 0x000fe80000100800 */
[----:B------:R-:W2:Y:S01]  /*a5e0*/  LDL.LU R57, [R1+0x1dc] ;  /* 0x0001dc0001397983 */ /* 0x000ea20000300800 */
[----:B------:R-:W-:-:S03]  /*a5f0*/  ISETP.GT.U32.AND P1, PT, R56, R3, PT ;  /* 0x000000033800720c */ /* 0x000fc60003f24070 */
[----:B------:R-:W3:Y:S01]  /*a600*/  LDL.LU R48, [R1+0x1e0] ;  /* 0x0001e00001307983 */ /* 0x000ee20000300800 */
[----:B------:R-:W-:-:S03]  /*a610*/  IMAD.HI.U32 R30, R0, R29, RZ ;  /* 0x0000001d001e7227 */ /* 0x000fc600078e00ff */
[----:B------:R0:W-:Y:S01]  /*a620*/  STL [R1+0x3c], R31 ;  /* 0x00003c1f01007387 */ /* 0x0001e20000100800 */
[----:B------:R-:W-:-:S03]  /*a630*/  IMAD.MOV R30, RZ, RZ, -R30 ;  /* 0x000000ffff1e7224 */ /* 0x000fc600078e0a1e */
[----:B------:R-:W4:Y:S01]  /*a640*/  LDL.LU R50, [R1+0x1e4] ;  /* 0x0001e40001327983 */ /* 0x000f220000300800 */
[C---:B------:R-:W-:Y:S01]  /*a650*/  IMAD R29, R56.reuse, R30, R29 ;  /* 0x0000001e381d7224 */ /* 0x040fe200078e021d */
[----:B------:R-:W-:Y:S01]  /*a660*/  IABS R30, R51 ;  /* 0x00000033001e7213 */ /* 0x000fe20000000000 */
[----:B------:R-:W-:Y:S01]  /*a670*/  @!P1 IMAD.IADD R3, R3, 0x1, -R56 ;  /* 0x0000000103039824 */ /* 0x000fe200078e0a38 */
[----:B------:R-:W-:Y:S01]  /*a680*/  ISETP.GE.AND P1, PT, R51, RZ, PT ;  /* 0x000000ff3300720c */ /* 0x000fe20003f26270 */
[----:B------:R1:W-:Y:S04]  /*a690*/  STL [R1+0x38], R34 ;  /* 0x0000382201007387 */ /* 0x0003e80000100800 */
[----:B------:R-:W4:Y:S01]  /*a6a0*/  LDL.LU R51, [R1+0x1e8] ;  /* 0x0001e80001337983 */ /* 0x000f220000300800 */
[----:B------:R-:W-:-:S02]  /*a6b0*/  ISETP.GT.U32.AND P2, PT, R56, R2, PT ;  /* 0x000000023800720c */ /* 0x000fc40003f44070 */
[----:B------:R-:W-:-:S11]  /*a6c0*/  ISETP.GT.U32.AND P4, PT, R56, R3, PT ;  /* 0x000000033800720c */ /* 0x000fd60003f84070 */
[----:B------:R-:W-:-:S05]  /*a6d0*/  @!P2 IMAD.IADD R2, R2, 0x1, -R56 ;  /* 0x000000010202a824 */ /* 0x000fca00078e0a38 */
[----:B------:R-:W-:Y:S01]  /*a6e0*/  ISETP.GT.U32.AND P2, PT, R56, R2, PT ;  /* 0x000000023800720c */ /* 0x000fe20003f44070 */
[--C-:B------:R-:W-:Y:S01]  /*a6f0*/  @!P4 IMAD.IADD R3, R3, 0x1, -R56.reuse ;  /* 0x000000010303c824 */ /* 0x100fe200078e0a38 */
[----:B0-----:R-:W-:Y:S02]  /*a700*/  IABS R31, R58 ;  /* 0x0000003a001f7213 */ /* 0x001fe40000000000 */
[----:B------:R-:W-:Y:S02]  /*a710*/  ISETP.GE.AND P4, PT, R58, RZ, PT ;  /* 0x000000ff3a00720c */ /* 0x000fe40003f86270 */
[----:B------:R-:W-:Y:S01]  /*a720*/  IABS R32, R59 ;  /* 0x0000003b00207213 */ /* 0x000fe20000000000 */
[----:B------:R-:W4:Y:S06]  /*a730*/  LDL.LU R58, [R1+0x1ec] ;  /* 0x0001ec00013a7983 */ /* 0x000f2c0000300800 */
[----:B------:R-:W-:Y:S01]  /*a740*/  @!P2 IMAD.IADD R2, R2, 0x1, -R56 ;  /* 0x000000010202a824 */ /* 0x000fe200078e0a38 */
[----:B------:R-:W-:-:S02]  /*a750*/  ISETP.GE.AND P2, PT, R59, RZ, PT ;  /* 0x000000ff3b00720c */ /* 0x000fc40003f46270 */
[----:B------:R-:W4:Y:S01]  /*a760*/  LDL.LU R59, [R1+0x1f0] ;  /* 0x0001f000013b7983 */ /* 0x000f220000300800 */
[----:B------:R-:W-:Y:S01]  /*a770*/  ISETP.GT.U32.AND P6, PT, R56, R29, PT ;  /* 0x0000001d3800720c */ /* 0x000fe20003fc4070 */
[----:B------:R-:W-:Y:S01]  /*a780*/  IMAD.HI.U32 R33, R0, R30, RZ ;  /* 0x0000001e00217227 */ /* 0x000fe200078e00ff */
[----:B------:R-:W-:-:S03]  /*a790*/  ISETP.GE.AND P3, PT, R49, RZ, PT ;  /* 0x000000ff3100720c */ /* 0x000fc60003f66270 */
[----:B------:R-:W-:Y:S02]  /*a7a0*/  IMAD.MOV R33, RZ, RZ, -R33 ;  /* 0x000000ffff217224 */ /* 0x000fe400078e0a21 */
[----:B-1----:R-:W-:-:S06]  /*a7b0*/  IMAD.HI.U32 R34, R0, R31, RZ ;  /* 0x0000001f00227227 */ /* 0x002fcc00078e00ff */
[----:B------:R-:W-:Y:S02]  /*a7c0*/  @!P6 IMAD.IADD R29, R29, 0x1, -R56 ;  /* 0x000000011d1de824 */ /* 0x000fe400078e0a38 */
[C---:B------:R-:W-:Y:S02]  /*a7d0*/  IMAD R30, R56.reuse, R33, R30 ;  /* 0x00000021381e7224 */ /* 0x040fe400078e021e */
[----:B------:R-:W-:Y:S01]  /*a7e0*/  IMAD.MOV.U32 R37, RZ, RZ, R3 ;  /* 0x000000ffff257224 */ /* 0x000fe200078e0003 */
[----:B------:R-:W-:Y:S01]  /*a7f0*/  ISETP.GT.U32.AND P6, PT, R56, R29, PT ;  /* 0x0000001d3800720c */ /* 0x000fe20003fc4070 */
[----:B------:R-:W-:Y:S02]  /*a800*/  IMAD.MOV R34, RZ, RZ, -R34 ;  /* 0x000000ffff227224 */ /* 0x000fe400078e0a22 */
[----:B------:R-:W-:-:S04]  /*a810*/  IMAD.HI.U32 R35, R0, R32, RZ ;  /* 0x0000002000237227 */ /* 0x000fc800078e00ff */
[----:B------:R-:W-:Y:S01]  /*a820*/  @!P3 IMAD.MOV R37, RZ, RZ, -R37 ;  /* 0x000000ffff25b224 */ /* 0x000fe200078e0a25 */
[C---:B------:R-:W-:Y:S01]  /*a830*/  ISETP.GT.U32.AND P3, PT, R56.reuse, R30, PT ;  /* 0x0000001e3800720c */ /* 0x040fe20003f64070 */
[C---:B------:R-:W-:Y:S02]  /*a840*/  IMAD R31, R56.reuse, R34, R31 ;  /* 0x00000022381f7224 */ /* 0x040fe400078e021f */
[----:B------:R-:W-:Y:S02]  /*a850*/  IMAD.MOV.U32 R36, RZ, RZ, R2 ;  /* 0x000000ffff247224 */ /* 0x000fe400078e0002 */
[----:B------:R-:W-:Y:S02]  /*a860*/  IMAD.MOV R35, RZ, RZ, -R35 ;  /* 0x000000ffff237224 */ /* 0x000fe400078e0a23 */
[----:B------:R-:W-:Y:S01]  /*a870*/  @!P5 IMAD.MOV R36, RZ, RZ, -R36 ;  /* 0x000000ffff24d224 */ /* 0x000fe200078e0a24 */
[C---:B------:R-:W-:Y:S01]  /*a880*/  ISETP.GT.U32.AND P5, PT, R56.reuse, R31, PT ;  /* 0x0000001f3800720c */ /* 0x040fe20003fa4070 */
[----:B------:R-:W-:-:S02]  /*a890*/  IMAD R32, R56, R35, R32 ;  /* 0x0000002338207224 */ /* 0x000fc400078e0220 */
[----:B------:R-:W-:-:S03]  /*a8a0*/  @!P6 IMAD.IADD R29, R29, 0x1, -R56 ;  /* 0x000000011d1de824 */ /* 0x000fc600078e0a38 */
[----:B------:R-:W-:Y:S01]  /*a8b0*/  ISETP.GT.U32.AND P6, PT, R56, R32, PT ;  /* 0x000000203800720c */ /* 0x000fe20003fc4070 */
[----:B------:R-:W-:-:S06]  /*a8c0*/  @!P3 IMAD.IADD R30, R30, 0x1, -R56 ;  /* 0x000000011e1eb824 */ /* 0x000fcc00078e0a38 */
[--C-:B------:R-:W-:Y:S01]  /*a8d0*/  @!P5 IMAD.IADD R31, R31, 0x1, -R56.reuse ;  /* 0x000000011f1fd824 */ /* 0x100fe200078e0a38 */
[----:B------:R-:W-:Y:S01]  /*a8e0*/  ISETP.GT.U32.AND P5, PT, R56, R30, PT ;  /* 0x0000001e3800720c */ /* 0x000fe20003fa4070 */
[----:B------:R-:W-:Y:S04]  /*a8f0*/  STL [R1+0x34], R37 ;  /* 0x0000342501007387 */ /* 0x000fe80000100800 */
[----:B------:R-:W-:Y:S01]  /*a900*/  @!P6 IMAD.IADD R32, R32, 0x1, -R56 ;  /* 0x000000012020e824 */ /* 0x000fe200078e0a38 */
[----:B------:R-:W4:Y:S01]  /*a910*/  LDL.LU R49, [R1+0x1f4] ;  /* 0x0001f40001317983 */ /* 0x000f220000300800 */
[----:B------:R-:W-:Y:S01]  /*a920*/  @!P0 IMAD.MOV R29, RZ, RZ, -R29 ;  /* 0x000000ffff1d8224 */ /* 0x000fe200078e0a1d */
[C---:B------:R-:W-:Y:S02]  /*a930*/  ISETP.GT.U32.AND P6, PT, R56.reuse, R31, PT ;  /* 0x0000001f3800720c */ /* 0x040fe40003fc4070 */
[----:B------:R0:W-:Y:S01]  /*a940*/  STL [R1+0x30], R36 ;  /* 0x0000302401007387 */ /* 0x0001e20000100800 */
[----:B------:R-:W-:-:S02]  /*a950*/  ISETP.GT.U32.AND P0, PT, R56, R32, PT ;  /* 0x000000203800720c */ /* 0x000fc40003f04070 */
[--C-:B------:R-:W-:Y:S01]  /*a960*/  @!P5 IMAD.IADD R30, R30, 0x1, -R56.reuse ;  /* 0x000000011e1ed824 */ /* 0x100fe200078e0a38 */
[----:B------:R-:W-:Y:S07]  /*a970*/  STL [R1+0x3730], R29 ;  /* 0x0037301d01007387 */ /* 0x000fee0000100800 */
[----:B------:R-:W-:-:S03]  /*a980*/  @!P6 IMAD.IADD R31, R31, 0x1, -R56 ;  /* 0x000000011f1fe824 */ /* 0x000fc600078e0a38 */
[----:B------:R-:W-:Y:S02]  /*a990*/  @!P0 IMAD.IADD R32, R32, 0x1, -R56 ;  /* 0x0000000120208824 */ /* 0x000fe400078e0a38 */
[----:B------:R-:W-:Y:S02]  /*a9a0*/  @!P1 IMAD.MOV R30, RZ, RZ, -R30 ;  /* 0x000000ffff1e9224 */ /* 0x000fe400078e0a1e */
[----:B------:R-:W-:Y:S02]  /*a9b0*/  @!P4 IMAD.MOV R31, RZ, RZ, -R31 ;  /* 0x000000ffff1fc224 */ /* 0x000fe400078e0a1f */
[----:B------:R-:W-:Y:S01]  /*a9c0*/  @!P2 IMAD.MOV R32, RZ, RZ, -R32 ;  /* 0x000000ffff20a224 */ /* 0x000fe200078e0a20 */
[----:B--2---:R-:W-:-:S05]  /*a9d0*/  IABS R33, R57 ;  /* 0x0000003900217213 */ /* 0x004fca0000000000 */
[----:B------:R-:W-:-:S04]  /*a9e0*/  IMAD.HI.U32 R3, R0, R33, RZ ;  /* 0x0000002100037227 */ /* 0x000fc800078e00ff */
[----:B------:R-:W-:Y:S01]  /*a9f0*/  IMAD.MOV R3, RZ, RZ, -R3 ;  /* 0x000000ffff037224 */ /* 0x000fe200078e0a03 */
[----:B---3--:R-:W-:-:S03]  /*aa00*/  IABS R34, R48 ;  /* 0x0000003000227213 */ /* 0x008fc60000000000 */
[----:B------:R-:W-:Y:S02]  /*aa10*/  IMAD R33, R56, R3, R33 ;  /* 0x0000000338217224 */ /* 0x000fe400078e0221 */
[----:B------:R-:W-:-:S03]  /*aa20*/  IMAD.HI.U32 R2, R0, R34, RZ ;  /* 0x0000002200027227 */ /* 0x000fc600078e00ff */
[----:B------:R-:W-:Y:S01]  /*aa30*/  ISETP.GT.U32.AND P3, PT, R56, R33, PT ;  /* 0x000000213800720c */ /* 0x000fe20003f64070 */
[----:B------:R-:W-:Y:S01]  /*aa40*/  IMAD.MOV R2, RZ, RZ, -R2 ;  /* 0x000000ffff027224 */ /* 0x000fe200078e0a02 */
[----:B----4-:R-:W-:-:S03]  /*aa50*/  IABS R35, R50 ;  /* 0x0000003200237213 */ /* 0x010fc60000000000 */
[----:B------:R-:W-:Y:S02]  /*aa60*/  IMAD R34, R56, R2, R34 ;  /* 0x0000000238227224 */ /* 0x000fe400078e0222 */
[----:B------:R-:W-:Y:S01]  /*aa70*/  IMAD.HI.U32 R2, R0, R35, RZ ;  /* 0x0000002300027227 */ /* 0x000fe200078e00ff */
[----:B0-----:R-:W-:-:S03]  /*aa80*/  IABS R36, R51 ;  /* 0x0000003300247213 */ /* 0x001fc60000000000 */
[----:B------:R-:W-:Y:S02]  /*aa90*/  IMAD.MOV R2, RZ, RZ, -R2 ;  /* 0x000000ffff027224 */ /* 0x000fe400078e0a02 */
[----:B------:R-:W-:Y:S02]  /*aaa0*/  @!P3 IMAD.IADD R33, R33, 0x1, -R56 ;  /* 0x000000012121b824 */ /* 0x000fe400078e0a38 */
[C---:B------:R-:W-:Y:S01]  /*aab0*/  IMAD R35, R56.reuse, R2, R35 ;  /* 0x0000000238237224 */ /* 0x040fe200078e0223 */
[----:B------:R-:W-:Y:S01]  /*aac0*/  ISETP.GT.U32.AND P5, PT, R56, R34, PT ;  /* 0x000000223800720c */ /* 0x000fe20003fa4070 */
[----:B------:R-:W-:Y:S01]  /*aad0*/  IMAD.HI.U32 R2, R0, R36, RZ ;  /* 0x0000002400027227 */ /* 0x000fe200078e00ff */
[----:B------:R-:W-:-:S03]  /*aae0*/  ISETP.GT.U32.AND P3, PT, R56, R33, PT ;  /* 0x000000213800720c */ /* 0x000fc60003f64070 */
[----:B------:R-:W-:Y:S01]  /*aaf0*/  IMAD.MOV R2, RZ, RZ, -R2 ;  /* 0x000000ffff027224 */ /* 0x000fe200078e0a02 */
[----:B------:R-:W-:-:S03]  /*ab00*/  ISETP.GT.U32.AND P6, PT, R56, R35, PT ;  /* 0x000000233800720c */ /* 0x000fc60003fc4070 */
[----:B------:R-:W-:Y:S01]  /*ab10*/  IMAD R36, R56, R2, R36 ;  /* 0x0000000238247224 */ /* 0x000fe200078e0224 */
[----:B------:R-:W-:Y:S02]  /*ab20*/  ISETP.GE.AND P0, PT, R57, RZ, PT ;  /* 0x000000ff3900720c */ /* 0x000fe40003f06270 */
[----:B------:R-:W2:Y:S01]  /*ab30*/  LDL.LU R57, [R1+0x1f8] ;  /* 0x0001f80001397983 */ /* 0x000ea20000300800 */
[--C-:B------:R-:W-:Y:S02]  /*ab40*/  @!P5 IMAD.IADD R34, R34, 0x1, -R56.reuse ;  /* 0x000000012222d824 */ /* 0x100fe400078e0a38 */
[--C-:B------:R-:W-:Y:S01]  /*ab50*/  @!P3 IMAD.IADD R33, R33, 0x1, -R56.reuse ;  /* 0x000000012121b824 */ /* 0x100fe200078e0a38 */
[C---:B------:R-:W-:Y:S02]  /*ab60*/  ISETP.GT.U32.AND P3, PT, R56.reuse, R36, PT ;  /* 0x000000243800720c */ /* 0x040fe40003f64070 */
[----:B------:R-:W-:Y:S01]  /*ab70*/  ISETP.GT.U32.AND P1, PT, R56, R34, PT ;  /* 0x000000223800720c */ /* 0x000fe20003f24070 */
[----:B------:R-:W-:Y:S01]  /*ab80*/  @!P6 IMAD.IADD R35, R35, 0x1, -R56 ;  /* 0x000000012323e824 */ /* 0x000fe200078e0a38 */
[----:B------:R-:W-:-:S09]  /*ab90*/  ISETP.GE.AND P5, PT, R48, RZ, PT ;  /* 0x000000ff3000720c */ /* 0x000fd20003fa6270 */
[--C-:B------:R-:W-:Y:S01]  /*aba0*/  @!P3 IMAD.IADD R36, R36, 0x1, -R56.reuse ;  /* 0x000000012424b824 */ /* 0x100fe200078e0a38 */
[----:B------:R-:W-:Y:S01]  /*abb0*/  ISETP.GT.U32.AND P3, PT, R56, R35, PT ;  /* 0x000000233800720c */ /* 0x000fe20003f64070 */
[----:B------:R-:W-:Y:S01]  /*abc0*/  @!P1 IMAD.IADD R34, R34, 0x1, -R56 ;  /* 0x0000000122229824 */ /* 0x000fe200078e0a38 */
[----:B------:R-:W-:Y:S01]  /*abd0*/  ISETP.GE.AND P6, PT, R50, RZ, PT ;  /* 0x000000ff3200720c */ /* 0x000fe20003fc6270 */
[----:B------:R-:W-:Y:S01]  /*abe0*/  @!P0 IMAD.MOV R33, RZ, RZ, -R33 ;  /* 0x000000ffff218224 */ /* 0x000fe200078e0a21 */
[----:B------:R-:W3:Y:S01]  /*abf0*/  LDL.LU R50, [R1+0x1fc] ;  /* 0x0001fc0001327983 */ /* 0x000ee20000300800 */
[----:B------:R-:W-:-:S03]  /*ac00*/  @!P5 IMAD.MOV R34, RZ, RZ, -R34 ;  /* 0x000000ffff22d224 */ /* 0x000fc600078e0a22 */
[----:B------:R-:W-:Y:S01]  /*ac10*/  STL [R1+0x3734], R30 ;  /* 0x0037341e01007387 */ /* 0x000fe20000100800 */
[----:B------:R-:W-:-:S03]  /*ac20*/  IABS R37, R58 ;  /* 0x0000003a00257213 */ /* 0x000fc60000000000 */
[----:B------:R-:W-:Y:S01]  /*ac30*/  STL [R1+0x3738], R31 ;  /* 0x0037381f01007387 */ /* 0x000fe20000100800 */
[----:B------:R-:W-:Y:S01]  /*ac40*/  @!P3 IMAD.IADD R35, R35, 0x1, -R56 ;  /* 0x000000012323b824 */ /* 0x000fe200078e0a38 */
[----:B------:R-:W-:Y:S02]  /*ac50*/  ISETP.GE.AND P3, PT, R58, RZ, PT ;  /* 0x000000ff3a00720c */ /* 0x000fe40003f66270 */
[----:B------:R-:W-:Y:S01]  /*ac60*/  STL [R1+0x373c], R32 ;  /* 0x00373c2001007387 */ /* 0x000fe20000100800 */
[----:B------:R-:W-:-:S03]  /*ac70*/  IABS R38, R59 ;  /* 0x0000003b00267213 */ /* 0x000fc60000000000 */
[----:B------:R-:W-:Y:S01]  /*ac80*/  STL [R1+0x3740], R33 ;  /* 0x0037402101007387 */ /* 0x000fe20000100800 */
[----:B------:R-:W-:-:S03]  /*ac90*/  ISETP.GE.AND P5, PT, R59, RZ, PT ;  /* 0x000000ff3b00720c */ /* 0x000fc60003fa6270 */
[----:B------:R-:W-:Y:S04]  /*aca0*/  STL [R1+0x3744], R34 ;  /* 0x0037442201007387 */ /* 0x000fe80000100800 */
[----:B------:R-:W4:Y:S04]  /*acb0*/  LDL.LU R58, [R1+0x200] ;  /* 0x00020000013a7983 */ /* 0x000f280000300800 */
[----:B------:R-:W3:Y:S01]  /*acc0*/  LDL.LU R59, [R1+0x204] ;  /* 0x00020400013b7983 */ /* 0x000ee20000300800 */
[----:B------:R-:W-:-:S04]  /*acd0*/  IMAD.HI.U32 R3, R0, R37, RZ ;  /* 0x0000002500037227 */ /* 0x000fc800078e00ff */
[----:B------:R-:W-:-:S04]  /*ace0*/  IMAD.HI.U32 R2, R0, R38, RZ ;  /* 0x0000002600027227 */ /* 0x000fc800078e00ff */
[----:B------:R-:W-:Y:S02]  /*acf0*/  IMAD.MOV R3, RZ, RZ, -R3 ;  /* 0x000000ffff037224 */ /* 0x000fe400078e0a03 */
[----:B------:R-:W-:Y:S02]  /*ad00*/  IMAD.MOV R2, RZ, RZ, -R2 ;  /* 0x000000ffff027224 */ /* 0x000fe400078e0a02 */
[C---:B------:R-:W-:Y:S02]  /*ad10*/  IMAD R37, R56.reuse, R3, R37 ;  /* 0x0000000338257224 */ /* 0x040fe400078e0225 */
[----:B------:R-:W-:-:S03]  /*ad20*/  IMAD R38, R56, R2, R38 ;  /* 0x0000000238267224 */ /* 0x000fc600078e0226 */
[C---:B------:R-:W-:Y:S02]  /*ad30*/  ISETP.GT.U32.AND P2, PT, R56.reuse, R37, PT ;  /* 0x000000253800720c */ /* 0x040fe40003f44070 */
[C---:B------:R-:W-:Y:S02]  /*ad40*/  ISETP.GT.U32.AND P1, PT, R56.reuse, R38, PT ;  /* 0x000000263800720c */ /* 0x040fe40003f24070 */
[----:B------:R-:W-:Y:S02]  /*ad50*/  ISETP.GT.U32.AND P4, PT, R56, R36, PT ;  /* 0x000000243800720c */ /* 0x000fe40003f84070 */
[----:B------:R-:W-:Y:S01]  /*ad60*/  ISETP.GE.AND P0, PT, R51, RZ, PT ;  /* 0x000000ff3300720c */ /* 0x000fe20003f06270 */
[----:B------:R-:W-:Y:S01]  /*ad70*/  @!P6 IMAD.MOV R35, RZ, RZ, -R35 ;  /* 0x000000ffff23e224 */ /* 0x000fe200078e0a23 */
[----:B------:R-:W3:Y:S05]  /*ad80*/  LDL.LU R51, [R1+0x208] ;  /* 0x0002080001337983 */ /* 0x000eea0000300800 */
[----:B------:R-:W-:-:S02]  /*ad90*/  @!P2 IMAD.IADD R37, R37, 0x1, -R56 ;  /* 0x000000012525a824 */ /* 0x000fc400078e0a38 */
[----:B------:R-:W-:-:S03]  /*ada0*/  @!P1 IMAD.IADD R38, R38, 0x1, -R56 ;  /* 0x0000000126269824 */ /* 0x000fc600078e0a38 */
[C---:B------:R-:W-:Y:S02]  /*adb0*/  ISETP.GT.U32.AND P2, PT, R56.reuse, R37, PT ;  /* 0x000000253800720c */ /* 0x040fe40003f44070 */
[----:B------:R-:W-:Y:S01]  /*adc0*/  ISETP.GT.U32.AND P6, PT, R56, R38, PT ;  /* 0x000000263800720c */ /* 0x000fe20003fc4070 */
[----:B------:R-:W-:-:S04]  /*add0*/  @!P4 IMAD.IADD R36, R36, 0x1, -R56 ;  /* 0x000000012424c824 */ /* 0x000fc800078e0a38 */
[----:B------:R-:W-:-:S06]  /*ade0*/  @!P0 IMAD.MOV R36, RZ, RZ, -R36 ;  /* 0x000000ffff248224 */ /* 0x000fcc00078e0a24 */
[--C-:B------:R-:W-:Y:S02]  /*adf0*/  @!P2 IMAD.IADD R37, R37, 0x1, -R56.reuse ;  /* 0x000000012525a824 */ /* 0x100fe400078e0a38 */
[----:B------:R-:W-:Y:S02]  /*ae00*/  @!P6 IMAD.IADD R38, R38, 0x1, -R56 ;  /* 0x000000012626e824 */ /* 0x000fe400078e0a38 */
[----:B------:R-:W-:Y:S01]  /*ae10*/  @!P3 IMAD.MOV R37, RZ, RZ, -R37 ;  /* 0x000000ffff25b224 */ /* 0x000fe200078e0a25 */
[----:B------:R-:W-:Y:S01]  /*ae20*/  STL [R1+0x3748], R35 ;  /* 0x0037482301007387 */ /* 0x000fe20000100800 */
[----:B------:R-:W-:Y:S01]  /*ae30*/  @!P5 IMAD.MOV R38, RZ, RZ, -R38 ;  /* 0x000000ffff26d224 */ /* 0x000fe200078e0a26 */
[----:B------:R-:W-:-:S05]  /*ae40*/  IABS R39, R49 ;  /* 0x0000003100277213 */ /* 0x000fca0000000000 */
[----:B------:R-:W-:-:S04]  /*ae50*/  IMAD.HI.U32 R2, R0, R39, RZ ;  /* 0x0000002700027227 */ /* 0x000fc800078e00ff */
[----:B------:R-:W-:-:S04]  /*ae60*/  IMAD.MOV R2, RZ, RZ, -R2 ;  /* 0x000000ffff027224 */ /* 0x000fc800078e0a02 */
[----:B------:R-:W-:-:S05]  /*ae70*/  IMAD R39, R56, R2, R39 ;  /* 0x0000000238277224 */ /* 0x000fca00078e0227 */
[----:B------:R-:W-:Y:S02]  /*ae80*/  ISETP.GT.U32.AND P4, PT, R56, R39, PT ;  /* 0x000000273800720c */ /* 0x000fe40003f84070 */
[----:B--2---:R-:W-:-:S05]  /*ae90*/  IABS R40, R57 ;  /* 0x0000003900287213 */ /* 0x004fca0000000000 */
[----:B------:R-:W-:-:S04]  /*aea0*/  IMAD.HI.U32 R3, R0, R40, RZ ;  /* 0x0000002800037227 */ /* 0x000fc800078e00ff */
[----:B------:R-:W-:-:S04]  /*aeb0*/  IMAD.MOV R3, RZ, RZ, -R3 ;  /* 0x000000ffff037224 */ /* 0x000fc800078e0a03 */
[----:B------:R-:W-:-:S05]  /*aec0*/  IMAD R40, R56, R3, R40 ;  /* 0x0000000338287224 */ /* 0x000fca00078e0228 */
[----:B------:R-:W-:Y:S02]  /*aed0*/  ISETP.GT.U32.AND P0, PT, R56, R40, PT ;  /* 0x000000283800720c */ /* 0x000fe40003f04070 */
[----:B------:R-:W-:Y:S02]  /*aee0*/  ISETP.GE.AND P2, PT, R57, RZ, PT ;  /* 0x000000ff3900720c */ /* 0x000fe40003f46270 */
[----:B------:R-:W2:Y:S04]  /*aef0*/  LDL.LU R57, [R1+0x20c] ;  /* 0x00020c0001397983 */ /* 0x000ea80000300800 */
[----:B------:R-:W-:Y:S04]  /*af00*/  STL [R1+0x374c], R36 ;  /* 0x00374c2401007387 */ /* 0x000fe80000100800 */
[----:B------:R-:W-:Y:S01]  /*af10*/  STL [R1+0x3750], R37 ;  /* 0x0037502501007387 */ /* 0x000fe20000100800 */
[----:B------:R-:W-:-:S03]  /*af20*/  @!P0 IMAD.IADD R40, R40, 0x1, -R56 ;  /* 0x0000000128288824 */ /* 0x000fc600078e0a38 */
[----:B------:R-:W-:Y:S01]  /*af30*/  STL [R1+0x3754], R38 ;  /* 0x0037542601007387 */ /* 0x000fe20000100800 */
[----:B----4-:R-:W-:Y:S02]  /*af40*/  ISETP.GE.AND P6, PT, R58, RZ, PT ;  /* 0x000000ff3a00720c */ /* 0x010fe40003fc6270 */
[----:B------:R-:W-:Y:S02]  /*af50*/  IABS R42, R58 ;  /* 0x0000003a002a7213 */ /* 0x000fe40000000000 */
[----:B---3--:R-:W-:Y:S01]  /*af60*/  IABS R43, R59 ;  /* 0x0000003b002b7213 */ /* 0x008fe20000000000 */
[----:B------:R-:W3:Y:S01]  /*af70*/  LDL.LU R58, [R1+0x210] ;  /* 0x00021000013a7983 */ /* 0x000ee20000300800 */
[----:B------:R-:W-:-:S03]  /*af80*/  ISETP.GE.AND P0, PT, R59, RZ, PT ;  /* 0x000000ff3b00720c */ /* 0x000fc60003f06270 */
[----:B------:R-:W4:Y:S01]  /*af90*/  LDL.LU R59, [R1+0x214] ;  /* 0x00021400013b7983 */ /* 0x000f220000300800 */
[----:B------:R-:W-:Y:S01]  /*afa0*/  @!P4 IMAD.IADD R39, R39, 0x1, -R56 ;  /* 0x000000012727c824 */ /* 0x000fe200078e0a38 */
[----:B------:R-:W-:-:S04]  /*afb0*/  IABS R41, R50 ;  /* 0x0000003200297213 */ /* 0x000fc80000000000 */
[----:B------:R-:W-:Y:S01]  /*afc0*/  ISETP.GT.U32.AND P4, PT, R56, R39, PT ;  /* 0x000000273800720c */ /* 0x000fe20003f84070 */
[----:B------:R-:W-:-:S04]  /*afd0*/  IMAD.HI.U32 R2, R0, R41, RZ ;  /* 0x0000002900027227 */ /* 0x000fc800078e00ff */
[----:B------:R-:W-:-:S04]  /*afe0*/  IMAD.MOV R2, RZ, RZ, -R2 ;  /* 0x000000ffff027224 */ /* 0x000fc800078e0a02 */
[----:B------:R-:W-:-:S04]  /*aff0*/  IMAD R41, R56, R2, R41 ;  /* 0x0000000238297224 */ /* 0x000fc800078e0229 */
[----:B------:R-:W-:Y:S01]  /*b000*/  @!P4 IMAD.IADD R39, R39, 0x1, -R56 ;  /* 0x000000012727c824 */ /* 0x000fe200078e0a38 */
[C---:B------:R-:W-:Y:S02]  /*b010*/  ISETP.GT.U32.AND P4, PT, R56.reuse, R41, PT ;  /* 0x000000293800720c */ /* 0x040fe40003f84070 */
[----:B------:R-:W-:Y:S02]  /*b020*/  ISETP.GT.U32.AND P5, PT, R56, R40, PT ;  /* 0x000000283800720c */ /* 0x000fe40003fa4070 */
[----:B------:R-:W-:-:S09]  /*b030*/  ISETP.GE.AND P1, PT, R49, RZ, PT ;  /* 0x000000ff3100720c */ /* 0x000fd20003f26270 */
[----:B------:R-:W-:Y:S01]  /*b040*/  @!P4 IMAD.IADD R41, R41, 0x1, -R56 ;  /* 0x000000012929c824 */ /* 0x000fe200078e0a38 */
[----:B------:R-:W-:-:S04]  /*b050*/  ISETP.GE.AND P3, PT, R50, RZ, PT ;  /* 0x000000ff3200720c */ /* 0x000fc80003f66270 */
[----:B------:R-:W-:Y:S01]  /*b060*/  ISETP.GT.U32.AND P4, PT, R56, R41, PT ;  /* 0x000000293800720c */ /* 0x000fe20003f84070 */
[----:B------:R-:W-:Y:S02]  /*b070*/  @!P5 IMAD.IADD R40, R40, 0x1, -R56 ;  /* 0x000000012828d824 */ /* 0x000fe400078e0a38 */
[----:B------:R-:W-:Y:S02]  /*b080*/  @!P1 IMAD.MOV R39, RZ, RZ, -R39 ;  /* 0x000000ffff279224 */ /* 0x000fe400078e0a27 */
[----:B------:R-:W-:-:S03]  /*b090*/  @!P2 IMAD.MOV R40, RZ, RZ, -R40 ;  /* 0x000000ffff28a224 */ /* 0x000fc600078e0a28 */
[----:B------:R0:W-:Y:S05]  /*b0a0*/  STL [R1+0x3758], R39 ;  /* 0x0037582701007387 */ /* 0x0001ea0000100800 */
[----:B------:R-:W-:Y:S01]  /*b0b0*/  @!P4 IMAD.IADD R41, R41, 0x1, -R56 ;  /* 0x000000012929c824 */ /* 0x000fe200078e0a38 */
[----:B0-----:R-:W3:Y:S03]  /*b0c0*/  LDL.LU R39, [R1+0x21c] ;  /* 0x00021c0001277983 */ /* 0x001ee60000300800 */
[----:B------:R-:W-:Y:S01]  /*b0d0*/  @!P3 IMAD.MOV R41, RZ, RZ, -R41 ;  /* 0x000000ffff29b224 */ /* 0x000fe200078e0a29 */
[----:B------:R-:W3:Y:S04]  /*b0e0*/  LDL.LU R38, [R1+0x220] ;  /* 0x0002200001267983 */ /* 0x000ee80000300800 */
[----:B------:R0:W-:Y:S04]  /*b0f0*/  STL [R1+0x375c], R40 ;  /* 0x00375c2801007387 */ /* 0x0001e80000100800 */
[----:B0-----:R-:W3:Y:S04]  /*b100*/  LDL.LU R40, [R1+0x218] ;  /* 0x0002180001287983 */ /* 0x001ee80000300800 */
[----:B------:R0:W-:Y:S04]  /*b110*/  STL [R1+0x3760], R41 ;  /* 0x0037602901007387 */ /* 0x0001e80000100800 */
[----:B------:R-:W3:Y:S04]  /*b120*/  LDL.LU R37, [R1+0x224] ;  /* 0x0002240001257983 */ /* 0x000ee80000300800 */
[----:B------:R-:W3:Y:S01]  /*b130*/  LDL.LU R36, [R1+0x228] ;  /* 0x0002280001247983 */ /* 0x000ee20000300800 */
[----:B------:R-:W-:-:S04]  /*b140*/  IMAD.HI.U32 R46, R0, R42, RZ ;  /* 0x0000002a002e7227 */ /* 0x000fc800078e00ff */
[----:B------:R-:W-:Y:S01]  /*b150*/  IMAD.HI.U32 R3, R0, R43, RZ ;  /* 0x0000002b00037227 */ /* 0x000fe200078e00ff */
[----:B------:R-:W3:Y:S01]  /*b160*/  LDL.LU R35, [R1+0x22c] ;  /* 0x00022c0001237983 */ /* 0x000ee20000300800 */
[----:B------:R-:W-:Y:S01]  /*b170*/  IABS R44, R51 ;  /* 0x00000033002c7213 */ /* 0x000fe20000000000 */
[----:B0-----:R-:W0:Y:S02]  /*b180*/  LDC R41, c[0x0][0x23c] ;  /* 0x00008f00ff297b82 */ /* 0x001e240000000800 */
[----:B------:R-:W3:Y:S04]  /*b190*/  LDL.LU R34, [R1+0x230] ;  /* 0x0002300001227983 */ /* 0x000ee80000300800 */
[----:B------:R-:W3:Y:S04]  /*b1a0*/  LDL.LU R33, [R1+0x234] ;  /* 0x0002340001217983 */ /* 0x000ee80000300800 */
[----:B------:R-:W3:Y:S04]  /*b1b0*/  LDL.LU R32, [R1+0x238] ;  /* 0x0002380001207983 */ /* 0x000ee80000300800 */
[----:B------:R-:W3:Y:S04]  /*b1c0*/  LDL.LU R31, [R1+0x23c] ;  /* 0x00023c00011f7983 */ /* 0x000ee80000300800 */
[----:B------:R-:W3:Y:S04]  /*b1d0*/  LDL.LU R30, [R1+0x240] ;  /* 0x00024000011e7983 */ /* 0x000ee80000300800 */
[----:B------:R-:W3:Y:S01]  /*b1e0*/  LDL.LU R29, [R1+0x244] ;  /* 0x00024400011d7983 */ /* 0x000ee20000300800 */
[----:B------:R-:W-:-:S04]  /*b1f0*/  IMAD.MOV R46, RZ, RZ, -R46 ;  /* 0x000000ffff2e7224 */ /* 0x000fc800078e0a2e */
[----:B------:R-:W-:-:S05]  /*b200*/  IMAD R42, R56, R46, R42 ;  /* 0x0000002e382a7224 */ /* 0x000fca00078e022a */
[----:B------:R-:W-:Y:S01]  /*b210*/  ISETP.GT.U32.AND P4, PT, R56, R42, PT ;  /* 0x0000002a3800720c */ /* 0x000fe20003f84070 */
[----:B------:R-:W-:-:S12]  /*b220*/  IMAD.MOV R3, RZ, RZ, -R3 ;  /* 0x000000ffff037224 */ /* 0x000fd800078e0a03 */
[----:B------:R-:W-:-:S05]  /*b230*/  @!P4 IMAD.IADD R42, R42, 0x1, -R56 ;  /* 0x000000012a2ac824 */ /* 0x000fca00078e0a38 */
[C---:B------:R-:W-:Y:S02]  /*b240*/  ISETP.GT.U32.AND P4, PT, R56.reuse, R42, PT ;  /* 0x0000002a3800720c */ /* 0x040fe40003f84070 */
[----:B----4-:R-:W-:Y:S02]  /*b250*/  ISETP.GE.AND P3, PT, R59, RZ, PT ;  /* 0x000000ff3b00720c */ /* 0x010fe40003f66270 */
[----:B------:R-:W-:Y:S02]  /*b260*/  IABS R47, R59 ;  /* 0x0000003b002f7213 */ /* 0x000fe40000000000 */
[----:B------:R-:W4:Y:S01]  /*b270*/  LDL.LU R59, [R1+0x248] ;  /* 0x00024800013b7983 */ /* 0x000f220000300800 */
[----:B------:R-:W-:-:S06]  /*b280*/  IMAD R43, R56, R3, R43 ;  /* 0x00000003382b7224 */ /* 0x000fcc00078e022b */
[----:B------:R-:W-:Y:S01]  /*b290*/  @!P4 IMAD.IADD R42, R42, 0x1, -R56 ;  /* 0x000000012a2ac824 */ /* 0x000fe200078e0a38 */
[----:B------:R-:W-:Y:S01]  /*b2a0*/  ISETP.GT.U32.AND P4, PT, R56, R43, PT ;  /* 0x0000002b3800720c */ /* 0x000fe20003f84070 */
[----:B------:R-:W-:Y:S01]  /*b2b0*/  IMAD.HI.U32 R2, R0, R44, RZ ;  /* 0x0000002c00027227 */ /* 0x000fe200078e00ff */
[----:B--2---:R-:W-:-:S03]  /*b2c0*/  IABS R45, R57 ;  /* 0x00000039002d7213 */ /* 0x004fc60000000000 */
[----:B------:R-:W-:-:S04]  /*b2d0*/  IMAD.MOV R2, RZ, RZ, -R2 ;  /* 0x000000ffff027224 */ /* 0x000fc800078e0a02 */
[----:B------:R-:W-:-:S04]  /*b2e0*/  IMAD R44, R56, R2, R44 ;  /* 0x00000002382c7224 */ /* 0x000fc800078e022c */
[----:B------:R-:W-:Y:S02]  /*b2f0*/  @!P4 IMAD.IADD R43, R43, 0x1, -R56 ;  /* 0x000000012b2bc824 */ /* 0x000fe400078e0a38 */
[----:B------:R-:W-:-:S03]  /*b300*/  IMAD.HI.U32 R2, R0, R45, RZ ;  /* 0x0000002d00027227 */ /* 0x000fc600078e00ff */
[C---:B------:R-:W-:Y:S01]  /*b310*/  ISETP.GT.U32.AND P4, PT, R56.reuse, R43, PT ;  /* 0x0000002b3800720c */ /* 0x040fe20003f84070 */
[----:B------:R-:W-:Y:S01]  /*b320*/  @!P6 IMAD.MOV R42, RZ, RZ, -R42 ;  /* 0x000000ffff2ae224 */ /* 0x000fe200078e0a2a */
[----:B------:R-:W-:Y:S01]  /*b330*/  ISETP.GT.U32.AND P6, PT, R56, R44, PT ;  /* 0x0000002c3800720c */ /* 0x000fe20003fc4070 */
[----:B------:R-:W-:-:S04]  /*b340*/  IMAD.MOV R2, RZ, RZ, -R2 ;  /* 0x000000ffff027224 */ /* 0x000fc800078e0a02 */
[----:B------:R-:W-:Y:S01]  /*b350*/  IMAD R45, R56, R2, R45 ;  /* 0x00000002382d7224 */ /* 0x000fe200078e022d */
[----:B---3--:R-:W-:-:S05]  /*b360*/  IABS R46, R58 ;  /* 0x0000003a002e7213 */ /* 0x008fca0000000000 */
[--C-:B------:R-:W-:Y:S01]  /*b370*/  @!P4 IMAD.IADD R43, R43, 0x1, -R56.reuse ;  /* 0x000000012b2bc824 */ /* 0x100fe200078e0a38 */
[----:B------:R-:W-:Y:S01]  /*b380*/  ISETP.GT.U32.AND P4, PT, R56, R45, PT ;  /* 0x0000002d3800720c */ /* 0x000fe20003f84070 */
[----:B------:R-:W-:Y:S02]  /*b390*/  @!P6 IMAD.IADD R44, R44, 0x1, -R56 ;  /* 0x000000012c2ce824 */ /* 0x000fe400078e0a38 */
[----:B------:R-:W-:-:S03]  /*b3a0*/  IMAD.HI.U32 R52, R0, R46, RZ ;  /* 0x0000002e00347227 */ /* 0x000fc600078e00ff */
[----:B------:R-:W-:Y:S01]  /*b3b0*/  ISETP.GT.U32.AND P6, PT, R56, R44, PT ;  /* 0x0000002c3800720c */ /* 0x000fe20003fc4070 */
[----:B------:R-:W-:Y:S01]  /*b3c0*/  IMAD.MOV R52, RZ, RZ, -R52 ;  /* 0x000000ffff347224 */ /* 0x000fe200078e0a34 */
[----:B------:R-:W-:Y:S01]  /*b3d0*/  ISETP.GE.AND P1, PT, R51, RZ, PT ;  /* 0x000000ff3300720c */ /* 0x000fe20003f26270 */
[----:B------:R-:W-:-:S04]  /*b3e0*/  IMAD.HI.U32 R51, R0, R47, RZ ;  /* 0x0000002f00337227 */ /* 0x000fc800078e00ff */
[----:B------:R-:W-:Y:S01]  /*b3f0*/  @!P4 IMAD.IADD R45, R45, 0x1, -R56 ;  /* 0x000000012d2dc824 */ /* 0x000fe200078e0a38 */
[----:B------:R-:W-:Y:S01]  /*b400*/  IABS R49, R39 ;  /* 0x0000002700317213 */ /* 0x000fe20000000000 */
[----:B------:R-:W-:Y:S02]  /*b410*/  IMAD.MOV R51, RZ, RZ, -R51 ;  /* 0x000000ffff337224 */ /* 0x000fe400078e0a33 */
[C---:B------:R-:W-:Y:S01]  /*b420*/  IMAD R46, R56.reuse, R52, R46 ;  /* 0x00000034382e7224 */ /* 0x040fe200078e022e */
[----:B------:R-:W-:Y:S01]  /*b430*/  ISETP.GT.U32.AND P4, PT, R56, R45, PT ;  /* 0x0000002d3800720c */ /* 0x000fe20003f84070 */
[----:B------:R-:W-:-:S04]  /*b440*/  IMAD.HI.U32 R3, R0, R49, RZ ;  /* 0x0000003100037227 */ /* 0x000fc800078e00ff */
[----:B------:R-:W-:Y:S02]  /*b450*/  IMAD R47, R56, R51, R47 ;  /* 0x00000033382f7224 */ /* 0x000fe400078e022f */
[----:B------:R-:W-:Y:S01]  /*b460*/  @!P6 IMAD.IADD R44, R44, 0x1, -R56 ;  /* 0x000000012c2ce824 */ /* 0x000fe200078e0a38 */
[----:B------:R-:W-:Y:S02]  /*b470*/  ISETP.GT.U32.AND P6, PT, R56, R46, PT ;  /* 0x0000002e3800720c */ /* 0x000fe40003fc4070 */
[----:B------:R-:W-:Y:S01]  /*b480*/  IABS R48, R40 ;  /* 0x0000002800307213 */ /* 0x000fe20000000000 */
[----:B------:R-:W-:-:S04]  /*b490*/  IMAD.MOV R3, RZ, RZ, -R3 ;  /* 0x000000ffff037224 */ /* 0x000fc800078e0a03 */
[----:B------:R-:W-:Y:S01]  /*b4a0*/  IMAD.HI.U32 R2, R0, R48, RZ ;  /* 0x0000003000027227 */ /* 0x000fe200078e00ff */
[----:B------:R-:W-:-:S03]  /*b4b0*/  IABS R51, R37 ;  /* 0x0000002500337213 */ /* 0x000fc60000000000 */
[----:B------:R-:W-:Y:S01]  /*b4c0*/  @!P0 IMAD.MOV R43, RZ, RZ, -R43 ;  /* 0x000000ffff2b8224 */ /* 0x000fe200078e0a2b */
[----:B------:R-:W-:Y:S01]  /*b4d0*/  IABS R50, R38 ;  /* 0x0000002600327213 */ /* 0x000fe20000000000 */
[----:B------:R-:W-:Y:S01]  /*b4e0*/  IMAD.MOV R2, RZ, RZ, -R2 ;  /* 0x000000ffff027224 */ /* 0x000fe200078e0a02 */
[----:B------:R-:W-:Y:S01]  /*b4f0*/  ISETP.GT.U32.AND P0, PT, R56, R47, PT ;  /* 0x0000002f3800720c */ /* 0x000fe20003f04070 */
[----:B------:R-:W-:-:S04]  /*b500*/  IMAD.HI.U32 R55, R0, R51, RZ ;  /* 0x0000003300377227 */ /* 0x000fc800078e00ff */
[C---:B------:R-:W-:Y:S02]  /*b510*/  IMAD R49, R56.reuse, R3, R49 ;  /* 0x0000000338317224 */ /* 0x040fe400078e0231 */
[----:B------:R-:W-:Y:S02]  /*b520*/  IMAD R48, R56, R2, R48 ;  /* 0x0000000238307224 */ /* 0x000fe400078e0230 */
[----:B------:R-:W-:-:S04]  /*b530*/  IMAD.HI.U32 R2, R0, R50, RZ ;  /* 0x0000003200027227 */ /* 0x000fc800078e00ff */
[----:B------:R-:W-:Y:S02]  /*b540*/  IMAD.MOV R55, RZ, RZ, -R55 ;  /* 0x000000ffff377224 */ /* 0x000fe400078e0a37 */
[----:B------:R-:W-:Y:S01]  /*b550*/  @!P4 IMAD.IADD R45, R45, 0x1, -R56 ;  /* 0x000000012d2dc824 */ /* 0x000fe200078e0a38 */
[C---:B------:R-:W-:Y:S01]  /*b560*/  ISETP.GT.U32.AND P4, PT, R56.reuse, R49, PT ;  /* 0x000000313800720c */ /* 0x040fe20003f84070 */
[----:B------:R-:W-:Y:S01]  /*b570*/  IMAD.MOV R2, RZ, RZ, -R2 ;  /* 0x000000ffff027224 */ /* 0x000fe200078e0a02 */
[----:B------:R-:W-:Y:S01]  /*b580*/  IABS R53, R35 ;  /* 0x0000002300357213 */ /* 0x000fe20000000000 */
[----:B------:R-:W-:Y:S02]  /*b590*/  IMAD R51, R56, R55, R51 ;  /* 0x0000003738337224 */ /* 0x000fe400078e0233 */
[----:B------:R-:W-:Y:S01]  /*b5a0*/  @!P6 IMAD.IADD R46, R46, 0x1, -R56 ;  /* 0x000000012e2ee824 */ /* 0x000fe200078e0a38 */
[----:B------:R-:W-:Y:S01]  /*b5b0*/  IABS R52, R36 ;  /* 0x0000002400347213 */ /* 0x000fe20000000000 */
[----:B------:R-:W-:-:S02]  /*b5c0*/  IMAD R50, R56, R2, R50 ;  /* 0x0000000238327224 */ /* 0x000fc400078e0232 */
[----:B------:R-:W-:Y:S01]  /*b5d0*/  @!P0 IMAD.IADD R47, R47, 0x1, -R56 ;  /* 0x000000012f2f8824 */ /* 0x000fe200078e0a38 */
[----:B------:R-:W-:Y:S01]  /*b5e0*/  ISETP.GT.U32.AND P6, PT, R56, R46, PT ;  /* 0x0000002e3800720c */ /* 0x000fe20003fc4070 */
[----:B------:R-:W-:Y:S01]  /*b5f0*/  IMAD.HI.U32 R2, R0, R53, RZ ;  /* 0x0000003500027227 */ /* 0x000fe200078e00ff */
[----:B------:R-:W-:Y:S02]  /*b600*/  ISETP.GT.U32.AND P0, PT, R56, R51, PT ;  /* 0x000000333800720c */ /* 0x000fe40003f04070 */
[----:B------:R-:W-:Y:S01]  /*b610*/  ISETP.GE.AND P5, PT, R57, RZ, PT ;  /* 0x000000ff3900720c */ /* 0x000fe20003fa6270 */
[----:B------:R-:W-:Y:S01]  /*b620*/  IMAD.HI.U32 R3, R0, R52, RZ ;  /* 0x0000003400037227 */ /* 0x000fe200078e00ff */
[----:B------:R-:W-:Y:S02]  /*b630*/  ISETP.GE.AND P2, PT, R58, RZ, PT ;  /* 0x000000ff3a00720c */ /* 0x000fe40003f46270 */
[----:B------:R-:W-:Y:S01]  /*b640*/  IABS R54, R34 ;  /* 0x0000002200367213 */ /* 0x000fe20000000000 */
[----:B------:R-:W-:Y:S01]  /*b650*/  IMAD.MOV R2, RZ, RZ, -R2 ;  /* 0x000000ffff027224 */ /* 0x000fe200078e0a02 */
[----:B------:R-:W-:Y:S01]  /*b660*/  IABS R57, R33 ;  /* 0x0000002100397213 */ /* 0x000fe20000000000 */
[----:B------:R-:W-:Y:S01]  /*b670*/  @!P4 IMAD.IADD R49, R49, 0x1, -R56 ;  /* 0x000000013131c824 */ /* 0x000fe200078e0a38 */
[----:B------:R-:W-:Y:S01]  /*b680*/  ISETP.GT.U32.AND P4, PT, R56, R47, PT ;  /* 0x0000002f3800720c */ /* 0x000fe20003f84070 */
[----:B------:R-:W-:-:S02]  /*b690*/  IMAD.MOV R3, RZ, RZ, -R3 ;  /* 0x000000ffff037224 */ /* 0x000fc400078e0a03 */
[----:B------:R-:W-:Y:S02]  /*b6a0*/  IMAD R53, R56, R2, R53 ;  /* 0x0000000238357224 */ /* 0x000fe400078e0235 */
[----:B------:R-:W-:Y:S02]  /*b6b0*/  IMAD.MOV.U32 R55, RZ, RZ, R57 ;  /* 0x000000ffff377224 */ /* 0x000fe400078e0039 */
[----:B------:R-:W-:Y:S01]  /*b6c0*/  IMAD.HI.U32 R2, R0, R54, RZ ;  /* 0x0000003600027227 */ /* 0x000fe200078e00ff */
[----:B------:R-:W-:-:S03]  /*b6d0*/  IABS R57, R32 ;  /* 0x0000002000397213 */ /* 0x000fc60000000000 */
[C---:B------:R-:W-:Y:S02]  /*b6e0*/  IMAD R52, R56.reuse, R3, R52 ;  /* 0x0000000338347224 */ /* 0x040fe400078e0234 */
[----:B------:R-:W-:Y:S01]  /*b6f0*/  @!P1 IMAD.MOV R44, RZ, RZ, -R44 ;  /* 0x000000ffff2c9224 */ /* 0x000fe200078e0a2c */
[----:B------:R-:W-:Y:S01]  /*b700*/  ISETP.GT.U32.AND P1, PT, R56, R48, PT ;  /* 0x000000303800720c */ /* 0x000fe20003f24070 */
[----:B------:R-:W-:Y:S01]  /*b710*/  IMAD.HI.U32 R3, R0, R55, RZ ;  /* 0x0000003700037227 */ /* 0x000fe200078e00ff */
[----:B------:R-:W-:-:S03]  /*b720*/  IABS R60, R31 ;  /* 0x0000001f003c7213 */ /* 0x000fc60000000000 */
[----:B------:R-:W-:Y:S02]  /*b730*/  IMAD.MOV R2, RZ, RZ, -R2 ;  /* 0x000000ffff027224 */ /* 0x000fe400078e0a02 */
[--C-:B------:R-:W-:Y:S02]  /*b740*/  @!P6 IMAD.IADD R46, R46, 0x1, -R56.reuse ;  /* 0x000000012e2ee824 */ /* 0x100fe400078e0a38 */
[----:B------:R-:W-:Y:S02]  /*b750*/  @!P0 IMAD.IADD R51, R51, 0x1, -R56 ;  /* 0x0000000133338824 */ /* 0x000fe400078e0a38 */
[----:B------:R-:W-:Y:S02]  /*b760*/  IMAD.MOV R3, RZ, RZ, -R3 ;  /* 0x000000ffff037224 */ /* 0x000fe400078e0a03 */
[C---:B------:R-:W-:Y:S02]  /*b770*/  IMAD R54, R56.reuse, R2, R54 ;  /* 0x0000000238367224 */ /* 0x040fe400078e0236 */
[----:B------:R-:W-:Y:S01]  /*b780*/  @!P2 IMAD.MOV R46, RZ, RZ, -R46 ;  /* 0x000000ffff2ea224 */ /* 0x000fe200078e0a2e */
[----:B------:R-:W-:Y:S01]  /*b790*/  ISETP.GT.U32.AND P2, PT, R56, R51, PT ;  /* 0x000000333800720c */ /* 0x000fe20003f44070 */
[----:B------:R-:W-:-:S04]  /*b7a0*/  IMAD.HI.U32 R2, R0, R57, RZ ;  /* 0x0000003900027227 */ /* 0x000fc800078e00ff */
[----:B------:R-:W-:-:S04]  /*b7b0*/  IMAD.HI.U32 R58, R0, R60, RZ ;  /* 0x0000003c003a7227 */ /* 0x000fc800078e00ff */
[----:B------:R-:W-:Y:S01]  /*b7c0*/  @!P4 IMAD.IADD R47, R47, 0x1, -R56 ;  /* 0x000000012f2fc824 */ /* 0x000fe200078e0a38 */
[C---:B------:R-:W-:Y:S01]  /*b7d0*/  ISETP.GT.U32.AND P4, PT, R56.reuse, R53, PT ;  /* 0x000000353800720c */ /* 0x040fe20003f84070 */
[----:B------:R-:W-:Y:S02]  /*b7e0*/  IMAD R55, R56, R3, R55 ;  /* 0x0000000338377224 */ /* 0x000fe400078e0237 */
[----:B------:R-:W-:Y:S02]  /*b7f0*/  IMAD.MOV R3, RZ, RZ, -R2 ;  /* 0x000000ffff037224 */ /* 0x000fe400078e0a02 */
[----:B------:R-:W-:Y:S02]  /*b800*/  IMAD.MOV R2, RZ, RZ, -R58 ;  /* 0x000000ffff027224 */ /* 0x000fe400078e0a3a */
[----:B------:R-:W-:Y:S01]  /*b810*/  @!P1 IMAD.IADD R48, R48, 0x1, -R56 ;  /* 0x0000000130309824 */ /* 0x000fe200078e0a38 */
[C---:B------:R-:W-:Y:S01]  /*b820*/  ISETP.GT.U32.AND P1, PT, R56.reuse, R52, PT ;  /* 0x000000343800720c */ /* 0x040fe20003f24070 */
[----:B------:R-:W-:-:S02]  /*b830*/  IMAD R60, R56, R2, R60 ;  /* 0x00000002383c7224 */ /* 0x000fc400078e023c */
[--C-:B------:R-:W-:Y:S01]  /*b840*/  @!P2 IMAD.IADD R51, R51, 0x1, -R56.reuse ;  /* 0x000000013333a824 */ /* 0x100fe200078e0a38 */
[C---:B------:R-:W-:Y:S02]  /*b850*/  ISETP.GT.U32.AND P6, PT, R56.reuse, R50, PT ;  /* 0x000000323800720c */ /* 0x040fe40003fc4070 */
[C---:B------:R-:W-:Y:S01]  /*b860*/  ISETP.GT.U32.AND P2, PT, R56.reuse, R60, PT ;  /* 0x0000003c3800720c */ /* 0x040fe20003f44070 */
[--C-:B------:R-:W-:Y:S02]  /*b870*/  @!P4 IMAD.IADD R53, R53, 0x1, -R56.reuse ;  /* 0x000000013535c824 */ /* 0x100fe400078e0a38 */
[----:B------:R-:W-:Y:S01]  /*b880*/  @!P5 IMAD.MOV R45, RZ, RZ, -R45 ;  /* 0x000000ffff2dd224 */ /* 0x000fe200078e0a2d */
[C---:B------:R-:W-:Y:S01]  /*b890*/  ISETP.GT.U32.AND P5, PT, R56.reuse, R48, PT ;  /* 0x000000303800720c */ /* 0x040fe20003fa4070 */
[----:B------:R-:W-:Y:S01]  /*b8a0*/  @!P3 IMAD.MOV R47, RZ, RZ, -R47 ;  /* 0x000000ffff2fb224 */ /* 0x000fe200078e0a2f */
[----:B------:R-:W-:Y:S01]  /*b8b0*/  ISETP.GT.U32.AND P3, PT, R56, R53, PT ;  /* 0x000000353800720c */ /* 0x000fe20003f64070 */
[----:B------:R-:W-:Y:S01]  /*b8c0*/  @!P1 IMAD.IADD R52, R52, 0x1, -R56 ;  /* 0x0000000134349824 */ /* 0x000fe200078e0a38 */
[----:B------:R-:W-:Y:S01]  /*b8d0*/  IABS R61, R30 ;  /* 0x0000001e003d7213 */ /* 0x000fe20000000000 */
[----:B------:R-:W-:-:S02]  /*b8e0*/  IMAD R57, R56, R3, R57 ;  /* 0x0000000338397224 */ /* 0x000fc400078e0239 */
[--C-:B------:R-:W-:Y:S01]  /*b8f0*/  @!P6 IMAD.IADD R50, R50, 0x1, -R56.reuse ;  /* 0x000000013232e824 */ /* 0x100fe200078e0a38 */
[----:B------:R-:W-:Y:S01]  /*b900*/  ISETP.GT.U32.AND P1, PT, R56, R52, PT ;  /* 0x000000343800720c */ /* 0x000fe20003f24070 */
[--C-:B------:R-:W-:Y:S01]  /*b910*/  @!P2 IMAD.IADD R60, R60, 0x1, -R56.reuse ;  /* 0x000000013c3ca824 */ /* 0x100fe200078e0a38 */
[----:B------:R-:W-:Y:S01]  /*b920*/  ISETP.GE.AND P2, PT, R37, RZ, PT ;  /* 0x000000ff2500720c */ /* 0x000fe20003f46270 */
[----:B------:R-:W-:Y:S01]  /*b930*/  IMAD.HI.U32 R3, R0, R61, RZ ;  /* 0x0000003d00037227 */ /* 0x000fe200078e00ff */
[----:B------:R-:W-:Y:S02]  /*b940*/  ISETP.GT.U32.AND P6, PT, R56, R49, PT ;  /* 0x000000313800720c */ /* 0x000fe40003fc4070 */
[----:B------:R-:W-:Y:S01]  /*b950*/  IABS R2, R29 ;  /* 0x0000001d00027213 */ /* 0x000fe20000000000 */
[----:B------:R-:W-:Y:S02]  /*b960*/  IMAD.MOV R3, RZ, RZ, -R3 ;  /* 0x000000ffff037224 */ /* 0x000fe400078e0a03 */
[--C-:B------:R-:W-:Y:S01]  /*b970*/  @!P5 IMAD.IADD R48, R48, 0x1, -R56.reuse ;  /* 0x000000013030d824 */ /* 0x100fe200078e0a38 */
[C---:B------:R-:W-:Y:S01]  /*b980*/  ISETP.GT.U32.AND P5, PT, R56.reuse, R54, PT ;  /* 0x000000363800720c */ /* 0x040fe20003fa4070 */
[----:B------:R-:W-:Y:S01]  /*b990*/  @!P3 IMAD.IADD R53, R53, 0x1, -R56 ;  /* 0x000000013535b824 */ /* 0x000fe200078e0a38 */
[----:B------:R-:W-:Y:S01]  /*b9a0*/  ISETP.GE.AND P3, PT, R35, RZ, PT ;  /* 0x000000ff2300720c */ /* 0x000fe20003f66270 */
[----:B------:R-:W-:Y:S01]  /*b9b0*/  IMAD R61, R56, R3, R61 ;  /* 0x00000003383d7224 */ /* 0x000fe200078e023d */
[----:B------:R-:W-:Y:S01]  /*b9c0*/  ISETP.GE.AND P4, PT, R40, RZ, PT ;  /* 0x000000ff2800720c */ /* 0x000fe20003f86270 */
[----:B------:R-:W-:Y:S01]  /*b9d0*/  IMAD.HI.U32 R3, R0, R2, RZ ;  /* 0x0000000200037227 */ /* 0x000fe200078e00ff */
[----:B------:R-:W-:-:S03]  /*b9e0*/  ISETP.GT.U32.AND P0, PT, R56, R50, PT ;  /* 0x000000323800720c */ /* 0x000fc60003f04070 */
[--C-:B------:R-:W-:Y:S01]  /*b9f0*/  @!P1 IMAD.IADD R52, R52, 0x1, -R56.reuse ;  /* 0x0000000134349824 */ /* 0x100fe200078e0a38 */
[C---:B------:R-:W-:Y:S01]  /*ba00*/  ISETP.GT.U32.AND P1, PT, R56.reuse, R61, PT ;  /* 0x0000003d3800720c */ /* 0x040fe20003f24070 */
[----:B------:R-:W-:Y:S01]  /*ba10*/  @!P2 IMAD.MOV R51, RZ, RZ, -R51 ;  /* 0x000000ffff33a224 */ /* 0x000fe200078e0a33 */
[C---:B------:R-:W-:Y:S01]  /*ba20*/  ISETP.GT.U32.AND P2, PT, R56.reuse, R60, PT ;  /* 0x0000003c3800720c */ /* 0x040fe20003f44070 */
[----:B------:R-:W-:Y:S02]  /*ba30*/  IMAD.MOV R3, RZ, RZ, -R3 ;  /* 0x000000ffff037224 */ /* 0x000fe400078e0a03 */
[----:B------:R-:W-:Y:S01]  /*ba40*/  @!P6 IMAD.IADD R49, R49, 0x1, -R56 ;  /* 0x000000013131e824 */ /* 0x000fe200078e0a38 */
[C---:B------:R-:W-:Y:S01]  /*ba50*/  ISETP.GT.U32.AND P6, PT, R56.reuse, R55, PT ;  /* 0x000000373800720c */ /* 0x040fe20003fc4070 */
[----:B------:R-:W-:Y:S02]  /*ba60*/  IMAD R2, R56, R3, R2 ;  /* 0x0000000338027224 */ /* 0x000fe400078e0202 */
[----:B------:R-:W-:-:S02]  /*ba70*/  @!P5 IMAD.IADD R54, R54, 0x1, -R56 ;  /* 0x000000013636d824 */ /* 0x000fc400078e0a38 */
[----:B------:R-:W-:Y:S01]  /*ba80*/  @!P3 IMAD.MOV R53, RZ, RZ, -R53 ;  /* 0x000000ffff35b224 */ /* 0x000fe200078e0a35 */
[----:B------:R-:W-:Y:S02]  /*ba90*/  ISETP.GE.AND P3, PT, R29, RZ, PT ;  /* 0x000000ff1d00720c */ /* 0x000fe40003f66270 */
[----:B------:R-:W1:Y:S01]  /*baa0*/  S2R R29, SR_TID.X ;  /* 0x00000000001d7919 */ /* 0x000e620000002100 */
[C---:B------:R-:W-:Y:S01]  /*bab0*/  ISETP.GT.U32.AND P5, PT, R56.reuse, R2, PT ;  /* 0x000000023800720c */ /* 0x040fe20003fa4070 */
[----:B------:R-:W-:Y:S01]  /*bac0*/  @!P4 IMAD.MOV R48, RZ, RZ, -R48 ;  /* 0x000000ffff30c224 */ /* 0x000fe200078e0a30 */
[----:B------:R-:W-:Y:S01]  /*bad0*/  ISETP.GT.U32.AND P4, PT, R56, R54, PT ;  /* 0x000000363800720c */ /* 0x000fe20003f84070 */
[--C-:B------:R-:W-:Y:S01]  /*bae0*/  @!P1 IMAD.IADD R61, R61, 0x1, -R56.reuse ;  /* 0x000000013d3d9824 */ /* 0x100fe200078e0a38 */
[----:B------:R-:W-:Y:S01]  /*baf0*/  ISETP.GE.AND P1, PT, R36, RZ, PT ;  /* 0x000000ff2400720c */ /* 0x000fe20003f26270 */
[--C-:B------:R-:W-:Y:S01]  /*bb00*/  @!P2 IMAD.IADD R60, R60, 0x1, -R56.reuse ;  /* 0x000000013c3ca824 */ /* 0x100fe200078e0a38 */
[----:B------:R-:W-:Y:S01]  /*bb10*/  ISETP.GE.AND P2, PT, R32, RZ, PT ;  /* 0x000000ff2000720c */ /* 0x000fe20003f46270 */
[--C-:B------:R-:W-:Y:S01]  /*bb20*/  @!P0 IMAD.IADD R50, R50, 0x1, -R56.reuse ;  /* 0x0000000132328824 */ /* 0x100fe200078e0a38 */
[----:B------:R-:W-:Y:S01]  /*bb30*/  ISETP.GT.U32.AND P0, PT, R56, R57, PT ;  /* 0x000000393800720c */ /* 0x000fe20003f04070 */
[--C-:B------:R-:W-:Y:S01]  /*bb40*/  @!P6 IMAD.IADD R55, R55, 0x1, -R56.reuse ;  /* 0x000000013737e824 */ /* 0x100fe200078e0a38 */
[----:B------:R-:W-:Y:S01]  /*bb50*/  ISETP.GE.AND P6, PT, R39, RZ, PT ;  /* 0x000000ff2700720c */ /* 0x000fe20003fc6270 */
[----:B------:R-:W2:Y:S02]  /*bb60*/  LDC R32, c[0x0][0x230] ;  /* 0x00008c00ff207b82 */ /* 0x000ea40000000800 */
[----:B------:R-:W-:-:S02]  /*bb70*/  @!P5 IMAD.IADD R2, R2, 0x1, -R56 ;  /* 0x000000010202d824 */ /* 0x000fc400078e0a38 */
[----:B------:R-:W-:Y:S02]  /*bb80*/  @!P4 IMAD.IADD R54, R54, 0x1, -R56 ;  /* 0x000000013636c824 */ /* 0x000fe400078e0a38 */
[----:B------:R-:W-:Y:S01]  /*bb90*/  @!P1 IMAD.MOV R52, RZ, RZ, -R52 ;  /* 0x000000ffff349224 */ /* 0x000fe200078e0a34 */
[----:B------:R-:W-:-:S03]  /*bba0*/  ISETP.GT.U32.AND P1, PT, R56, R2, PT ;  /* 0x000000023800720c */ /* 0x000fc60003f24070 */
[--C-:B------:R-:W-:Y:S01]  /*bbb0*/  @!P0 IMAD.IADD R57, R57, 0x1, -R56.reuse ;  /* 0x0000000139398824 */ /* 0x100fe200078e0a38 */
[----:B------:R-:W-:Y:S01]  /*bbc0*/  ISETP.GE.AND P0, PT, R38, RZ, PT ;  /* 0x000000ff2600720c */ /* 0x000fe20003f06270 */
[----:B------:R-:W-:Y:S01]  /*bbd0*/  @!P6 IMAD.MOV R49, RZ, RZ, -R49 ;  /* 0x000000ffff31e224 */ /* 0x000fe200078e0a31 */
[----:B------:R-:W-:Y:S01]  /*bbe0*/  ISETP.GT.U32.AND P6, PT, R56, R61, PT ;  /* 0x0000003d3800720c */ /* 0x000fe20003fc4070 */
[----:B------:R3:W-:Y:S04]  /*bbf0*/  STL [R1+0x3764], R42 ;  /* 0x0037642a01007387 */ /* 0x0007e80000100800 */
[----:B------:R-:W-:Y:S02]  /*bc00*/  STL [R1+0x3768], R43 ;  /* 0x0037682b01007387 */ /* 0x000fe40000100800 */
[----:B------:R-:W-:Y:S01]  /*bc10*/  @!P1 IMAD.IADD R2, R2, 0x1, -R56 ;  /* 0x0000000102029824 */ /* 0x000fe200078e0a38 */
[----:B------:R-:W-:Y:S01]  /*bc20*/  ISETP.GE.AND P1, PT, R30, RZ, PT ;  /* 0x000000ff1e00720c */ /* 0x000fe20003f26270 */
[----:B-1----:R-:W-:-:S02]  /*bc30*/  IMAD.SHL.U32 R58, R29, 0x40, RZ ;  /* 0x000000401d3a7824 */ /* 0x002fc400078e00ff */
[----:B--2---:R-:W-:Y:S01]  /*bc40*/  VIADD R32, R32, 0x3f ;  /* 0x0000003f20207836 */ /* 0x004fe20000000000 */
[----:B------:R-:W-:Y:S01]  /*bc50*/  STL [R1+0x376c], R44 ;  /* 0x00376c2c01007387 */ /* 0x000fe20000100800 */
[----:B------:R-:W-:Y:S01]  /*bc60*/  @!P0 IMAD.MOV R50, RZ, RZ, -R50 ;  /* 0x000000ffff328224 */ /* 0x000fe200078e0a32 */
[----:B------:R-:W-:Y:S01]  /*bc70*/  SHF.R.U32.HI R30, RZ, 0x2, R29 ;  /* 0x00000002ff1e7819 */ /* 0x000fe2000001161d */
[----:B------:R-:W-:Y:S01]  /*bc80*/  @!P6 IMAD.IADD R61, R61, 0x1, -R56 ;  /* 0x000000013d3de824 */ /* 0x000fe200078e0a38 */
[----:B------:R-:W-:Y:S01]  /*bc90*/  STL [R1+0x3770], R45 ;  /* 0x0037702d01007387 */ /* 0x000fe20000100800 */
[----:B------:R-:W-:Y:S01]  /*bca0*/  ISETP.GE.AND P6, PT, R31, RZ, PT ;  /* 0x000000ff1f00720c */ /* 0x000fe20003fc6270 */
[----:B------:R-:W-:Y:S01]  /*bcb0*/  IMAD.SHL.U32 R31, R29, 0x8, RZ ;  /* 0x000000081d1f7824 */ /* 0x000fe200078e00ff */
[----:B----4-:R-:W-:-:S05]  /*bcc0*/  IABS R3, R59 ;  /* 0x0000003b00037213 */ /* 0x010fca0000000000 */
[----:B------:R-:W-:-:S04]  /*bcd0*/  IMAD.HI.U32 R0, R0, R3, RZ ;  /* 0x0000000300007227 */ /* 0x000fc800078e00ff */
[----:B------:R-:W-:-:S04]  /*bce0*/  IMAD.MOV R0, RZ, RZ, -R0 ;  /* 0x000000ffff007224 */ /* 0x000fc800078e0a00 */
[----:B------:R-:W-:-:S05]  /*bcf0*/  IMAD R3, R56, R0, R3 ;  /* 0x0000000038037224 */ /* 0x000fca00078e0203 */
[----:B------:R-:W-:Y:S01]  /*bd00*/  ISETP.GT.U32.AND P4, PT, R56, R3, PT ;  /* 0x000000033800720c */ /* 0x000fe20003f84070 */
[----:B------:R-:W-:Y:S01]  /*bd10*/  STL [R1+0x3774], R46 ;  /* 0x0037742e01007387 */ /* 0x000fe20000100800 */
[----:B------:R-:W-:Y:S02]  /*bd20*/  SHF.R.S32.HI R0, RZ, 0x1f, R32 ;  /* 0x0000001fff007819 */ /* 0x000fe40000011420 */
[----:B------:R-:W-:Y:S01]  /*bd30*/  LOP3.LUT R58, R58, 0x1c0, RZ, 0xc0, !PT ;  /* 0x000001c03a3a7812 */ /* 0x000fe200078ec0ff */
[----:B------:R-:W-:Y:S08]  /*bd40*/  STL [R1+0x3778], R47 ;  /* 0x0037782f01007387 */ /* 0x000ff00000100800 */
[----:B------:R-:W-:Y:S01]  /*bd50*/  @!P4 IMAD.IADD R3, R3, 0x1, -R56 ;  /* 0x000000010303c824 */ /* 0x000fe200078e0a38 */
[----:B------:R-:W-:-:S02]  /*bd60*/  ISETP.GE.AND P4, PT, R59, RZ, PT ;  /* 0x000000ff3b00720c */ /* 0x000fc40003f86270 */
[----:B------:R-:W-:Y:S01]  /*bd70*/  LOP3.LUT R59, R29, 0x3, RZ, 0xc0, !PT ;  /* 0x000000031d3b7812 */ /* 0x000fe200078ec0ff */
[----:B------:R-:W-:Y:S01]  /*bd80*/  STL [R1+0x377c], R48 ;  /* 0x00377c3001007387 */ /* 0x000fe20000100800 */
[----:B------:R-:W-:-:S03]  /*bd90*/  SGXT.U32 R30, R30, 0x3 ;  /* 0x000000031e1e781a */ /* 0x000fc60000000000 */
[----:B------:R-:W-:Y:S01]  /*bda0*/  IMAD R59, R59, 0x420, RZ ;  /* 0x000004203b3b7824 */ /* 0x000fe200078e02ff */
[----:B------:R-:W-:Y:S01]  /*bdb0*/  STL [R1+0x3780], R49 ;  /* 0x0037803101007387 */ /* 0x000fe20000100800 */
[----:B------:R-:W-:-:S03]  /*bdc0*/  LEA.HI R32, R0, R32, RZ, 0x6 ;  /* 0x0000002000207211 */ /* 0x000fc600078f30ff */
[----:B------:R-:W-:Y:S01]  /*bdd0*/  STL [R1+0x3784], R50 ;  /* 0x0037843201007387 */ /* 0x000fe20000100800 */
[----:B------:R-:W-:-:S03]  /*bde0*/  LOP3.LUT R0, R58, 0x30, R31, 0xf8, !PT ;  /* 0x000000303a007812 */ /* 0x000fc600078ef81f */
[----:B------:R-:W-:Y:S01]  /*bdf0*/  STL [R1+0x3788], R51 ;  /* 0x0037883301007387 */ /* 0x000fe20000100800 */
[----:B------:R-:W-:-:S03]  /*be00*/  LOP3.LUT R0, R59, R30, RZ, 0xfc, !PT ;  /* 0x0000001e3b007212 */ /* 0x000fc600078efcff */
[----:B------:R-:W-:Y:S01]  /*be10*/  STL [R1+0x378c], R52 ;  /* 0x00378c3401007387 */ /* 0x000fe20000100800 */
[----:B------:R-:W-:-:S03]  /*be20*/  ISETP.GT.U32.AND P5, PT, R56, R55, PT ;  /* 0x000000373800720c */ /* 0x000fc60003fa4070 */
[----:B------:R-:W-:Y:S01]  /*be30*/  STL [R1+0x3790], R53 ;  /* 0x0037903501007387 */ /* 0x000fe20000100800 */
[----:B------:R-:W-:-:S03]  /*be40*/  ISETP.GT.U32.AND P0, PT, R56, R57, PT ;  /* 0x000000393800720c */ /* 0x000fc60003f04070 */
[----:B---3--:R-:W2:Y:S04]  /*be50*/  LDL.LU R42, [R1+0x14] ;  /* 0x00001400012a7983 */ /* 0x008ea80000300800 */
[----:B------:R1:W-:Y:S04]  /*be60*/  STL [R1+0x364c], R0 ;  /* 0x00364c0001007387 */ /* 0x0003e80000100800 */
[----:B------:R-:W3:Y:S04]  /*be70*/  LDL.LU R39, [R1+0x2c] ;  /* 0x00002c0001277983 */ /* 0x000ee80000300800 */
[----:B------:R-:W4:Y:S04]  /*be80*/  LDL.LU R38, [R1+0x28] ;  /* 0x0000280001267983 */ /* 0x000f280000300800 */
[----:B------:R-:W4:Y:S01]  /*be90*/  LDL.LU R37, [R1+0x24] ;  /* 0x0000240001257983 */ /* 0x000f220000300800 */
[----:B------:R-:W-:-:S03]  /*bea0*/  @!P5 IMAD.IADD R55, R55, 0x1, -R56 ;  /* 0x000000013737d824 */ /* 0x000fc600078e0a38 */
[----:B------:R-:W4:Y:S01]  /*beb0*/  LDL.LU R36, [R1+0x20] ;  /* 0x0000200001247983 */ /* 0x000f220000300800 */
[----:B------:R-:W-:Y:S01]  /*bec0*/  ISETP.GE.AND P5, PT, R34, RZ, PT ;  /* 0x000000ff2200720c */ /* 0x000fe20003fa6270 */
[----:B------:R-:W-:Y:S02]  /*bed0*/  @!P0 IMAD.IADD R57, R57, 0x1, -R56 ;  /* 0x0000000139398824 */ /* 0x000fe400078e0a38 */
[----:B------:R-:W4:Y:S01]  /*bee0*/  LDL.LU R35, [R1+0x1c] ;  /* 0x00001c0001237983 */ /* 0x000f220000300800 */
[----:B------:R-:W-:-:S03]  /*bef0*/  ISETP.GE.AND P0, PT, R33, RZ, PT ;  /* 0x000000ff2100720c */ /* 0x000fc60003f06270 */
[----:B------:R-:W4:Y:S01]  /*bf00*/  LDL.LU R34, [R1+0x18] ;  /* 0x0000180001227983 */ /* 0x000f220000300800 */
[----:B------:R-:W-:-:S03]  /*bf10*/  LOP3.LUT R29, R29, 0x1f, RZ, 0xc0, !PT ;  /* 0x0000001f1d1d7812 */ /* 0x000fc600078ec0ff */
[----:B------:R-:W4:Y:S04]  /*bf20*/  LDL.LU R33, [R1+0x10] ;  /* 0x0000100001217983 */ /* 0x000f280000300800 */
[----:B------:R-:W4:Y:S01]  /*bf30*/  LDL.LU R32, [R1+0xc] ;  /* 0x00000c0001207983 */ /* 0x000f220000300800 */
[----:B0-----:R-:W-:-:S03]  /*bf40*/  IMAD R40, R29, R41, RZ ;  /* 0x000000291d287224 */ /* 0x001fc600078e02ff */
[----:B------:R-:W4:Y:S04]  /*bf50*/  LDL.LU R31, [R1+0x8] ;  /* 0x00000800011f7983 */ /* 0x000f280000300800 */
[----:B------:R-:W4:Y:S04]  /*bf60*/  LDL.LU R30, [R1+0x4] ;  /* 0x00000400011e7983 */ /* 0x000f280000300800 */
[----:B------:R-:W4:Y:S01]  /*bf70*/  LDL.LU R29, [R1] ;  /* 0x00000000011d7983 */ /* 0x000f220000300800 */
[----:B------:R-:W-:Y:S01]  /*bf80*/  @!P5 IMAD.MOV R54, RZ, RZ, -R54 ;  /* 0x000000ffff36d224 */ /* 0x000fe200078e0a36 */
[----:B------:R-:W-:Y:S01]  /*bf90*/  ISETP.GT.U32.AND P5, PT, R56, R3, PT ;  /* 0x000000033800720c */ /* 0x000fe20003fa4070 */
[----:B-1----:R-:W-:-:S02]  /*bfa0*/  IMAD R0, R41, 0x20, R40 ;  /* 0x0000002029007824 */ /* 0x002fc400078e0228 */
[----:B------:R-:W-:-:S10]  /*bfb0*/  @!P0 IMAD.MOV R55, RZ, RZ, -R55 ;  /* 0x000000ffff378224 */ /* 0x000fd400078e0a37 */
[----:B------:R-:W-:Y:S02]  /*bfc0*/  @!P5 IMAD.IADD R3, R3, 0x1, -R56 ;  /* 0x000000010303d824 */ /* 0x000fe400078e0a38 */
[----:B------:R-:W-:Y:S01]  /*bfd0*/  IMAD.MOV.U32 R56, RZ, RZ, R57 ;  /* 0x000000ffff387224 */ /* 0x000fe200078e0039 */
[----:B------:R-:W-:-:S03]  /*bfe0*/  IADD3 R59, P5, R0, UR6, RZ ;  /* 0x00000006003b7c10 */ /* 0x000fc6000ffbe0ff */
[----:B------:R-:W-:Y:S01]  /*bff0*/  @!P2 IMAD.MOV R56, RZ, RZ, -R56 ;  /* 0x000000ffff38a224 */ /* 0x000fe200078e0a38 */
[----:B------:R-:W-:Y:S02]  /*c000*/  IADD3 R58, P2, R40, UR6, RZ ;  /* 0x00000006283a7c10 */ /* 0x000fe4000ff5e0ff */
[----:B--2---:R-:W-:Y:S02]  /*c010*/  ISETP.NE.AND P0, PT, R42, RZ, PT ;  /* 0x000000ff2a00720c */ /* 0x004fe40003f05270 */
[----:B------:R-:W-:Y:S01]  /*c020*/  LOP3.LUT R57, RZ, R42, RZ, 0x33, !PT ;  /* 0x0000002aff397212 */ /* 0x000fe200078e33ff */
[----:B------:R-:W-:Y:S01]  /*c030*/  STL [R1+0x36a8], R58 ;  /* 0x0036a83a01007387 */ /* 0x000fe20000100800 */
[----:B------:R-:W-:Y:S01]  /*c040*/  @!P6 IMAD.MOV R60, RZ, RZ, -R60 ;  /* 0x000000ffff3ce224 */ /* 0x000fe200078e0a3c */
[----:B------:R-:W-:Y:S01]  /*c050*/  ULDC UR6, c[0x0][0x238] ;  /* 0x00008e0000067ab9 */ /* 0x000fe20000000800 */
[C---:B------:R-:W-:Y:S02]  /*c060*/  SEL R40, R57.reuse, R4, !P0 ;  /* 0x0000000439287207 */ /* 0x040fe40004000000 */
[C---:B---3--:R-:W-:Y:S01]  /*c070*/  SEL R0, R57.reuse, R39, !P0 ;  /* 0x0000002739007207 */ /* 0x048fe20004000000 */
[----:B------:R-:W-:Y:S01]  /*c080*/  STL [R1+0x36ac], R59 ;  /* 0x0036ac3b01007387 */ /* 0x000fe20000100800 */
[----:B----4-:R-:W-:-:S03]  /*c090*/  SEL R4, R57, R38, !P0 ;  /* 0x0000002639047207 */ /* 0x010fc60004000000 */
[----:B------:R-:W-:Y:S01]  /*c0a0*/  STL [R1+0x60], R40 ;  /* 0x0000602801007387 */ /* 0x000fe20000100800 */
[----:B------:R-:W-:-:S03]  /*c0b0*/  SEL R37, R57, R37, !P0 ;  /* 0x0000002539257207 */ /* 0x000fc60004000000 */
[----:B------:R0:W-:Y:S04]  /*c0c0*/  STL [R1+0x5c], R0 ;  /* 0x00005c0001007387 */ /* 0x0001e80000100800 */
[----:B------:R1:W-:Y:S01]  /*c0d0*/  STL [R1+0x2c], R4 ;  /* 0x00002c0401007387 */ /* 0x0003e20000100800 */
[----:B0-----:R-:W-:-:S03]  /*c0e0*/  SEL R0, R57, R36, !P0 ;  /* 0x0000002439007207 */ /* 0x001fc60004000000 */
[----:B------:R-:W-:Y:S01]  /*c0f0*/  STL [R1+0x28], R37 ;  /* 0x0000282501007387 */ /* 0x000fe20000100800 */
[----:B-1----:R-:W-:-:S03]  /*c100*/  SEL R4, R57, R35, !P0 ;  /* 0x0000002339047207 */ /* 0x002fc60004000000 */
[----:B------:R0:W-:Y:S01]  /*c110*/  STL [R1+0x24], R0 ;  /* 0x0000240001007387 */ /* 0x0001e20000100800 */
[----:B------:R-:W-:-:S03]  /*c120*/  SEL R34, R57, R34, !P0 ;  /* 0x0000002239227207 */ /* 0x000fc60004000000 */
[----:B------:R1:W-:Y:S01]  /*c130*/  STL [R1+0x20], R4 ;  /* 0x0000200401007387 */ /* 0x0003e20000100800 */
[----:B0-----:R-:W-:-:S03]  /*c140*/  SEL R0, R57, R33, !P0 ;  /* 0x0000002139007207 */ /* 0x001fc60004000000 */
[----:B------:R-:W-:Y:S01]  /*c150*/  STL [R1+0x1c], R34 ;  /* 0x00001c2201007387 */ /* 0x000fe20000100800 */
[----:B-1----:R-:W-:-:S03]  /*c160*/  SEL R4, R57, R32, !P0 ;  /* 0x0000002039047207 */ /* 0x002fc60004000000 */
[----:B------:R0:W-:Y:S01]  /*c170*/  STL [R1+0x18], R0 ;  /* 0x0000180001007387 */ /* 0x0001e20000100800 */
[----:B------:R-:W-:-:S03]  /*c180*/  SEL R31, R57, R31, !P0 ;  /* 0x0000001f391f7207 */ /* 0x000fc60004000000 */
[----:B------:R1:W-:Y:S01]  /*c190*/  STL [R1+0x14], R4 ;  /* 0x0000140401007387 */ /* 0x0003e20000100800 */
[C---:B------:R-:W-:Y:S02]  /*c1a0*/  SEL R5, R57.reuse, R5, !P0 ;  /* 0x0000000539057207 */ /* 0x040fe40004000000 */
[C---:B0-----:R-:W-:Y:S01]  /*c1b0*/  SEL R0, R57.reuse, R30, !P0 ;  /* 0x0000001e39007207 */ /* 0x041fe20004000000 */
[----:B------:R-:W-:Y:S01]  /*c1c0*/  STL [R1+0x10], R31 ;  /* 0x0000101f01007387 */ /* 0x000fe20000100800 */
[----:B-1----:R-:W-:-:S03]  /*c1d0*/  SEL R4, R57, R29, !P0 ;  /* 0x0000001d39047207 */ /* 0x002fc60004000000 */
[----:B------:R0:W-:Y:S04]  /*c1e0*/  STL [R1+0xc], R0 ;  /* 0x00000c0001007387 */ /* 0x0001e80000100800 */
[----:B------:R1:W-:Y:S01]  /*c1f0*/  STL [R1+0x8], R4 ;  /* 0x0000080401007387 */ /* 0x0003e20000100800 */
[----:B0-----:R-:W-:-:S03]  /*c200*/  SEL R0, R57, R6, !P0 ;  /* 0x0000000639007207 */ /* 0x001fc60004000000 */
[----:B-1----:R-:W2:Y:S04]  /*c210*/  LDL.LU R4, [R1+0xc4] ;  /* 0x0000c40001047983 */ /* 0x002ea80000300800 */
[----:B------:R-:W-:Y:S04]  /*c220*/  STL [R1+0x4], R5 ;  /* 0x0000040501007387 */ /* 0x000fe80000100800 */
[----:B------:R-:W3:Y:S04]  /*c230*/  LDL.LU R59, [R1+0xf4] ;  /* 0x0000f400013b7983 */ /* 0x000ee80000300800 */
[----:B------:R0:W-:Y:S04]  /*c240*/  STL [R1], R0 ;  /* 0x0000000001007387 */ /* 0x0001e80000100800 */
[----:B------:R-:W4:Y:S04]  /*c250*/  LDL.LU R58, [R1+0xfc] ;  /* 0x0000fc00013a7983 */ /* 0x000f280000300800 */
[----:B0-----:R-:W2:Y:S04]  /*c260*/  LDL.LU R0, [R1+0x100] ;  /* 0x0001000001007983 */ /* 0x001ea80000300800 */
[----:B------:R-:W2:Y:S04]  /*c270*/  LDL.LU R53, [R1+0x104] ;  /* 0x0001040001357983 */ /* 0x000ea80000300800 */
        /* <DEDUP_REMOVED lines=23> */
[----:B------:R-:W2:Y:S01]  /*c3f0*/  LDL.LU R29, [R1+0xb8] ;  /* 0x0000b800011d7983 */ /* 0x000ea20000300800 */
[----:B------:R-:W-:-:S02]  /*c400*/  SEL R6, R57, R13, !P0 ;  /* 0x0000000d39067207 */ /* 0x000fc40004000000 */
[C---:B------:R-:W-:Y:S02]  /*c410*/  SEL R5, R57.reuse, R14, !P0 ;  /* 0x0000000e39057207 */ /* 0x040fe40004000000 */
[C---:B---3--:R-:W-:Y:S02]  /*c420*/  SEL R59, R57.reuse, R59, !P0 ;  /* 0x0000003b393b7207 */ /* 0x048fe40004000000 */
[----:B----4-:R-:W-:-:S03]  /*c430*/  SEL R13, R57, R58, !P0 ;  /* 0x0000003a390d7207 */ /* 0x010fc60004000000 */
[----:B------:R-:W-:Y:S01]  /*c440*/  STL [R1+0xf8], R59 ;  /* 0x0000f83b01007387 */ /* 0x000fe20000100800 */
[----:B--2---:R-:W-:-:S03]  /*c450*/  SEL R14, R57, R0, !P0 ;  /* 0x00000000390e7207 */ /* 0x004fc60004000000 */
[----:B------:R0:W-:Y:S01]  /*c460*/  STL [R1+0xfc], R13 ;  /* 0x0000fc0d01007387 */ /* 0x0001e20000100800 */
[----:B------:R-:W-:-:S03]  /*c470*/  SEL R0, R57, R53, !P0 ;  /* 0x0000003539007207 */ /* 0x000fc60004000000 */
[----:B------:R1:W-:Y:S01]  /*c480*/  STL [R1+0x100], R14 ;  /* 0x0001000e01007387 */ /* 0x0003e20000100800 */
[----:B0-----:R-:W-:-:S03]  /*c490*/  SEL R13, R57, R52, !P0 ;  /* 0x00000034390d7207 */ /* 0x001fc60004000000 */
[----:B------:R0:W-:Y:S01]  /*c4a0*/  STL [R1+0x104], R0 ;  /* 0x0001040001007387 */ /* 0x0001e20000100800 */
[----:B-1----:R-:W-:-:S03]  /*c4b0*/  SEL R14, R57, R51, !P0 ;  /* 0x00000033390e7207 */ /* 0x002fc60004000000 */
        /* <DEDUP_REMOVED lines=42> */
[----:B-1----:R-:W2:Y:S04]  /*c760*/  LDL.LU R0, [R1+0xb4] ;  /* 0x0000b40001007983 */ /* 0x002ea80000300800 */
[----:B------:R0:W-:Y:S04]  /*c770*/  STL [R1+0x190], R13 ;  /* 0x0001900d01007387 */ /* 0x0001e80000100800 */
[----:B------:R1:W-:Y:S04]  /*c780*/  STL [R1+0x18c], R14 ;  /* 0x00018c0e01007387 */ /* 0x0003e80000100800 */
[----:B------:R-:W3:Y:S01]  /*c790*/  LDL.LU R53, [R1+0xb0] ;  /* 0x0000b00001357983 */ /* 0x000ee20000300800 */
[----:B0-----:R-:W-:-:S03]  /*c7a0*/  SEL R13, R57, R29, !P0 ;  /* 0x0000001d390d7207 */ /* 0x001fc60004000000 */
[----:B------:R-:W4:Y:S04]  /*c7b0*/  LDL.LU R52, [R1+0xac] ;  /* 0x0000ac0001347983 */ /* 0x000f280000300800 */
[----:B------:R0:W-:Y:S04]  /*c7c0*/  STL [R1+0x188], R13 ;  /* 0x0001880d01007387 */ /* 0x0001e80000100800 */
[----:B------:R-:W4:Y:S04]  /*c7d0*/  LDL.LU R51, [R1+0xa8] ;  /* 0x0000a80001337983 */ /* 0x000f280000300800 */
        /* <DEDUP_REMOVED lines=22> */
[----:B-1----:R-:W4:Y:S04]  /*c940*/  LDL.LU R14, [R1+0x40] ;  /* 0x00004000010e7983 */ /* 0x002f280000300800 */
[----:B0-----:R-:W4:Y:S04]  /*c950*/  LDL.LU R13, [R1+0x3c] ;  /* 0x00003c00010d7983 */ /* 0x001f280000300800 */
[----:B------:R-:W4:Y:S04]  /*c960*/  LDL.LU R59, [R1+0x38] ;  /* 0x00003800013b7983 */ /* 0x000f280000300800 */
[----:B------:R-:W4:Y:S01]  /*c970*/  LDL.LU R58, [R1+0x34] ;  /* 0x00003400013a7983 */ /* 0x000f220000300800 */
[----:B--2---:R-:W-:-:S05]  /*c980*/  SEL R0, R57, R0, !P0 ;  /* 0x0000000039007207 */ /* 0x004fca0004000000 */
[----:B------:R0:W-:Y:S01]  /*c990*/  STL [R1+0x184], R0 ;  /* 0x0001840001007387 */ /* 0x0001e20000100800 */
[----:B---3--:R-:W-:-:S03]  /*c9a0*/  SEL R53, R57, R53, !P0 ;  /* 0x0000003539357207 */ /* 0x008fc60004000000 */
[----:B0-----:R-:W2:Y:S01]  /*c9b0*/  LDL.LU R0, [R1+0x30] ;  /* 0x0000300001007983 */ /* 0x001ea20000300800 */
[----:B----4-:R-:W-:-:S03]  /*c9c0*/  SEL R52, R57, R52, !P0 ;  /* 0x0000003439347207 */ /* 0x010fc60004000000 */
[----:B------:R0:W-:Y:S01]  /*c9d0*/  STL [R1+0x180], R53 ;  /* 0x0001803501007387 */ /* 0x0001e20000100800 */
[C---:B------:R-:W-:Y:S02]  /*c9e0*/  SEL R51, R57.reuse, R51, !P0 ;  /* 0x0000003339337207 */ /* 0x040fe40004000000 */
[C---:B------:R-:W-:Y:S01]  /*c9f0*/  SEL R50, R57.reuse, R50, !P0 ;  /* 0x0000003239327207 */ /* 0x040fe20004000000 */
[----:B0-----:R-:W3:Y:S01]  /*ca00*/  LDL.LU R53, [R1+0x3790] ;  /* 0x0037900001357983 */ /* 0x001ee20000300800 */
[----:B------:R-:W-:-:S03]  /*ca10*/  SEL R49, R57, R49, !P0 ;  /* 0x0000003139317207 */ /* 0x000fc60004000000 */
[----:B------:R0:W-:Y:S01]  /*ca20*/  STL [R1+0x17c], R52 ;  /* 0x00017c3401007387 */ /* 0x0001e20000100800 */
[----:B------:R-:W-:-:S03]  /*ca30*/  SEL R48, R57, R48, !P0 ;  /* 0x0000003039307207 */ /* 0x000fc60004000000 */
[----:B0-----:R-:W4:Y:S01]  /*ca40*/  LDL.LU R52, [R1+0x378c] ;  /* 0x00378c0001347983 */ /* 0x001f220000300800 */
[----:B------:R-:W-:-:S03]  /*ca50*/  SEL R47, R57, R47, !P0 ;  /* 0x0000002f392f7207 */ /* 0x000fc60004000000 */
[----:B------:R0:W-:Y:S01]  /*ca60*/  STL [R1+0x178], R51 ;  /* 0x0001783301007387 */ /* 0x0001e20000100800 */
[C---:B------:R-:W-:Y:S02]  /*ca70*/  SEL R46, R57.reuse, R46, !P0 ;  /* 0x0000002e392e7207 */ /* 0x040fe40004000000 */
[C---:B------:R-:W-:Y:S01]  /*ca80*/  SEL R45, R57.reuse, R45, !P0 ;  /* 0x0000002d392d7207 */ /* 0x040fe20004000000 */
[----:B0-----:R-:W3:Y:S04]  /*ca90*/  LDL.LU R51, [R1+0x3788] ;  /* 0x0037880001337983 */ /* 0x001ee80000300800 */
[----:B------:R0:W-:Y:S01]  /*caa0*/  STL [R1+0x174], R50 ;  /* 0x0001743201007387 */ /* 0x0001e20000100800 */
[----:B------:R-:W-:-:S03]  /*cab0*/  SEL R44, R57, R44, !P0 ;  /* 0x0000002c392c7207 */ /* 0x000fc60004000000 */
[----:B0-----:R-:W4:Y:S04]  /*cac0*/  LDL.LU R50, [R1+0x3784] ;  /* 0x0037840001327983 */ /* 0x001f280000300800 */
[----:B------:R0:W-:Y:S01]  /*cad0*/  STL [R1+0x170], R49 ;  /* 0x0001703101007387 */ /* 0x0001e20000100800 */
[----:B------:R-:W-:-:S03]  /*cae0*/  SEL R43, R57, R43, !P0 ;  /* 0x0000002b392b7207 */ /* 0x000fc60004000000 */
        /* <DEDUP_REMOVED lines=39> */
[----:B0-----:R-:W3:Y:S04]  /*cd60*/  LDL.LU R36, [R1+0x374c] ;  /* 0x00374c0001247983 */ /* 0x001ee80000300800 */
[----:B------:R0:W-:Y:S01]  /*cd70*/  STL [R1+0x120], R35 ;  /* 0x0001202301007387 */ /* 0x0001e20000100800 */
[----:B------:R-:W-:-:S03]  /*cd80*/  SEL R29, R57, R29, !P0 ;  /* 0x0000001d391d7207 */ /* 0x000fc60004000000 */
[----:B0-----:R-:W3:Y:S04]  /*cd90*/  LDL.LU R35, [R1+0x3748] ;  /* 0x0037480001237983 */ /* 0x001ee80000300800 */
[----:B------:R0:W-:Y:S04]  /*cda0*/  STL [R1+0x11c], R34 ;  /* 0x00011c2201007387 */ /* 0x0001e80000100800 */
        /* <DEDUP_REMOVED lines=10> */
[----:B0-----:R-:W3:Y:S01]  /*ce50*/  LDL.LU R29, [R1+0x3730] ;  /* 0x00373000011d7983 */ /* 0x001ee20000300800 */
[----:B------:R-:W-:-:S05]  /*ce60*/  SEL R14, R57, R14, !P0 ;  /* 0x0000000e390e7207 */ /* 0x000fca0004000000 */
[----:B------:R0:W-:Y:S02]  /*ce70*/  STL [R1+0x44], R14 ;  /* 0x0000440e01007387 */ /* 0x0001e40000100800 */
[C---:B0-----:R-:W-:Y:S02]  /*ce80*/  SEL R14, R57.reuse, R13, !P0 ;  /* 0x0000000d390e7207 */ /* 0x041fe40004000000 */
[C---:B------:R-:W-:Y:S02]  /*ce90*/  SEL R13, R57.reuse, R59, !P0 ;  /* 0x0000003b390d7207 */ /* 0x040fe40004000000 */
[C---:B------:R-:W-:Y:S01]  /*cea0*/  SEL R59, R57.reuse, R58, !P0 ;  /* 0x0000003a393b7207 */ /* 0x040fe20004000000 */
[----:B------:R-:W-:Y:S01]  /*ceb0*/  STL [R1+0x40], R14 ;  /* 0x0000400e01007387 */ /* 0x000fe20000100800 */
[----:B--2---:R-:W-:-:S03]  /*cec0*/  SEL R58, R57, R0, !P0 ;  /* 0x00000000393a7207 */ /* 0x004fc60004000000 */
[----:B------:R0:W-:Y:S04]  /*ced0*/  STL [R1+0x36d0], R59 ;  /* 0x0036d03b01007387 */ /* 0x0001e80000100800 */
[----:B------:R-:W-:Y:S04]  /*cee0*/  STL [R1+0x3c], R13 ;  /* 0x00003c0d01007387 */ /* 0x000fe80000100800 */
[----:B0-----:R-:W2:Y:S04]  /*cef0*/  LDL.LU R59, [R1] ;  /* 0x00000000013b7983 */ /* 0x001ea80000300800 */
[----:B------:R0:W-:Y:S04]  /*cf00*/  STL [R1+0x36d4], R58 ;  /* 0x0036d43a01007387 */ /* 0x0001e80000100800 */
[----:B0-----:R-:W2:Y:S01]  /*cf10*/  LDL.LU R58, [R1+0x4] ;  /* 0x00000400013a7983 */ /* 0x001ea20000300800 */
[----:B----4-:R-:W-:-:S02]  /*cf20*/  SEL R38, R57, R38, !P0 ;  /* 0x0000002639267207 */ /* 0x010fc40004000000 */
[C---:B---3--:R-:W-:Y:S02]  /*cf30*/  SEL R37, R57.reuse, R37, !P0 ;  /* 0x0000002539257207 */ /* 0x048fe40004000000 */
[C---:B------:R-:W-:Y:S02]  /*cf40*/  SEL R36, R57.reuse, R36, !P0 ;  /* 0x0000002439247207 */ /* 0x040fe40004000000 */
[C---:B------:R-:W-:Y:S02]  /*cf50*/  SEL R35, R57.reuse, R35, !P0 ;  /* 0x0000002339237207 */ /* 0x040fe40004000000 */
[C---:B------:R-:W-:Y:S02]  /*cf60*/  SEL R34, R57.reuse, R34, !P0 ;  /* 0x0000002239227207 */ /* 0x040fe40004000000 */
[C---:B------:R-:W-:Y:S02]  /*cf70*/  SEL R33, R57.reuse, R33, !P0 ;  /* 0x0000002139217207 */ /* 0x040fe40004000000 */
[----:B------:R-:W-:-:S02]  /*cf80*/  SEL R32, R57, R32, !P0 ;  /* 0x0000002039207207 */ /* 0x000fc40004000000 */
[C---:B------:R-:W-:Y:S02]  /*cf90*/  SEL R31, R57.reuse, R31, !P0 ;  /* 0x0000001f391f7207 */ /* 0x040fe40004000000 */
[C---:B------:R-:W-:Y:S02]  /*cfa0*/  SEL R30, R57.reuse, R30, !P0 ;  /* 0x0000001e391e7207 */ /* 0x040fe40004000000 */
[----:B------:R-:W-:-:S05]  /*cfb0*/  SEL R0, R57, R29, !P0 ;  /* 0x0000001d39007207 */ /* 0x000fca0004000000 */
[----:B------:R0:W-:Y:S04]  /*cfc0*/  STL [R1+0x36d8], R0 ;  /* 0x0036d80001007387 */ /* 0x0001e80000100800 */
[----:B0-----:R-:W3:Y:S04]  /*cfd0*/  LDL.LU R0, [R1+0x8] ;  /* 0x0000080001007983 */ /* 0x001ee80000300800 */
[----:B------:R0:W-:Y:S04]  /*cfe0*/  STL [R1+0x36dc], R30 ;  /* 0x0036dc1e01007387 */ /* 0x0001e80000100800 */
[----:B0-----:R-:W4:Y:S04]  /*cff0*/  LDL.LU R30, [R1+0xc] ;  /* 0x00000c00011e7983 */ /* 0x001f280000300800 */
[----:B------:R0:W-:Y:S04]  /*d000*/  STL [R1+0x36e0], R31 ;  /* 0x0036e01f01007387 */ /* 0x0001e80000100800 */
[----:B0-----:R-:W2:Y:S04]  /*d010*/  LDL.LU R31, [R1+0x10] ;  /* 0x00001000011f7983 */ /* 0x001ea80000300800 */
[----:B------:R0:W-:Y:S04]  /*d020*/  STL [R1+0x36e4], R32 ;  /* 0x0036e42001007387 */ /* 0x0001e80000100800 */
[----:B0-----:R-:W3:Y:S04]  /*d030*/  LDL.LU R32, [R1+0x14] ;  /* 0x0000140001207983 */ /* 0x001ee80000300800 */
[----:B------:R0:W-:Y:S04]  /*d040*/  STL [R1+0x36e8], R33 ;  /* 0x0036e82101007387 */ /* 0x0001e80000100800 */
[----:B0-----:R-:W2:Y:S04]  /*d050*/  LDL.LU R33, [R1+0x18] ;  /* 0x0000180001217983 */ /* 0x001ea80000300800 */
        /* <DEDUP_REMOVED lines=10> */
[----:B------:R-:W-:-:S02]  /*d100*/  SEL R39, R57, R39, !P0 ;  /* 0x0000002739277207 */ /* 0x000fc40004000000 */
[----:B------:R-:W-:-:S03]  /*d110*/  SEL R40, R57, R40, !P0 ;  /* 0x0000002839287207 */ /* 0x000fc60004000000 */
[----:B------:R0:W-:Y:S04]  /*d120*/  STL [R1+0x3700], R39 ;  /* 0x0037002701007387 */ /* 0x0001e80000100800 */
[----:B0-----:R-:W3:Y:S04]  /*d130*/  LDL.LU R39, [R1+0x5c] ;  /* 0x00005c0001277983 */ /* 0x001ee80000300800 */
[----:B------:R0:W-:Y:S04]  /*d140*/  STL [R1+0x3704], R40 ;  /* 0x0037042801007387 */ /* 0x0001e80000100800 */
[----:B0-----:R-:W3:Y:S01]  /*d150*/  LDL.LU R40, [R1+0x60] ;  /* 0x0000600001287983 */ /* 0x001ee20000300800 */
[----:B------:R-:W0:Y:S01]  /*d160*/  S2R R13, SR_TID.X ;  /* 0x00000000000d7919 */ /* 0x000e220000002100 */
[----:B------:R-:W-:-:S05]  /*d170*/  SEL R41, R57, R41, !P0 ;  /* 0x0000002939297207 */ /* 0x000fca0004000000 */
[----:B------:R1:W-:Y:S02]  /*d180*/  STL [R1+0x3708], R41 ;  /* 0x0037082901007387 */ /* 0x0003e40000100800 */
[----:B-1----:R-:W1:Y:S01]  /*d190*/  LDC R41, c[0x0][0x23c] ;  /* 0x00008f00ff297b82 */ /* 0x002e620000000800 */
[C---:B------:R-:W-:Y:S02]  /*d1a0*/  SEL R42, R57.reuse, R42, !P0 ;  /* 0x0000002a392a7207 */ /* 0x040fe40004000000 */
[C---:B------:R-:W-:Y:S02]  /*d1b0*/  SEL R43, R57.reuse, R43, !P0 ;  /* 0x0000002b392b7207 */ /* 0x040fe40004000000 */
[C---:B------:R-:W-:Y:S01]  /*d1c0*/  SEL R44, R57.reuse, R44, !P0 ;  /* 0x0000002c392c7207 */ /* 0x040fe20004000000 */
[----:B------:R-:W-:Y:S01]  /*d1d0*/  @!P1 IMAD.MOV R61, RZ, RZ, -R61 ;  /* 0x000000ffff3d9224 */ /* 0x000fe200078e0a3d */
[----:B------:R-:W-:Y:S02]  /*d1e0*/  SEL R45, R57, R45, !P0 ;  /* 0x0000002d392d7207 */ /* 0x000fe40004000000 */
[----:B0-----:R-:W-:Y:S01]  /*d1f0*/  LOP3.LUT R13, R13, 0x1f, RZ, 0xc0, !PT ;  /* 0x0000001f0d0d7812 */ /* 0x001fe200078ec0ff */
[----:B------:R-:W-:Y:S01]  /*d200*/  @!P3 IMAD.MOV R2, RZ, RZ, -R2 ;  /* 0x000000ffff02b224 */ /* 0x000fe200078e0a02 */
[----:B------:R-:W-:Y:S01]  /*d210*/  SEL R46, R57, R46, !P0 ;  /* 0x0000002e392e7207 */ /* 0x000fe20004000000 */
[----:B------:R-:W-:-:S02]  /*d220*/  @!P4 IMAD.MOV R3, RZ, RZ, -R3 ;  /* 0x000000ffff03c224 */ /* 0x000fc400078e0a03 */
[CC--:B-1----:R-:W-:Y:S02]  /*d230*/  IMAD R14, R13.reuse, R41.reuse, RZ ;  /* 0x000000290d0e7224 */ /* 0x0c2fe400078e02ff */
[----:B------:R-:W-:Y:S01]  /*d240*/  IMAD R13, R13, R41, RZ ;  /* 0x000000290d0d7224 */ /* 0x000fe200078e02ff */
[----:B------:R-:W-:Y:S01]  /*d250*/  STL [R1+0x370c], R42 ;  /* 0x00370c2a01007387 */ /* 0x000fe20000100800 */
[----:B------:R-:W-:Y:S02]  /*d260*/  SEL R47, R57, R47, !P0 ;  /* 0x0000002f392f7207 */ /* 0x000fe40004000000 */
[----:B------:R-:W-:Y:S01]  /*d270*/  IMAD R13, R41, 0x20, R13 ;  /* 0x00000020290d7824 */ /* 0x000fe200078e020d */
[----:B------:R-:W-:Y:S01]  /*d280*/  STL [R1+0x3710], R43 ;  /* 0x0037102b01007387 */ /* 0x000fe20000100800 */
[C---:B------:R-:W-:Y:S02]  /*d290*/  SEL R48, R57.reuse, R48, !P0 ;  /* 0x0000003039307207 */ /* 0x040fe40004000000 */
[C---:B------:R-:W-:Y:S01]  /*d2a0*/  SEL R49, R57.reuse, R49, !P0 ;  /* 0x0000003139317207 */ /* 0x040fe20004000000 */
[----:B------:R-:W-:Y:S01]  /*d2b0*/  STL [R1+0x3714], R44 ;  /* 0x0037142c01007387 */ /* 0x000fe20000100800 */
[----:B------:R-:W-:-:S02]  /*d2c0*/  SEL R50, R57, R50, !P0 ;  /* 0x0000003239327207 */ /* 0x000fc40004000000 */
[C---:B------:R-:W-:Y:S01]  /*d2d0*/  SEL R7, R57.reuse, R7, !P0 ;  /* 0x0000000739077207 */ /* 0x040fe20004000000 */
[----:B------:R-:W-:Y:S01]  /*d2e0*/  STL [R1+0x3718], R45 ;  /* 0x0037182d01007387 */ /* 0x000fe20000100800 */
[C---:B------:R-:W-:Y:S02]  /*d2f0*/  SEL R8, R57.reuse, R8, !P0 ;  /* 0x0000000839087207 */ /* 0x040fe40004000000 */
[C---:B------:R-:W-:Y:S01]  /*d300*/  SEL R9, R57.reuse, R9, !P0 ;  /* 0x0000000939097207 */ /* 0x040fe20004000000 */
[----:B------:R-:W-:Y:S01]  /*d310*/  STL [R1+0x371c], R46 ;  /* 0x00371c2e01007387 */ /* 0x000fe20000100800 */
[C---:B------:R-:W-:Y:S02]  /*d320*/  SEL R10, R57.reuse, R10, !P0 ;  /* 0x0000000a390a7207 */ /* 0x040fe40004000000 */
[C---:B------:R-:W-:Y:S01]  /*d330*/  SEL R11, R57.reuse, R11, !P0 ;  /* 0x0000000b390b7207 */ /* 0x040fe20004000000 */
[----:B------:R-:W-:Y:S01]  /*d340*/  STL [R1+0x3720], R47 ;  /* 0x0037202f01007387 */ /* 0x000fe20000100800 */
[----:B------:R-:W-:-:S02]  /*d350*/  SEL R12, R57, R12, !P0 ;  /* 0x0000000c390c7207 */ /* 0x000fc40004000000 */
[C---:B------:R-:W-:Y:S02]  /*d360*/  SEL R15, R57.reuse, R15, !P0 ;  /* 0x0000000f390f7207 */ /* 0x040fe40004000000 */
[C---:B------:R-:W-:Y:S02]  /*d370*/  SEL R16, R57.reuse, R16, !P0 ;  /* 0x0000001039107207 */ /* 0x040fe40004000000 */
[C---:B------:R-:W-:Y:S02]  /*d380*/  SEL R17, R57.reuse, R17, !P0 ;  /* 0x0000001139117207 */ /* 0x040fe40004000000 */
[C---:B------:R-:W-:Y:S02]  /*d390*/  SEL R18, R57.reuse, R18, !P0 ;  /* 0x0000001239127207 */ /* 0x040fe40004000000 */
[C---:B------:R-:W-:Y:S02]  /*d3a0*/  SEL R19, R57.reuse, R19, !P0 ;  /* 0x0000001339137207 */ /* 0x040fe40004000000 */
        /* <DEDUP_REMOVED lines=19> */
[----:B------:R-:W-:Y:S01]  /*d4e0*/  LEA.HI.X.SX32 R14, R14, UR7, 0x1, P2 ;  /* 0x000000070e0e7c11 */ /* 0x000fe200090f0eff */
[----:B------:R-:W-:Y:S01]  /*d4f0*/  STL [R1+0x3724], R48 ;  /* 0x0037243001007387 */ /* 0x000fe20000100800 */
[----:B------:R-:W-:Y:S02]  /*d500*/  SEL R57, R57, R3, !P0 ;  /* 0x0000000339397207 */ /* 0x000fe40004000000 */
[----:B------:R-:W-:Y:S01]  /*d510*/  LEA.HI.X.SX32 R13, R13, UR7, 0x1, P5 ;  /* 0x000000070d0d7c11 */ /* 0x000fe2000a8f0eff */
[----:B------:R-:W-:Y:S01]  /*d520*/  STL [R1+0x3728], R49 ;  /* 0x0037283101007387 */ /* 0x000fe20000100800 */
[----:B------:R-:W-:Y:S01]  /*d530*/  UIMAD UR6, UR6, 0x2e, URZ ;  /* 0x0000002e060678a4 */ /* 0x000fe2000f8e023f */
[----:B------:R-:W-:Y:S02]  /*d540*/  ULDC UR7, c[0x0][0x238] ;  /* 0x00008e0000077ab9 */ /* 0x000fe40000000800 */
[----:B------:R-:W-:Y:S04]  /*d550*/  STL [R1+0x372c], R50 ;  /* 0x00372c3201007387 */ /* 0x000fe80000100800 */
[----:B------:R-:W-:Y:S04]  /*d560*/  STL [R1+0x36a0], R14 ;  /* 0x0036a00e01007387 */ /* 0x000fe80000100800 */
[----:B------:R-:W-:Y:S01]  /*d570*/  STL [R1+0x36a4], R13 ;  /* 0x0036a40d01007387 */ /* 0x000fe20000100800 */
[----:B----4-:R-:W-:-:S02]  /*d580*/  IMAD R30, R30, UR5, RZ ;  /* 0x000000051e1e7c24 */ /* 0x010fc4000f8e02ff */
[----:B--2---:R-:W-:Y:S02]  /*d590*/  IMAD R33, R33, UR5, RZ ;  /* 0x0000000521217c24 */ /* 0x004fe4000f8e02ff */
[----:B---3--:R-:W-:Y:S02]  /*d5a0*/  IMAD R36, R36, UR5, RZ ;  /* 0x0000000524247c24 */ /* 0x008fe4000f8e02ff */
[----:B------:R-:W-:Y:S02]  /*d5b0*/  IMAD R2, R37, UR5, RZ ;  /* 0x0000000525027c24 */ /* 0x000fe4000f8e02ff */
[----:B------:R-:W-:-:S05]  /*d5c0*/  IMAD R3, R38, UR5, RZ ;  /* 0x0000000526037c24 */ /* 0x000fca000f8e02ff */
[----:B------:R0:W-:Y:S04]  /*d5d0*/  STL [R1+0xec], R3 ;  /* 0x0000ec0301007387 */ /* 0x0001e80000100800 */
[----:B------:R1:W-:Y:S01]  /*d5e0*/  STL [R1+0xe8], R2 ;  /* 0x0000e80201007387 */ /* 0x0003e20000100800 */
[----:B0-----:R-:W-:-:S03]  /*d5f0*/  IMAD R3, R35, UR5, RZ ;  /* 0x0000000523037c24 */ /* 0x001fc6000f8e02ff */
[----:B------:R-:W-:Y:S01]  /*d600*/  STL [R1+0xe4], R36 ;  /* 0x0000e42401007387 */ /* 0x000fe20000100800 */
[----:B-1----:R-:W-:-:S03]  /*d610*/  IMAD R2, R34, UR5, RZ ;  /* 0x0000000522027c24 */ /* 0x002fc6000f8e02ff */
        /* <DEDUP_REMOVED lines=9> */
[----:B------:R-:W-:Y:S02]  /*d6b0*/  IMAD R0, R59, UR5, RZ ;  /* 0x000000053b007c24 */ /* 0x000fe4000f8e02ff */
[----:B-1----:R-:W-:Y:S01]  /*d6c0*/  IMAD R2, R58, UR5, RZ ;  /* 0x000000053a027c24 */ /* 0x002fe2000f8e02ff */
[----:B------:R0:W-:Y:S04]  /*d6d0*/  STL [R1+0xc8], R3 ;  /* 0x0000c80301007387 */ /* 0x0001e80000100800 */
[----:B------:R1:W-:Y:S01]  /*d6e0*/  STL [R1+0xc4], R2 ;  /* 0x0000c40201007387 */ /* 0x0003e20000100800 */
[----:B0-----:R-:W-:-:S03]  /*d6f0*/  IMAD R3, R7, UR5, RZ ;  /* 0x0000000507037c24 */ /* 0x001fc6000f8e02ff */
[----:B------:R0:W-:Y:S01]  /*d700*/  STL [R1+0xc0], R0 ;  /* 0x0000c00001007387 */ /* 0x0001e20000100800 */
[----:B-1----:R-:W-:-:S03]  /*d710*/  IMAD R2, R8, UR5, RZ ;  /* 0x0000000508027c24 */ /* 0x002fc6000f8e02ff */
        /* <DEDUP_REMOVED lines=32> */
[----:B0-----:R-:W2:Y:S04]  /*d920*/  LDL.LU R3, [R1+0xf8] ;  /* 0x0000f80001037983 */ /* 0x001ea80000300800 */
[----:B------:R0:W-:Y:S04]  /*d930*/  STL [R1+0x7c], R2 ;  /* 0x00007c0201007387 */ /* 0x0001e80000100800 */
[----:B0-----:R-:W3:Y:S04]  /*d940*/  LDL.LU R2, [R1+0xfc] ;  /* 0x0000fc0001027983 */ /* 0x001ee80000300800 */
[----:B------:R0:W-:Y:S04]  /*d950*/  STL [R1+0x78], R0 ;  /* 0x0000780001007387 */ /* 0x0001e80000100800 */
[----:B------:R-:W4:Y:S04]  /*d960*/  LDL.LU R50, [R1+0x100] ;  /* 0x0001000001327983 */ /* 0x000f280000300800 */
[----:B------:R-:W4:Y:S04]  /*d970*/  LDL.LU R49, [R1+0x104] ;  /* 0x0001040001317983 */ /* 0x000f280000300800 */
[----:B------:R-:W4:Y:S04]  /*d980*/  LDL.LU R48, [R1+0x108] ;  /* 0x0001080001307983 */ /* 0x000f280000300800 */
[----:B------:R-:W4:Y:S04]  /*d990*/  LDL.LU R47, [R1+0x10c] ;  /* 0x00010c00012f7983 */ /* 0x000f280000300800 */
[----:B------:R-:W4:Y:S04]  /*d9a0*/  LDL.LU R46, [R1+0x124] ;  /* 0x00012400012e7983 */ /* 0x000f280000300800 */
[----:B------:R-:W4:Y:S01]  /*d9b0*/  LDL.LU R45, [R1+0x134] ;  /* 0x00013400012d7983 */ /* 0x000f220000300800 */
[----:B------:R-:W-:-:S03]  /*d9c0*/  IMAD R13, R40, UR5, RZ ;  /* 0x00000005280d7c24 */ /* 0x000fc6000f8e02ff */
[----:B------:R-:W4:Y:S01]  /*d9d0*/  LDL.LU R44, [R1+0x13c] ;  /* 0x00013c00012c7983 */ /* 0x000f220000300800 */
[----:B------:R-:W-:-:S03]  /*d9e0*/  IMAD R14, R39, UR5, RZ ;  /* 0x00000005270e7c24 */ /* 0x000fc6000f8e02ff */
        /* <DEDUP_REMOVED lines=14> */
[----:B0-----:R-:W4:Y:S04]  /*dad0*/  LDL.LU R0, [R1+0x198] ;  /* 0x0001980001007983 */ /* 0x001f280000300800 */
[----:B------:R-:W4:Y:S04]  /*dae0*/  LDL.LU R58, [R1+0x194] ;  /* 0x00019400013a7983 */ /* 0x000f280000300800 */
[----:B------:R-:W4:Y:S01]  /*daf0*/  LDL.LU R59, [R1+0x190] ;  /* 0x00019000013b7983 */ /* 0x000f220000300800 */
[----:B------:R-:W-:-:S02]  /*db00*/  IMAD R6, R25, UR5, RZ ;  /* 0x0000000519067c24 */ /* 0x000fc4000f8e02ff */
[----:B------:R-:W-:Y:S02]  /*db10*/  IMAD R5, R26, UR5, RZ ;  /* 0x000000051a057c24 */ /* 0x000fe4000f8e02ff */
[----:B------:R-:W-:Y:S01]  /*db20*/  IMAD R7, R27, UR5, RZ ;  /* 0x000000051b077c24 */ /* 0x000fe2000f8e02ff */
[----:B------:R0:W-:Y:S04]  /*db30*/  STL [R1+0x74], R6 ;  /* 0x0000740601007387 */ /* 0x0001e80000100800 */
[----:B------:R1:W-:Y:S01]  /*db40*/  STL [R1+0x70], R5 ;  /* 0x0000700501007387 */ /* 0x0003e20000100800 */
[----:B0-----:R-:W-:-:S03]  /*db50*/  IMAD R6, R28, UR5, RZ ;  /* 0x000000051c067c24 */ /* 0x001fc6000f8e02ff */
[----:B------:R-:W-:Y:S01]  /*db60*/  STL [R1+0x6c], R7 ;  /* 0x00006c0701007387 */ /* 0x000fe20000100800 */
[----:B-1----:R-:W-:-:S03]  /*db70*/  IMAD R5, R4, UR5, RZ ;  /* 0x0000000504057c24 */ /* 0x002fc6000f8e02ff */
[----:B------:R-:W-:Y:S04]  /*db80*/  STL [R1+0x68], R6 ;  /* 0x0000680601007387 */ /* 0x000fe80000100800 */
[----:B------:R-:W-:Y:S01]  /*db90*/  STL [R1+0x64], R5 ;  /* 0x0000640501007387 */ /* 0x000fe20000100800 */
[----:B--2---:R-:W-:-:S05]  /*dba0*/  IMAD R4, R3, UR5, RZ ;  /* 0x0000000503047c24 */ /* 0x004fca000f8e02ff */
[----:B------:R0:W-:Y:S01]  /*dbb0*/  STL [R1+0x60], R4 ;  /* 0x0000600401007387 */ /* 0x0001e20000100800 */
[----:B---3--:R-:W-:-:S05]  /*dbc0*/  IMAD R2, R2, UR5, RZ ;  /* 0x0000000502027c24 */ /* 0x008fca000f8e02ff */
[----:B------:R1:W-:Y:S01]  /*dbd0*/  STL [R1+0x5c], R2 ;  /* 0x00005c0201007387 */ /* 0x0003e20000100800 */
[----:B----4-:R-:W-:Y:S02]  /*dbe0*/  IMAD R3, R50, UR5, RZ ;  /* 0x0000000532037c24 */ /* 0x010fe4000f8e02ff */
[----:B0-----:R-:W-:-:S03]  /*dbf0*/  IMAD R4, R49, UR5, RZ ;  /* 0x0000000531047c24 */ /* 0x001fc6000f8e02ff */
[----:B------:R0:W-:Y:S01]  /*dc00*/  STL [R1+0x58], R3 ;  /* 0x0000580301007387 */ /* 0x0001e20000100800 */
[----:B-1----:R-:W-:-:S03]  /*dc10*/  IMAD R2, R48, UR5, RZ ;  /* 0x0000000530027c24 */ /* 0x002fc6000f8e02ff */
[----:B------:R-:W-:Y:S04]  /*dc20*/  STL [R1+0x54], R4 ;  /* 0x0000540401007387 */ /* 0x000fe80000100800 */
[----:B------:R1:W-:Y:S01]  /*dc30*/  STL [R1+0x50], R2 ;  /* 0x0000500201007387 */ /* 0x0003e20000100800 */
[----:B0-----:R-:W-:Y:S02]  /*dc40*/  IMAD R3, R47, UR5, RZ ;  /* 0x000000052f037c24 */ /* 0x001fe4000f8e02ff */
[----:B------:R-:W-:Y:S02]  /*dc50*/  IMAD R10, R46, UR5, RZ ;  /* 0x000000052e0a7c24 */ /* 0x000fe4000f8e02ff */
[----:B------:R-:W-:Y:S02]  /*dc60*/  IMAD R17, R45, UR5, RZ ;  /* 0x000000052d117c24 */ /* 0x000fe4000f8e02ff */
[----:B------:R-:W-:-:S02]  /*dc70*/  IMAD R21, R44, UR5, RZ ;  /* 0x000000052c157c24 */ /* 0x000fc4000f8e02ff */
[----:B------:R-:W-:Y:S02]  /*dc80*/  IMAD R11, R43, UR5, RZ ;  /* 0x000000052b0b7c24 */ /* 0x000fe4000f8e02ff */
[----:B------:R-:W-:Y:S02]  /*dc90*/  IMAD R5, R42, UR5, RZ ;  /* 0x000000052a057c24 */ /* 0x000fe4000f8e02ff */
[----:B------:R-:W-:Y:S02]  /*dca0*/  IMAD R8, R41, UR5, RZ ;  /* 0x0000000529087c24 */ /* 0x000fe4000f8e02ff */
[----:B------:R-:W-:Y:S02]  /*dcb0*/  IMAD R15, R40, UR5, RZ ;  /* 0x00000005280f7c24 */ /* 0x000fe4000f8e02ff */
[----:B------:R-:W-:Y:S02]  /*dcc0*/  IMAD R16, R39, UR5, RZ ;  /* 0x0000000527107c24 */ /* 0x000fe4000f8e02ff */
[----:B------:R-:W-:-:S02]  /*dcd0*/  IMAD R18, R38, UR5, RZ ;  /* 0x0000000526127c24 */ /* 0x000fc4000f8e02ff */
[----:B------:R-:W-:Y:S02]  /*dce0*/  IMAD R20, R37, UR5, RZ ;  /* 0x0000000525147c24 */ /* 0x000fe4000f8e02ff */
[----:B------:R-:W-:Y:S02]  /*dcf0*/  IMAD R23, R0, UR5, RZ ;  /* 0x0000000500177c24 */ /* 0x000fe4000f8e02ff */
[----:B------:R-:W-:-:S03]  /*dd00*/  IMAD R19, R58, UR5, RZ ;  /* 0x000000053a137c24 */ /* 0x000fc6000f8e02ff */
[----:B------:R-:W-:Y:S01]  /*dd10*/  STL [R1+0xfc], R23 ;  /* 0x0000fc1701007387 */ /* 0x000fe20000100800 */
[----:B------:R-:W-:-:S03]  /*dd20*/  IMAD R0, R59, UR5, RZ ;  /* 0x000000053b007c24 */ /* 0x000fc6000f8e02ff */
[----:B------:R-:W2:Y:S04]  /*dd30*/  LDL.LU R50, [R1+0x18c] ;  /* 0x00018c0001327983 */ /* 0x000ea80000300800 */
[----:B------:R-:W-:Y:S04]  /*dd40*/  STL [R1+0x100], R19 ;  /* 0x0001001301007387 */ /* 0x000fe80000100800 */
[----:B------:R-:W3:Y:S04]  /*dd50*/  LDL.LU R49, [R1+0x188] ;  /* 0x0001880001317983 */ /* 0x000ee80000300800 */
        /* <DEDUP_REMOVED lines=14> */
[----:B------:R-:W4:Y:S01]  /*de40*/  LDL.LU R37, [R1+0x14c] ;  /* 0x00014c0001257983 */ /* 0x000f220000300800 */
[----:B-1----:R-:W-:-:S03]  /*de50*/  IMAD R2, R34, UR5, RZ ;  /* 0x0000000522027c24 */ /* 0x002fc6000f8e02ff */
[----:B------:R-:W4:Y:S01]  /*de60*/  LDL.LU R36, [R1+0x148] ;  /* 0x0001480001247983 */ /* 0x000f220000300800 */
[----:B------:R-:W-:-:S03]  /*de70*/  IMAD R4, R33, UR5, RZ ;  /* 0x0000000521047c24 */ /* 0x000fc6000f8e02ff */
[----:B------:R-:W4:Y:S01]  /*de80*/  LDL.LU R35, [R1+0x144] ;  /* 0x0001440001237983 */ /* 0x000f220000300800 */
[----:B------:R-:W-:-:S03]  /*de90*/  IMAD R6, R32, UR5, RZ ;  /* 0x0000000520067c24 */ /* 0x000fc6000f8e02ff */
[----:B------:R-:W4:Y:S01]  /*dea0*/  LDL.LU R34, [R1+0x140] ;  /* 0x0001400001227983 */ /* 0x000f220000300800 */
[----:B------:R-:W-:-:S03]  /*deb0*/  IMAD R7, R31, UR5, RZ ;  /* 0x000000051f077c24 */ /* 0x000fc6000f8e02ff */
[----:B------:R-:W4:Y:S01]  /*dec0*/  LDL.LU R33, [R1+0x138] ;  /* 0x0001380001217983 */ /* 0x000f220000300800 */
[----:B------:R-:W-:-:S03]  /*ded0*/  IMAD R9, R30, UR5, RZ ;  /* 0x000000051e097c24 */ /* 0x000fc6000f8e02ff */
[----:B------:R-:W4:Y:S04]  /*dee0*/  LDL.LU R32, [R1+0x130] ;  /* 0x0001300001207983 */ /* 0x000f280000300800 */
[----:B------:R-:W4:Y:S04]  /*def0*/  LDL.LU R31, [R1+0x12c] ;  /* 0x00012c00011f7983 */ /* 0x000f280000300800 */
[----:B------:R-:W4:Y:S04]  /*df00*/  LDL.LU R30, [R1+0x128] ;  /* 0x00012800011e7983 */ /* 0x000f280000300800 */
[----:B0-----:R-:W4:Y:S04]  /*df10*/  LDL.LU R0, [R1+0x120] ;  /* 0x0001200001007983 */ /* 0x001f280000300800 */
        /* <DEDUP_REMOVED lines=9> */
[----:B--2---:R-:W-:-:S05]  /*dfb0*/  IMAD R50, R50, UR5, RZ ;  /* 0x0000000532327c24 */ /* 0x004fca000f8e02ff */
[----:B------:R0:W-:Y:S01]  /*dfc0*/  STL [R1+0x124], R50 ;  /* 0x0001243201007387 */ /* 0x0001e20000100800 */
[----:B---3--:R-:W-:-:S03]  /*dfd0*/  IMAD R49, R49, UR5, RZ ;  /* 0x0000000531317c24 */ /* 0x008fc6000f8e02ff */
[----:B0-----:R-:W2:Y:S01]  /*dfe0*/  LDL.LU R50, [R1+0x372c] ;  /* 0x00372c0001327983 */ /* 0x001ea20000300800 */
[----:B----4-:R-:W-:-:S03]  /*dff0*/  IMAD R48, R48, UR5, RZ ;  /* 0x0000000530307c24 */ /* 0x010fc6000f8e02ff */
[----:B------:R0:W-:Y:S01]  /*e000*/  STL [R1+0x134], R49 ;  /* 0x0001343101007387 */ /* 0x0001e20000100800 */
[----:B------:R-:W-:Y:S02]  /*e010*/  IMAD R47, R47, UR5, RZ ;  /* 0x000000052f2f7c24 */ /* 0x000fe4000f8e02ff */
[----:B------:R-:W-:Y:S01]  /*e020*/  IMAD R46, R46, UR5, RZ ;  /* 0x000000052e2e7c24 */ /* 0x000fe2000f8e02ff */
[----:B0-----:R-:W3:Y:S01]  /*e030*/  LDL.LU R49, [R1+0x3728] ;  /* 0x0037280001317983 */ /* 0x001ee20000300800 */
[----:B------:R-:W-:-:S03]  /*e040*/  IMAD R45, R45, UR5, RZ ;  /* 0x000000052d2d7c24 */ /* 0x000fc6000f8e02ff */
[----:B------:R0:W-:Y:S01]  /*e050*/  STL [R1+0x13c], R48 ;  /* 0x00013c3001007387 */ /* 0x0001e20000100800 */
[----:B------:R-:W-:Y:S02]  /*e060*/  IMAD R44, R44, UR5, RZ ;  /* 0x000000052c2c7c24 */ /* 0x000fe4000f8e02ff */
[----:B------:R-:W-:Y:S01]  /*e070*/  IMAD R43, R43, UR5, RZ ;  /* 0x000000052b2b7c24 */ /* 0x000fe2000f8e02ff */
[----:B0-----:R-:W4:Y:S04]  /*e080*/  LDL.LU R48, [R1+0x3724] ;  /* 0x0037240001307983 */ /* 0x001f280000300800 */
[----:B------:R0:W-:Y:S01]  /*e090*/  STL [R1+0x154], R47 ;  /* 0x0001542f01007387 */ /* 0x0001e20000100800 */
[----:B------:R-:W-:Y:S02]  /*e0a0*/  IMAD R42, R42, UR5, RZ ;  /* 0x000000052a2a7c24 */ /* 0x000fe4000f8e02ff */
[----:B------:R-:W-:Y:S01]  /*e0b0*/  IMAD R41, R41, UR5, RZ ;  /* 0x0000000529297c24 */ /* 0x000fe2000f8e02ff */
[----:B0-----:R-:W2:Y:S04]  /*e0c0*/  LDL.LU R47, [R1+0x3720] ;  /* 0x00372000012f7983 */ /* 0x001ea80000300800 */
[----:B------:R0:W-:Y:S01]  /*e0d0*/  STL [R1+0x15c], R46 ;  /* 0x00015c2e01007387 */ /* 0x0001e20000100800 */
[----:B------:R-:W-:-:S03]  /*e0e0*/  IMAD R40, R40, UR5, RZ ;  /* 0x0000000528287c24 */ /* 0x000fc6000f8e02ff */
[----:B0-----:R-:W3:Y:S04]  /*e0f0*/  LDL.LU R46, [R1+0x371c] ;  /* 0x00371c00012e7983 */ /* 0x001ee80000300800 */
[----:B------:R0:W-:Y:S01]  /*e100*/  STL [R1+0x168], R45 ;  /* 0x0001682d01007387 */ /* 0x0001e20000100800 */
[----:B------:R-:W-:-:S03]  /*e110*/  IMAD R39, R39, UR5, RZ ;  /* 0x0000000527277c24 */ /* 0x000fc6000f8e02ff */
[----:B0-----:R-:W4:Y:S04]  /*e120*/  LDL.LU R45, [R1+0x3718] ;  /* 0x00371800012d7983 */ /* 0x001f280000300800 */
[----:B------:R0:W-:Y:S01]  /*e130*/  STL [R1+0x174], R44 ;  /* 0x0001742c01007387 */ /* 0x0001e20000100800 */
[----:B------:R-:W-:-:S03]  /*e140*/  IMAD R38, R38, UR5, RZ ;  /* 0x0000000526267c24 */ /* 0x000fc6000f8e02ff */
        /* <DEDUP_REMOVED lines=34> */
[----:B------:R0:W-:Y:S04]  /*e370*/  STL [R1+0x180], R32 ;  /* 0x0001802001007387 */ /* 0x0001e80000100800 */
[----:B0-----:R-:W2:Y:S04]  /*e380*/  LDL.LU R32, [R1+0x36e4] ;  /* 0x0036e40001207983 */ /* 0x001ea80000300800 */
        /* <DEDUP_REMOVED lines=9> */
[----:B0-----:R-:W4:Y:S01]  /*e420*/  LDL.LU R59, [R1+0x36d0] ;  /* 0x0036d000013b7983 */ /* 0x001f220000300800 */
[----:B------:R-:W-:-:S02]  /*e430*/  IMAD R28, R28, UR5, RZ ;  /* 0x000000051c1c7c24 */ /* 0x000fc4000f8e02ff */
[----:B------:R-:W-:-:S03]  /*e440*/  IMAD R27, R27, UR5, RZ ;  /* 0x000000051b1b7c24 */ /* 0x000fc6000f8e02ff */
[----:B------:R0:W-:Y:S04]  /*e450*/  STL [R1+0x1a8], R28 ;  /* 0x0001a81c01007387 */ /* 0x0001e80000100800 */
[----:B------:R1:W-:Y:S01]  /*e460*/  STL [R1+0x1ac], R27 ;  /* 0x0001ac1b01007387 */ /* 0x0003e20000100800 */
[----:B0-----:R-:W-:Y:S02]  /*e470*/  IMAD R28, R26, UR5, RZ ;  /* 0x000000051a1c7c24 */ /* 0x001fe4000f8e02ff */
[----:B------:R-:W-:Y:S02]  /*e480*/  IMAD R26, R24, UR5, RZ ;  /* 0x00000005181a7c24 */ /* 0x000fe4000f8e02ff */
[----:B-1----:R-:W-:Y:S02]  /*e490*/  IMAD R27, R25, UR5, RZ ;  /* 0x00000005191b7c24 */ /* 0x002fe4000f8e02ff */
[----:B------:R-:W-:Y:S01]  /*e4a0*/  IMAD R25, R23, UR5, RZ ;  /* 0x0000000517197c24 */ /* 0x000fe2000f8e02ff */
[----:B------:R-:W-:Y:S01]  /*e4b0*/  STL [R1+0x1b4], R28 ;  /* 0x0001b41c01007387 */ /* 0x000fe20000100800 */
[----:B------:R-:W-:-:S03]  /*e4c0*/  IMAD R24, R19, UR5, RZ ;  /* 0x0000000513187c24 */ /* 0x000fc6000f8e02ff */
[----:B------:R-:W-:Y:S04]  /*e4d0*/  STL [R1+0x1bc], R27 ;  /* 0x0001bc1b01007387 */ /* 0x000fe80000100800 */
[----:B------:R-:W-:Y:S04]  /*e4e0*/  STL [R1+0x1c0], R26 ;  /* 0x0001c01a01007387 */ /* 0x000fe80000100800 */
[----:B------:R-:W-:Y:S04]  /*e4f0*/  STL [R1+0x1c8], R25 ;  /* 0x0001c81901007387 */ /* 0x000fe80000100800 */
[----:B------:R-:W-:Y:S01]  /*e500*/  STL [R1+0x1cc], R24 ;  /* 0x0001cc1801007387 */ /* 0x000fe20000100800 */
[----:B--2---:R-:W-:-:S02]  /*e510*/  IMAD R0, R0, UR5, RZ ;  /* 0x0000000500007c24 */ /* 0x004fc4000f8e02ff */
[----:B---3--:R-:W-:Y:S02]  /*e520*/  IMAD R19, R58, UR5, RZ ;  /* 0x000000053a137c24 */ /* 0x008fe4000f8e02ff */
[----:B----4-:R-:W-:-:S05]  /*e530*/  IMAD R23, R59, UR5, RZ ;  /* 0x000000053b177c24 */ /* 0x010fca000f8e02ff */
[----:B------:R0:W-:Y:S04]  /*e540*/  STL [R1+0x1d4], R23 ;  /* 0x0001d41701007387 */ /* 0x0001e80000100800 */
[----:B------:R1:W-:Y:S04]  /*e550*/  STL [R1+0x1d8], R19 ;  /* 0x0001d81301007387 */ /* 0x0003e80000100800 */
[----:B------:R2:W-:Y:S01]  /*e560*/  STL [R1+0x1e0], R0 ;  /* 0x0001e00001007387 */ /* 0x0005e20000100800 */
[----:B0-----:R-:W-:Y:S02]  /*e570*/  IMAD R23, R30, UR5, RZ ;  /* 0x000000051e177c24 */ /* 0x001fe4000f8e02ff */
[----:B-1----:R-:W-:-:S03]  /*e580*/  IMAD R19, R31, UR5, RZ ;  /* 0x000000051f137c24 */ /* 0x002fc6000f8e02ff */
[----:B------:R0:W-:Y:S01]  /*e590*/  STL [R1+0x1e8], R23 ;  /* 0x0001e81701007387 */ /* 0x0001e20000100800 */
[----:B--2---:R-:W-:-:S03]  /*e5a0*/  IMAD R0, R32, UR5, RZ ;  /* 0x0000000520007c24 */ /* 0x004fc6000f8e02ff */
        /* <DEDUP_REMOVED lines=40> */
[----:B------:R-:W-:Y:S01]  /*e830*/  STL [R1+0x26c], R23 ;  /* 0x00026c1701007387 */ /* 0x000fe20000100800 */
[----:B--2---:R-:W-:-:S03]  /*e840*/  IMAD R0, R53, UR5, RZ ;  /* 0x0000000535007c24 */ /* 0x004fc6000f8e02ff */
[----:B------:R0:W-:Y:S01]  /*e850*/  STL [R1+0x274], R19 ;  /* 0x0002741301007387 */ /* 0x0001e20000100800 */
[----:B------:R-:W-:-:S03]  /*e860*/  IMAD R59, R54, UR5, RZ ;  /* 0x00000005363b7c24 */ /* 0x000fc6000f8e02ff */
[----:B------:R1:W-:Y:S01]  /*e870*/  STL [R1+0x278], R0 ;  /* 0x0002780001007387 */ /* 0x0003e20000100800 */
[----:B0-----:R-:W-:-:S03]  /*e880*/  IMAD R19, R56, UR5, RZ ;  /* 0x0000000538137c24 */ /* 0x001fc6000f8e02ff */
[----:B------:R-:W-:Y:S01]  /*e890*/  STL [R1+0x280], R59 ;  /* 0x0002803b01007387 */ /* 0x000fe20000100800 */
[----:B-1----:R-:W-:-:S03]  /*e8a0*/  IMAD R0, R60, UR5, RZ ;  /* 0x000000053c007c24 */ /* 0x002fc6000f8e02ff */
[----:B------:R-:W-:Y:S04]  /*e8b0*/  STL [R1+0x28c], R19 ;  /* 0x00028c1301007387 */ /* 0x000fe80000100800 */
[----:B------:R-:W-:Y:S04]  /*e8c0*/  STL [R1+0x36b0], R59 ;  /* 0x0036b03b01007387 */ /* 0x000fe80000100800 */
[----:B------:R0:W-:Y:S04]  /*e8d0*/  STL [R1+0x294], R0 ;  /* 0x0002940001007387 */ /* 0x0001e80000100800 */
[----:B------:R-:W2:Y:S04]  /*e8e0*/  LDL R24, [R1+0xec] ;  /* 0x0000ec0001187983 */ /* 0x000ea80000100800 */
[----:B------:R-:W3:Y:S01]  /*e8f0*/  LDL R44, [R1+0xe8] ;  /* 0x0000e800012c7983 */ /* 0x000ee20000100800 */
[----:B0-----:R-:W-:-:S05]  /*e900*/  IMAD R0, R61, UR5, RZ ;  /* 0x000000053d007c24 */ /* 0x001fca000f8e02ff */
[----:B------:R0:W-:Y:S04]  /*e910*/  STL [R1+0x298], R0 ;  /* 0x0002980001007387 */ /* 0x0001e80000100800 */
[----:B------:R-:W4:Y:S04]  /*e920*/  LDL R43, [R1+0xe4] ;  /* 0x0000e400012b7983 */ /* 0x000f280000100800 */
[----:B------:R-:W2:Y:S04]  /*e930*/  LDL R42, [R1+0xe0] ;  /* 0x0000e000012a7983 */ /* 0x000ea80000100800 */
        /* <DEDUP_REMOVED lines=14> */
[----:B------:R-:W3:Y:S04]  /*ea20*/  LDL R25, [R1+0xa0] ;  /* 0x0000a00001197983 */ /* 0x000ee80000100800 */
[----:B------:R-:W2:Y:S01]  /*ea30*/  LDL R26, [R1+0xa4] ;  /* 0x0000a400011a7983 */ /* 0x000ea20000100800 */
[----:B------:R-:W-:-:S02]  /*ea40*/  IMAD R58, R55, UR5, RZ ;  /* 0x00000005373a7c24 */ /* 0x000fc4000f8e02ff */
[----:B0-----:R-:W-:Y:S01]  /*ea50*/  IMAD R0, R29, UR5, RZ ;  /* 0x000000051d007c24 */ /* 0x001fe2000f8e02ff */
[----:B------:R-:W-:Y:S01]  /*ea60*/  SHF.R.S32.HI R19, RZ, 0x1f, R13 ;  /* 0x0000001fff137819 */ /* 0x000fe2000001140d */
[----:B------:R-:W-:Y:S01]  /*ea70*/  IMAD R29, R57, UR5, RZ ;  /* 0x00000005391d7c24 */ /* 0x000fe2000f8e02ff */
[----:B------:R-:W-:Y:S01]  /*ea80*/  STL [R1+0x284], R58 ;  /* 0x0002843a01007387 */ /* 0x000fe20000100800 */
[----:B---3--:R-:W-:-:S03]  /*ea90*/  SHF.R.S32.HI R61, RZ, 0x1f, R25 ;  /* 0x0000001fff3d7819 */ /* 0x008fc60000011419 */
[----:B------:R-:W-:Y:S01]  /*eaa0*/  STL [R1+0x36b4], R58 ;  /* 0x0036b43a01007387 */ /* 0x000fe20000100800 */
[----:B------:R-:W-:Y:S01]  /*eab0*/  SHF.R.S32.HI R46, RZ, 0x1f, R11 ;  /* 0x0000001fff2e7819 */ /* 0x000fe2000001140b */
[----:B------:R-:W-:Y:S02]  /*eac0*/  ULDC UR5, c[0x0][0x238] ;  /* 0x00008e0000057ab9 */ /* 0x000fe40000000800 */
[----:B------:R-:W3:Y:S04]  /*ead0*/  LDL R23, [R1+0x9c] ;  /* 0x00009c0001177983 */ /* 0x000ee80000100800 */
[----:B------:R-:W-:Y:S04]  /*eae0*/  STL [R1+0x2a8], R29 ;  /* 0x0002a81d01007387 */ /* 0x000fe80000100800 */
[----:B------:R-:W-:Y:S04]  /*eaf0*/  STL [R1+0x36bc], R19 ;  /* 0x0036bc1301007387 */ /* 0x000fe80000100800 */
[----:B------:R0:W-:Y:S04]  /*eb00*/  STL [R1+0x36b8], R13 ;  /* 0x0036b80d01007387 */ /* 0x0001e80000100800 */
[----:B------:R1:W-:Y:S01]  /*eb10*/  STL [R1+0x36c0], R14 ;  /* 0x0036c00e01007387 */ /* 0x0003e20000100800 */
[----:B0-----:R-:W-:-:S03]  /*eb20*/  SHF.R.S32.HI R13, RZ, 0x1f, R14 ;  /* 0x0000001fff0d7819 */ /* 0x001fc6000001140e */
[----:B------:R-:W-:Y:S04]  /*eb30*/  STL [R1+0x2a0], R0 ;  /* 0x0002a00001007387 */ /* 0x000fe80000100800 */
[----:B------:R4:W-:Y:S04]  /*eb40*/  STL [R1+0x4c], R13 ;  /* 0x00004c0d01007387 */ /* 0x0009e80000100800 */
[----:B------:R2:W-:Y:S01]  /*eb50*/  STL [R1+0x36c4], R0 ;  /* 0x0036c40001007387 */ /* 0x0005e20000100800 */
[----:B-1----:R-:W-:Y:S02]  /*eb60*/  SHF.R.S32.HI R14, RZ, 0x1f, R44 ;  /* 0x0000001fff0e7819 */ /* 0x002fe4000001142c */
[----:B----4-:R-:W-:-:S02]  /*eb70*/  SHF.R.S32.HI R13, RZ, 0x1f, R43 ;  /* 0x0000001fff0d7819 */ /* 0x010fc4000001142b */
[----:B--2---:R-:W-:Y:S02]  /*eb80*/  SHF.R.S32.HI R0, RZ, 0x1f, R24 ;  /* 0x0000001fff007819 */ /* 0x004fe40000011418 */
[----:B------:R-:W2:Y:S04]  /*eb90*/  LDL R24, [R1+0x94] ;  /* 0x0000940001187983 */ /* 0x000ea80000100800 */
[----:B------:R0:W-:Y:S04]  /*eba0*/  STL [R1+0x48], R0 ;  /* 0x0000480001007387 */ /* 0x0001e80000100800 */
[----:B------:R1:W-:Y:S01]  /*ebb0*/  STL [R1+0x44], R14 ;  /* 0x0000440e01007387 */ /* 0x0003e20000100800 */
[----:B0-----:R-:W-:-:S03]  /*ebc0*/  SHF.R.S32.HI R0, RZ, 0x1f, R42 ;  /* 0x0000001fff007819 */ /* 0x001fc6000001142a */
[----:B------:R0:W-:Y:S01]  /*ebd0*/  STL [R1+0x40], R13 ;  /* 0x0000400d01007387 */ /* 0x0001e20000100800 */
[----:B-1----:R-:W-:-:S03]  /*ebe0*/  SHF.R.S32.HI R14, RZ, 0x1f, R41 ;  /* 0x0000001fff0e7819 */ /* 0x002fc60000011429 */
[----:B------:R1:W-:Y:S01]  /*ebf0*/  STL [R1+0x3c], R0 ;  /* 0x00003c0001007387 */ /* 0x0003e20000100800 */
[----:B0-----:R-:W-:-:S03]  /*ec00*/  SHF.R.S32.HI R13, RZ, 0x1f, R40 ;  /* 0x0000001fff0d7819 */ /* 0x001fc60000011428 */
[----:B------:R0:W-:Y:S01]  /*ec10*/  STL [R1+0x38], R14 ;  /* 0x0000380e01007387 */ /* 0x0001e20000100800 */
[----:B-1----:R-:W-:-:S03]  /*ec20*/  SHF.R.S32.HI R0, RZ, 0x1f, R39 ;  /* 0x0000001fff007819 */ /* 0x002fc60000011427 */
[----:B------:R1:W-:Y:S04]  /*ec30*/  STL [R1+0x34], R13 ;  /* 0x0000340d01007387 */ /* 0x0003e80000100800 */
[----:B------:R4:W-:Y:S01]  /*ec40*/  STL [R1+0x30], R0 ;  /* 0x0000300001007387 */ /* 0x0009e20000100800 */
[----:B0-----:R-:W-:Y:S02]  /*ec50*/  SHF.R.S32.HI R14, RZ, 0x1f, R38 ;  /* 0x0000001fff0e7819 */ /* 0x001fe40000011426 */
[----:B-1----:R-:W-:-:S03]  /*ec60*/  SHF.R.S32.HI R13, RZ, 0x1f, R37 ;  /* 0x0000001fff0d7819 */ /* 0x002fc60000011425 */
[----:B------:R0:W-:Y:S01]  /*ec70*/  STL [R1+0x2c], R14 ;  /* 0x00002c0e01007387 */ /* 0x0001e20000100800 */
[----:B----4-:R-:W-:-:S03]  /*ec80*/  SHF.R.S32.HI R0, RZ, 0x1f, R36 ;  /* 0x0000001fff007819 */ /* 0x010fc60000011424 */
        /* <DEDUP_REMOVED lines=16> */
[----:B------:R-:W-:Y:S01]  /*ed90*/  STL [R1+0x8], R14 ;  /* 0x0000080e01007387 */ /* 0x000fe20000100800 */
[----:B----4-:R-:W-:-:S03]  /*eda0*/  SHF.R.S32.HI R0, RZ, 0x1f, R26 ;  /* 0x0000001fff007819 */ /* 0x010fc6000001141a */
[----:B------:R-:W-:Y:S04]  /*edb0*/  STL [R1+0x4], R13 ;  /* 0x0000040d01007387 */ /* 0x000fe80000100800 */
[----:B------:R0:W-:Y:S04]  /*edc0*/  STL [R1+0x3660], R61 ;  /* 0x0036603d01007387 */ /* 0x0001e80000100800 */
[----:B------:R-:W-:Y:S04]  /*edd0*/  STL [R1], R0 ;  /* 0x0000000001007387 */ /* 0x000fe80000100800 */
[----:B0-----:R-:W4:Y:S04]  /*ede0*/  LDL.LU R61, [R1+0x98] ;  /* 0x00009800013d7983 */ /* 0x001f280000300800 */
[----:B------:R-:W4:Y:S04]  /*edf0*/  LDL R28, [R1+0x84] ;  /* 0x00008400011c7983 */ /* 0x000f280000100800 */
[----:B------:R-:W4:Y:S04]  /*ee00*/  LDL R42, [R1+0x80] ;  /* 0x00008000012a7983 */ /* 0x000f280000100800 */
[----:B------:R-:W4:Y:S04]  /*ee10*/  LDL R30, [R1+0x7c] ;  /* 0x00007c00011e7983 */ /* 0x000f280000100800 */
[----:B------:R-:W4:Y:S01]  /*ee20*/  LDL R31, [R1+0x78] ;  /* 0x00007800011f7983 */ /* 0x000f220000100800 */
[----:B---3--:R-:W-:-:S05]  /*ee30*/  SHF.R.S32.HI R60, RZ, 0x1f, R23 ;  /* 0x0000001fff3c7819 */ /* 0x008fca0000011417 */
[----:B------:R-:W-:Y:S01]  /*ee40*/  STL [R1+0x365c], R60 ;  /* 0x00365c3c01007387 */ /* 0x000fe20000100800 */
[----:B--2---:R-:W-:Y:S02]  /*ee50*/  SHF.R.S32.HI R24, RZ, 0x1f, R24 ;  /* 0x0000001fff187819 */ /* 0x004fe40000011418 */
[----:B----4-:R-:W-:Y:S01]  /*ee60*/  SHF.R.S32.HI R23, RZ, 0x1f, R61 ;  /* 0x0000001fff177819 */ /* 0x010fe2000001143d */
[----:B------:R-:W-:Y:S04]  /*ee70*/  STL [R1+0x3668], R61 ;  /* 0x0036683d01007387 */ /* 0x000fe80000100800 */
[----:B------:R-:W-:Y:S04]  /*ee80*/  STL [R1+0x3664], R23 ;  /* 0x0036641701007387 */ /* 0x000fe80000100800 */
[----:B------:R-:W2:Y:S04]  /*ee90*/  LDL R32, [R1+0x74] ;  /* 0x0000740001207983 */ /* 0x000ea80000100800 */
[----:B------:R-:W3:Y:S04]  /*eea0*/  LDL R33, [R1+0x70] ;  /* 0x0000700001217983 */ /* 0x000ee80000100800 */
[----:B------:R-:W4:Y:S04]  /*eeb0*/  LDL R34, [R1+0x6c] ;  /* 0x00006c0001227983 */ /* 0x000f280000100800 */
[----:B------:R-:W4:Y:S04]  /*eec0*/  LDL R35, [R1+0x68] ;  /* 0x0000680001237983 */ /* 0x000f280000100800 */
[----:B------:R-:W4:Y:S04]  /*eed0*/  LDL R36, [R1+0x64] ;  /* 0x0000640001247983 */ /* 0x000f280000100800 */
[----:B------:R-:W4:Y:S04]  /*eee0*/  LDL R37, [R1+0x60] ;  /* 0x0000600001257983 */ /* 0x000f280000100800 */
[----:B------:R-:W4:Y:S04]  /*eef0*/  LDL R38, [R1+0x5c] ;  /* 0x00005c0001267983 */ /* 0x000f280000100800 */
[----:B------:R-:W4:Y:S04]  /*ef00*/  LDL R39, [R1+0x58] ;  /* 0x0000580001277983 */ /* 0x000f280000100800 */
[----:B------:R-:W4:Y:S04]  /*ef10*/  LDL R40, [R1+0x54] ;  /* 0x0000540001287983 */ /* 0x000f280000100800 */
[----:B------:R-:W4:Y:S04]  /*ef20*/  LDL R41, [R1+0x50] ;  /* 0x0000500001297983 */ /* 0x000f280000100800 */
[----:B------:R0:W-:Y:S04]  /*ef30*/  STL [R1+0x3658], R24 ;  /* 0x0036581801007387 */ /* 0x0001e80000100800 */
[----:B0-----:R-:W2:Y:S02]  /*ef40*/  LDL.LU R24, [R1+0x90] ;  /* 0x0000900001187983 */ /* 0x001ea40000300800 */
[----:B--2---:R-:W-:-:S02]  /*ef50*/  SHF.R.S32.HI R25, RZ, 0x1f, R24 ;  /* 0x0000001fff197819 */ /* 0x004fc40000011418 */
[----:B------:R-:W-:Y:S04]  /*ef60*/  STL [R1+0x366c], R24 ;  /* 0x00366c1801007387 */ /* 0x000fe80000100800 */
[----:B------:R0:W-:Y:S04]  /*ef70*/  STL [R1+0x3654], R25 ;  /* 0x0036541901007387 */ /* 0x0001e80000100800 */
[----:B0-----:R-:W2:Y:S02]  /*ef80*/  LDL.LU R25, [R1+0x8c] ;  /* 0x00008c0001197983 */ /* 0x001ea40000300800 */
[----:B--2---:R-:W-:-:S02]  /*ef90*/  SHF.R.S32.HI R26, RZ, 0x1f, R25 ;  /* 0x0000001fff1a7819 */ /* 0x004fc40000011419 */
[----:B------:R-:W-:Y:S04]  /*efa0*/  STL [R1+0x3670], R25 ;  /* 0x0036701901007387 */ /* 0x000fe80000100800 */
[----:B------:R0:W-:Y:S04]  /*efb0*/  STL [R1+0x3650], R26 ;  /* 0x0036501a01007387 */ /* 0x0001e80000100800 */
[----:B0-----:R-:W2:Y:S01]  /*efc0*/  LDL.LU R26, [R1+0x88] ;  /* 0x00008800011a7983 */ /* 0x001ea20000300800 */
[----:B------:R-:W-:Y:S02]  /*efd0*/  SHF.R.S32.HI R28, RZ, 0x1f, R28 ;  /* 0x0000001fff1c7819 */ /* 0x000fe4000001141c */
[----:B------:R-:W-:-:S02]  /*efe0*/  SHF.R.S32.HI R29, RZ, 0x1f, R42 ;  /* 0x0000001fff1d7819 */ /* 0x000fc4000001142a */
[----:B------:R-:W-:Y:S02]  /*eff0*/  SHF.R.S32.HI R30, RZ, 0x1f, R30 ;  /* 0x0000001fff1e7819 */ /* 0x000fe4000001141e */
[----:B------:R-:W-:Y:S02]  /*f000*/  SHF.R.S32.HI R31, RZ, 0x1f, R31 ;  /* 0x0000001fff1f7819 */ /* 0x000fe4000001141f */
[----:B------:R-:W-:Y:S02]  /*f010*/  SHF.R.S32.HI R32, RZ, 0x1f, R32 ;  /* 0x0000001fff207819 */ /* 0x000fe40000011420 */
[----:B---3--:R-:W-:Y:S02]  /*f020*/  SHF.R.S32.HI R33, RZ, 0x1f, R33 ;  /* 0x0000001fff217819 */ /* 0x008fe40000011421 */
[----:B----4-:R-:W-:Y:S02]  /*f030*/  SHF.R.S32.HI R34, RZ, 0x1f, R34 ;  /* 0x0000001fff227819 */ /* 0x010fe40000011422 */
[----:B------:R-:W-:-:S02]  /*f040*/  SHF.R.S32.HI R35, RZ, 0x1f, R35 ;  /* 0x0000001fff237819 */ /* 0x000fc40000011423 */
[----:B------:R-:W-:Y:S02]  /*f050*/  SHF.R.S32.HI R36, RZ, 0x1f, R36 ;  /* 0x0000001fff247819 */ /* 0x000fe40000011424 */
[----:B------:R-:W-:Y:S02]  /*f060*/  SHF.R.S32.HI R37, RZ, 0x1f, R37 ;  /* 0x0000001fff257819 */ /* 0x000fe40000011425 */
[----:B------:R-:W-:Y:S02]  /*f070*/  SHF.R.S32.HI R38, RZ, 0x1f, R38 ;  /* 0x0000001fff267819 */ /* 0x000fe40000011426 */
[----:B------:R-:W-:Y:S02]  /*f080*/  SHF.R.S32.HI R24, RZ, 0x1f, R7 ;  /* 0x0000001fff187819 */ /* 0x000fe40000011407 */
[----:B--2---:R-:W-:-:S05]  /*f090*/  SHF.R.S32.HI R27, RZ, 0x1f, R26 ;  /* 0x0000001fff1b7819 */ /* 0x004fca000001141a */
[----:B------:R-:W-:Y:S04]  /*f0a0*/  STL [R1+0x3678], R27 ;  /* 0x0036781b01007387 */ /* 0x000fe80000100800 */
        /* <DEDUP_REMOVED lines=11> */
[----:B------:R-:W2:Y:S04]  /*f160*/  LDL R23, [R1+0xfc] ;  /* 0x0000fc0001177983 */ /* 0x000ea80000100800 */
[----:B------:R-:W3:Y:S04]  /*f170*/  LDL R61, [R1+0x100] ;  /* 0x00010000013d7983 */ /* 0x000ee80000100800 */
[----:B------:R0:W-:Y:S04]  /*f180*/  STL [R1+0x36cc], R38 ;  /* 0x0036cc2601007387 */ /* 0x0001e80000100800 */
[----:B------:R-:W4:Y:S04]  /*f190*/  LDL R60, [R1+0x108] ;  /* 0x00010800013c7983 */ /* 0x000f280000100800 */
[----:B------:R-:W4:Y:S04]  /*f1a0*/  LDL R0, [R1+0x124] ;  /* 0x0001240001007983 */ /* 0x000f280000100800 */
[----:B------:R-:W4:Y:S04]  /*f1b0*/  LDL R14, [R1+0x134] ;  /* 0x00013400010e7983 */ /* 0x000f280000100800 */
[----:B------:R-:W4:Y:S04]  /*f1c0*/  LDL R13, [R1+0x13c] ;  /* 0x00013c00010d7983 */ /* 0x000f280000100800 */
[----:B0-----:R-:W4:Y:S04]  /*f1d0*/  LDL R38, [R1+0x154] ;  /* 0x0001540001267983 */ /* 0x001f280000100800 */
[----:B------:R-:W4:Y:S04]  /*f1e0*/  LDL R19, [R1+0x15c] ;  /* 0x00015c0001137983 */ /* 0x000f280000100800 */
[----:B------:R2:W-:Y:S04]  /*f1f0*/  STL [R1+0xf8], R24 ;  /* 0x0000f81801007387 */ /* 0x0005e80000100800 */
[----:B------:R-:W4:Y:S04]  /*f200*/  LDL R58, [R1+0x168] ;  /* 0x00016800013a7983 */ /* 0x000f280000100800 */
[----:B------:R-:W4:Y:S01]  /*f210*/  LDL R59, [R1+0x174] ;  /* 0x00017400013b7983 */ /* 0x000f220000100800 */
[----:B------:R-:W-:-:S05]  /*f220*/  SHF.R.S32.HI R25, RZ, 0x1f, R9 ;  /* 0x0000001fff197819 */ /* 0x000fca0000011409 */
[----:B------:R-:W-:Y:S04]  /*f230*/  STL [R1+0x104], R25 ;  /* 0x0001041901007387 */ /* 0x000fe80000100800 */
[----:B------:R-:W4:Y:S01]  /*f240*/  LDL R37, [R1+0x170] ;  /* 0x0001700001257983 */ /* 0x000f220000100800 */
[----:B--2---:R-:W-:Y:S02]  /*f250*/  SHF.R.S32.HI R24, RZ, 0x1f, R23 ;  /* 0x0000001fff187819 */ /* 0x004fe40000011417 */
[----:B---3--:R-:W-:-:S03]  /*f260*/  SHF.R.S32.HI R23, RZ, 0x1f, R61 ;  /* 0x0000001fff177819 */ /* 0x008fc6000001143d */
[----:B------:R-:W-:Y:S04]  /*f270*/  STL [R1+0x10c], R24 ;  /* 0x00010c1801007387 */ /* 0x000fe80000100800 */
[----:B------:R-:W2:Y:S04]  /*f280*/  LDL R36, [R1+0x16c] ;  /* 0x00016c0001247983 */ /* 0x000ea80000100800 */
[----:B------:R4:W-:Y:S04]  /*f290*/  STL [R1+0x110], R23 ;  /* 0x0001101701007387 */ /* 0x0009e80000100800 */
[----:B------:R-:W3:Y:S04]  /*f2a0*/  LDL R35, [R1+0x164] ;  /* 0x0001640001237983 */ /* 0x000ee80000100800 */
[----:B------:R-:W3:Y:S04]  /*f2b0*/  LDL R34, [R1+0x160] ;  /* 0x0001600001227983 */ /* 0x000ee80000100800 */
[----:B------:R-:W3:Y:S04]  /*f2c0*/  LDL R33, [R1+0x158] ;  /* 0x0001580001217983 */ /* 0x000ee80000100800 */
[----:B------:R-:W3:Y:S04]  /*f2d0*/  LDL R32, [R1+0x150] ;  /* 0x0001500001207983 */ /* 0x000ee80000100800 */
[----:B------:R-:W3:Y:S04]  /*f2e0*/  LDL R31, [R1+0x14c] ;  /* 0x00014c00011f7983 */ /* 0x000ee80000100800 */
[----:B------:R-:W3:Y:S01]  /*f2f0*/  LDL R30, [R1+0x148] ;  /* 0x00014800011e7983 */ /* 0x000ee20000100800 */
[----:B----4-:R-:W-:-:S03]  /*f300*/  SHF.R.S32.HI R23, RZ, 0x1f, R60 ;  /* 0x0000001fff177819 */ /* 0x010fc6000001143c */
[----:B------:R-:W4:Y:S01]  /*f310*/  LDL R61, [R1+0x144] ;  /* 0x00014400013d7983 */ /* 0x000f220000100800 */
[----:B------:R-:W-:-:S03]  /*f320*/  SHF.R.S32.HI R0, RZ, 0x1f, R0 ;  /* 0x0000001fff007819 */ /* 0x000fc60000011400 */
[----:B------:R-:W4:Y:S04]  /*f330*/  LDL R29, [R1+0x140] ;  /* 0x00014000011d7983 */ /* 0x000f280000100800 */
[----:B------:R-:W4:Y:S04]  /*f340*/  LDL R60, [R1+0x17c] ;  /* 0x00017c00013c7983 */ /* 0x000f280000100800 */
[----:B------:R0:W-:Y:S04]  /*f350*/  STL [R1+0x114], R23 ;  /* 0x0001141701007387 */ /* 0x0001e80000100800 */
[----:B------:R-:W4:Y:S04]  /*f360*/  LDL R28, [R1+0x180] ;  /* 0x00018000011c7983 */ /* 0x000f280000100800 */
[----:B------:R-:W4:Y:S04]  /*f370*/  LDL R26, [R1+0x188] ;  /* 0x00018800011a7983 */ /* 0x000f280000100800 */
[----:B------:R1:W-:Y:S04]  /*f380*/  STL [R1+0x118], R0 ;  /* 0x0001180001007387 */ /* 0x0003e80000100800 */
[----:B------:R-:W4:Y:S04]  /*f390*/  LDL R27, [R1+0x18c] ;  /* 0x00018c00011b7983 */ /* 0x000f280000100800 */
[----:B------:R-:W4:Y:S04]  /*f3a0*/  LDL R25, [R1+0x194] ;  /* 0x0001940001197983 */ /* 0x000f280000100800 */
[----:B------:R-:W4:Y:S01]  /*f3b0*/  LDL R24, [R1+0x198] ;  /* 0x0001980001187983 */ /* 0x000f220000100800 */
[----:B------:R-:W-:-:S03]  /*f3c0*/  SHF.R.S32.HI R14, RZ, 0x1f, R14 ;  /* 0x0000001fff0e7819 */ /* 0x000fc6000001140e */
[----:B0-----:R-:W4:Y:S01]  /*f3d0*/  LDL R23, [R1+0x1a0] ;  /* 0x0001a00001177983 */ /* 0x001f220000100800 */
[----:B------:R-:W-:Y:S02]  /*f3e0*/  SHF.R.S32.HI R13, RZ, 0x1f, R13 ;  /* 0x0000001fff0d7819 */ /* 0x000fe4000001140d */
[----:B------:R-:W-:Y:S01]  /*f3f0*/  SHF.R.S32.HI R38, RZ, 0x1f, R38 ;  /* 0x0000001fff267819 */ /* 0x000fe20000011426 */
[----:B-1----:R-:W4:Y:S01]  /*f400*/  LDL R0, [R1+0x1a8] ;  /* 0x0001a80001007983 */ /* 0x002f220000100800 */
[----:B------:R-:W-:-:S03]  /*f410*/  SHF.R.S32.HI R19, RZ, 0x1f, R19 ;  /* 0x0000001fff137819 */ /* 0x000fc60000011413 */
[----:B------:R0:W-:Y:S01]  /*f420*/  STL [R1+0x11c], R14 ;  /* 0x00011c0e01007387 */ /* 0x0001e20000100800 */
[----:B------:R-:W-:-:S03]  /*f430*/  SHF.R.S32.HI R58, RZ, 0x1f, R58 ;  /* 0x0000001fff3a7819 */ /* 0x000fc6000001143a */
[----:B0-----:R-:W4:Y:S04]  /*f440*/  LDL R14, [R1+0x1ac] ;  /* 0x0001ac00010e7983 */ /* 0x001f280000100800 */
[----:B------:R0:W-:Y:S04]  /*f450*/  STL [R1+0x120], R13 ;  /* 0x0001200d01007387 */ /* 0x0001e80000100800 */
[----:B0-----:R-:W4:Y:S04]  /*f460*/  LDL R13, [R1+0x1b4] ;  /* 0x0001b400010d7983 */ /* 0x001f280000100800 */
[----:B------:R0:W-:Y:S04]  /*f470*/  STL [R1+0x128], R38 ;  /* 0x0001282601007387 */ /* 0x0001e80000100800 */
[----:B------:R1:W-:Y:S01]  /*f480*/  STL [R1+0x12c], R19 ;  /* 0x00012c1301007387 */ /* 0x0003e20000100800 */
[----:B0-----:R-:W-:-:S03]  /*f490*/  SHF.R.S32.HI R38, RZ, 0x1f, R59 ;  /* 0x0000001fff267819 */ /* 0x001fc6000001143b */
[----:B-1----:R-:W4:Y:S04]  /*f4a0*/  LDL R19, [R1+0x1bc] ;  /* 0x0001bc0001137983 */ /* 0x002f280000100800 */
[----:B------:R0:W-:Y:S04]  /*f4b0*/  STL [R1+0x130], R58 ;  /* 0x0001303a01007387 */ /* 0x0001e80000100800 */
[----:B0-----:R-:W4:Y:S04]  /*f4c0*/  LDL R58, [R1+0x1c0] ;  /* 0x0001c000013a7983 */ /* 0x001f280000100800 */
[----:B------:R0:W-:Y:S04]  /*f4d0*/  STL [R1+0x138], R38 ;  /* 0x0001382601007387 */ /* 0x0001e80000100800 */
[----:B------:R-:W4:Y:S01]  /*f4e0*/  LDL R59, [R1+0x1c8] ;  /* 0x0001c800013b7983 */ /* 0x000f220000100800 */
[----:B0-----:R-:W-:-:S05]  /*f4f0*/  SHF.R.S32.HI R38, RZ, 0x1f, R37 ;  /* 0x0000001fff267819 */ /* 0x001fca0000011425 */
[----:B------:R-:W-:Y:S01]  /*f500*/  STL [R1+0x178], R38 ;  /* 0x0001782601007387 */ /* 0x000fe20000100800 */
[----:B--2---:R-:W-:Y:S02]  /*f510*/  SHF.R.S32.HI R37, RZ, 0x1f, R36 ;  /* 0x0000001fff257819 */ /* 0x004fe40000011424 */
[----:B---3--:R-:W-:-:S03]  /*f520*/  SHF.R.S32.HI R36, RZ, 0x1f, R35 ;  /* 0x0000001fff247819 */ /* 0x008fc60000011423 */
[----:B------:R-:W-:Y:S01]  /*f530*/  STL [R1+0x184], R37 ;  /* 0x0001842501007387 */ /* 0x000fe20000100800 */
[----:B------:R-:W-:-:S03]  /*f540*/  SHF.R.S32.HI R35, RZ, 0x1f, R34 ;  /* 0x0000001fff237819 */ /* 0x000fc60000011422 */
        /* <DEDUP_REMOVED lines=9> */
[----:B----4-:R-:W-:-:S03]  /*f5e0*/  SHF.R.S32.HI R30, RZ, 0x1f, R61 ;  /* 0x0000001fff1e7819 */ /* 0x010fc6000001143d */
[----:B------:R-:W2:Y:S01]  /*f5f0*/  LDL R61, [R1+0x1cc] ;  /* 0x0001cc00013d7983 */ /* 0x000ea20000100800 */
[----:B------:R-:W-:-:S03]  /*f600*/  SHF.R.S32.HI R29, RZ, 0x1f, R29 ;  /* 0x0000001fff1d7819 */ /* 0x000fc6000001141d */
[----:B------:R-:W-:Y:S04]  /*f610*/  STL [R1+0x1c4], R31 ;  /* 0x0001c41f01007387 */ /* 0x000fe80000100800 */
[----:B------:R0:W-:Y:S02]  /*f620*/  STL [R1+0x1d0], R30 ;  /* 0x0001d01e01007387 */ /* 0x0001e40000100800 */
[----:B0-----:R-:W-:Y:S02]  /*f630*/  SHF.R.S32.HI R30, RZ, 0x1f, R60 ;  /* 0x0000001fff1e7819 */ /* 0x001fe4000001143c */
[----:B------:R-:W3:Y:S04]  /*f640*/  LDL R60, [R1+0x1d4] ;  /* 0x0001d400013c7983 */ /* 0x000ee80000100800 */
[----:B------:R0:W-:Y:S04]  /*f650*/  STL [R1+0x1dc], R29 ;  /* 0x0001dc1d01007387 */ /* 0x0001e80000100800 */
[----:B------:R-:W-:Y:S01]  /*f660*/  STL [R1+0x1e4], R30 ;  /* 0x0001e41e01007387 */ /* 0x000fe20000100800 */
[----:B------:R-:W-:-:S02]  /*f670*/  SHF.R.S32.HI R25, RZ, 0x1f, R25 ;  /* 0x0000001fff197819 */ /* 0x000fc40000011419 */
[----:B0-----:R-:W-:Y:S02]  /*f680*/  SHF.R.S32.HI R29, RZ, 0x1f, R28 ;  /* 0x0000001fff1d7819 */ /* 0x001fe4000001141c */
[----:B------:R-:W-:Y:S02]  /*f690*/  SHF.R.S32.HI R28, RZ, 0x1f, R26 ;  /* 0x0000001fff1c7819 */ /* 0x000fe4000001141a */
[----:B------:R-:W-:Y:S01]  /*f6a0*/  SHF.R.S32.HI R26, RZ, 0x1f, R27 ;  /* 0x0000001fff1a7819 */ /* 0x000fe2000001141b */
[----:B------:R-:W-:Y:S01]  /*f6b0*/  STL [R1+0x1f0], R29 ;  /* 0x0001f01d01007387 */ /* 0x000fe20000100800 */
[----:B------:R-:W-:Y:S02]  /*f6c0*/  SHF.R.S32.HI R24, RZ, 0x1f, R24 ;  /* 0x0000001fff187819 */ /* 0x000fe40000011418 */
[----:B------:R-:W-:Y:S01]  /*f6d0*/  SHF.R.S32.HI R23, RZ, 0x1f, R23 ;  /* 0x0000001fff177819 */ /* 0x000fe20000011417 */
[----:B------:R0:W-:Y:S04]  /*f6e0*/  STL [R1+0x1fc], R28 ;  /* 0x0001fc1c01007387 */ /* 0x0001e80000100800 */
[----:B------:R1:W-:Y:S04]  /*f6f0*/  STL [R1+0x204], R26 ;  /* 0x0002041a01007387 */ /* 0x0003e80000100800 */
[----:B------:R-:W-:Y:S04]  /*f700*/  STL [R1+0x210], R25 ;  /* 0x0002101901007387 */ /* 0x000fe80000100800 */
[----:B0-----:R-:W4:Y:S04]  /*f710*/  LDL R28, [R1+0x1d8] ;  /* 0x0001d800011c7983 */ /* 0x001f280000100800 */
[----:B------:R-:W-:Y:S04]  /*f720*/  STL [R1+0x21c], R24 ;  /* 0x00021c1801007387 */ /* 0x000fe80000100800 */
[----:B-1----:R-:W4:Y:S01]  /*f730*/  LDL R26, [R1+0x1e0] ;  /* 0x0001e000011a7983 */ /* 0x002f220000100800 */
[----:B------:R-:W-:-:S03]  /*f740*/  SHF.R.S32.HI R14, RZ, 0x1f, R14 ;  /* 0x0000001fff0e7819 */ /* 0x000fc6000001140e */
[----:B------:R0:W-:Y:S02]  /*f750*/  STL [R1+0x224], R23 ;  /* 0x0002241701007387 */ /* 0x0001e40000100800 */
[----:B0-----:R-:W-:Y:S02]  /*f760*/  SHF.R.S32.HI R23, RZ, 0x1f, R0 ;  /* 0x0000001fff177819 */ /* 0x001fe40000011400 */
[----:B------:R-:W-:-:S03]  /*f770*/  SHF.R.S32.HI R0, RZ, 0x1f, R13 ;  /* 0x0000001fff007819 */ /* 0x000fc6000001140d */
[----:B------:R-:W-:Y:S04]  /*f780*/  STL [R1+0x230], R23 ;  /* 0x0002301701007387 */ /* 0x000fe80000100800 */
[----:B------:R-:W4:Y:S04]  /*f790*/  LDL R38, [R1+0x1e8] ;  /* 0x0001e80001267983 */ /* 0x000f280000100800 */
[----:B------:R0:W-:Y:S04]  /*f7a0*/  STL [R1+0x23c], R14 ;  /* 0x00023c0e01007387 */ /* 0x0001e80000100800 */
[----:B------:R-:W4:Y:S04]  /*f7b0*/  LDL R27, [R1+0x1ec] ;  /* 0x0001ec00011b7983 */ /* 0x000f280000100800 */
[----:B------:R1:W-:Y:S01]  /*f7c0*/  STL [R1+0x244], R0 ;  /* 0x0002440001007387 */ /* 0x0003e20000100800 */
[----:B0-----:R-:W-:-:S03]  /*f7d0*/  SHF.R.S32.HI R14, RZ, 0x1f, R19 ;  /* 0x0000001fff0e7819 */ /* 0x001fc60000011413 */
[----:B------:R-:W4:Y:S04]  /*f7e0*/  LDL R25, [R1+0x1f4] ;  /* 0x0001f40001197983 */ /* 0x000f280000100800 */
[----:B------:R-:W4:Y:S01]  /*f7f0*/  LDL R24, [R1+0x1f8] ;  /* 0x0001f80001187983 */ /* 0x000f220000100800 */
[----:B-1----:R-:W-:Y:S02]  /*f800*/  SHF.R.S32.HI R0, RZ, 0x1f, R58 ;  /* 0x0000001fff007819 */ /* 0x002fe4000001143a */
[----:B------:R-:W-:Y:S01]  /*f810*/  SHF.R.S32.HI R13, RZ, 0x1f, R59 ;  /* 0x0000001fff0d7819 */ /* 0x000fe2000001143b */
[----:B------:R-:W-:Y:S04]  /*f820*/  STL [R1+0x250], R14 ;  /* 0x0002500e01007387 */ /* 0x000fe80000100800 */
[----:B------:R-:W4:Y:S04]  /*f830*/  LDL R37, [R1+0x200] ;  /* 0x0002000001257983 */ /* 0x000f280000100800 */
[----:B------:R0:W-:Y:S04]  /*f840*/  STL [R1+0x25c], R0 ;  /* 0x00025c0001007387 */ /* 0x0001e80000100800 */
[----:B0-----:R-:W4:Y:S04]  /*f850*/  LDL R0, [R1+0x208] ;  /* 0x0002080001007983 */ /* 0x001f280000100800 */
[----:B------:R0:W-:Y:S04]  /*f860*/  STL [R1+0x264], R13 ;  /* 0x0002640d01007387 */ /* 0x0001e80000100800 */
[----:B------:R-:W4:Y:S04]  /*f870*/  LDL R14, [R1+0x20c] ;  /* 0x00020c00010e7983 */ /* 0x000f280000100800 */
[----:B------:R-:W4:Y:S04]  /*f880*/  LDL R19, [R1+0x214] ;  /* 0x0002140001137983 */ /* 0x000f280000100800 */
[----:B0-----:R-:W4:Y:S04]  /*f890*/  LDL R13, [R1+0x218] ;  /* 0x00021800010d7983 */ /* 0x001f280000100800 */
[----:B------:R-:W4:Y:S04]  /*f8a0*/  LDL R58, [R1+0x220] ;  /* 0x00022000013a7983 */ /* 0x000f280000100800 */
[----:B------:R-:W4:Y:S04]  /*f8b0*/  LDL R59, [R1+0x228] ;  /* 0x00022800013b7983 */ /* 0x000f280000100800 */
[----:B------:R-:W4:Y:S04]  /*f8c0*/  LDL R36, [R1+0x22c] ;  /* 0x00022c0001247983 */ /* 0x000f280000100800 */
[----:B------:R-:W4:Y:S04]  /*f8d0*/  LDL R23, [R1+0x234] ;  /* 0x0002340001177983 */ /* 0x000f280000100800 */
[----:B------:R-:W4:Y:S01]  /*f8e0*/  LDL R35, [R1+0x238] ;  /* 0x0002380001237983 */ /* 0x000f220000100800 */
[----:B--2---:R-:W-:-:S03]  /*f8f0*/  SHF.R.S32.HI R29, RZ, 0x1f, R61 ;  /* 0x0000001fff1d7819 */ /* 0x004fc6000001143d */
[----:B------:R-:W2:Y:S04]  /*f900*/  LDL R61, [R1+0x240] ;  /* 0x00024000013d7983 */ /* 0x000ea80000100800 */
[----:B------:R3:W-:Y:S04]  /*f910*/  STL [R1+0x270], R29 ;  /* 0x0002701d01007387 */ /* 0x0007e80000100800 */
[----:B------:R-:W2:Y:S04]  /*f920*/  LDL R34, [R1+0x248] ;  /* 0x0002480001227983 */ /* 0x000ea80000100800 */
[----:B------:R-:W2:Y:S01]  /*f930*/  LDL R33, [R1+0x24c] ;  /* 0x00024c0001217983 */ /* 0x000ea20000100800 */
[----:B---3--:R-:W-:-:S05]  /*f940*/  SHF.R.S32.HI R29, RZ, 0x1f, R60 ;  /* 0x0000001fff1d7819 */ /* 0x008fca000001143c */
[----:B------:R0:W-:Y:S04]  /*f950*/  STL [R1+0x27c], R29 ;  /* 0x00027c1d01007387 */ /* 0x0001e80000100800 */
[----:B------:R-:W3:Y:S04]  /*f960*/  LDL R32, [R1+0x254] ;  /* 0x0002540001207983 */ /* 0x000ee80000100800 */
[----:B------:R-:W3:Y:S04]  /*f970*/  LDL R31, [R1+0x258] ;  /* 0x00025800011f7983 */ /* 0x000ee80000100800 */
[----:B0-----:R-:W3:Y:S04]  /*f980*/  LDL R29, [R1+0x260] ;  /* 0x00026000011d7983 */ /* 0x001ee80000100800 */
[----:B------:R-:W3:Y:S04]  /*f990*/  LDL R60, [R1+0x268] ;  /* 0x00026800013c7983 */ /* 0x000ee80000100800 */
[----:B------:R-:W3:Y:S01]  /*f9a0*/  LDL R30, [R1+0x26c] ;  /* 0x00026c00011e7983 */ /* 0x000ee20000100800 */
[----:B----4-:R-:W-:-:S05]  /*f9b0*/  SHF.R.S32.HI R28, RZ, 0x1f, R28 ;  /* 0x0000001fff1c7819 */ /* 0x010fca000001141c */
[----:B------:R0:W-:Y:S01]  /*f9c0*/  STL [R1+0x288], R28 ;  /* 0x0002881c01007387 */ /* 0x0001e20000100800 */
[----:B------:R-:W-:-:S03]  /*f9d0*/  SHF.R.S32.HI R26, RZ, 0x1f, R26 ;  /* 0x0000001fff1a7819 */ /* 0x000fc6000001141a */
[----:B0-----:R-:W4:Y:S04]  /*f9e0*/  LDL R28, [R1+0x274] ;  /* 0x00027400011c7983 */ /* 0x001f280000100800 */
[----:B------:R0:W-:Y:S04]  /*f9f0*/  STL [R1+0x290], R26 ;  /* 0x0002901a01007387 */ /* 0x0001e80000100800 */
[----:B0-----:R-:W4:Y:S01]  /*fa00*/  LDL R26, [R1+0x278] ;  /* 0x00027800011a7983 */ /* 0x001f220000100800 */
[----:B------:R-:W-:-:S05]  /*fa10*/  SHF.R.S32.HI R38, RZ, 0x1f, R38 ;  /* 0x0000001fff267819 */ /* 0x000fca0000011426 */
[----:B------:R0:W-:Y:S01]  /*fa20*/  STL [R1+0x29c], R38 ;  /* 0x00029c2601007387 */ /* 0x0001e20000100800 */
[----:B------:R-:W-:-:S03]  /*fa30*/  SHF.R.S32.HI R27, RZ, 0x1f, R27 ;  /* 0x0000001fff1b7819 */ /* 0x000fc6000001141b */
[----:B0-----:R-:W4:Y:S01]  /*fa40*/  LDL.LU R38, [R1+0x36cc] ;  /* 0x0036cc0001267983 */ /* 0x001f220000300800 */
[----:B------:R-:W-:-:S03]  /*fa50*/  SHF.R.S32.HI R25, RZ, 0x1f, R25 ;  /* 0x0000001fff197819 */ /* 0x000fc60000011419 */
[----:B------:R0:W-:Y:S01]  /*fa60*/  STL [R1+0x2a4], R27 ;  /* 0x0002a41b01007387 */ /* 0x0001e20000100800 */
[----:B------:R-:W-:-:S03]  /*fa70*/  SHF.R.S32.HI R24, RZ, 0x1f, R24 ;  /* 0x0000001fff187819 */ /* 0x000fc60000011418 */
[----:B0-----:R-:W4:Y:S01]  /*fa80*/  LDL R27, [R1+0x28c] ;  /* 0x00028c00011b7983 */ /* 0x001f220000100800 */
[----:B------:R-:W-:-:S03]  /*fa90*/  SHF.R.S32.HI R37, RZ, 0x1f, R37 ;  /* 0x0000001fff257819 */ /* 0x000fc60000011425 */
[----:B------:R0:W-:Y:S04]  /*faa0*/  STL [R1+0x2ac], R25 ;  /* 0x0002ac1901007387 */ /* 0x0001e80000100800 */
[----:B0-----:R-:W4:Y:S01]  /*fab0*/  LDL R25, [R1+0x294] ;  /* 0x0002940001197983 */ /* 0x001f220000100800 */
[----:B------:R-:W-:-:S03]  /*fac0*/  SHF.R.S32.HI R0, RZ, 0x1f, R0 ;  /* 0x0000001fff007819 */ /* 0x000fc60000011400 */
[----:B------:R0:W-:Y:S01]  /*fad0*/  STL [R1+0x2b0], R24 ;  /* 0x0002b01801007387 */ /* 0x0001e20000100800 */
[----:B------:R-:W-:Y:S02]  /*fae0*/  SHF.R.S32.HI R14, RZ, 0x1f, R14 ;  /* 0x0000001fff0e7819 */ /* 0x000fe4000001140e */
[----:B------:R-:W-:Y:S01]  /*faf0*/  SHF.R.S32.HI R19, RZ, 0x1f, R19 ;  /* 0x0000001fff137819 */ /* 0x000fe20000011413 */
[----:B0-----:R-:W4:Y:S04]  /*fb00*/  LDL R24, [R1+0x298] ;  /* 0x0002980001187983 */ /* 0x001f280000100800 */
[----:B------:R0:W-:Y:S01]  /*fb10*/  STL [R1+0x2b4], R37 ;  /* 0x0002b42501007387 */ /* 0x0001e20000100800 */
[----:B------:R-:W-:Y:S02]  /*fb20*/  SHF.R.S32.HI R13, RZ, 0x1f, R13 ;  /* 0x0000001fff0d7819 */ /* 0x000fe4000001140d */
[----:B------:R-:W-:Y:S01]  /*fb30*/  SHF.R.S32.HI R58, RZ, 0x1f, R58 ;  /* 0x0000001fff3a7819 */ /* 0x000fe2000001143a */
[----:B0-----:R-:W4:Y:S04]  /*fb40*/  LDL.LU R37, [R1+0x36c8] ;  /* 0x0036c80001257983 */ /* 0x001f280000300800 */
[----:B------:R0:W-:Y:S01]  /*fb50*/  STL [R1+0x2b8], R0 ;  /* 0x0002b80001007387 */ /* 0x0001e20000100800 */
[----:B------:R-:W-:-:S03]  /*fb60*/  SHF.R.S32.HI R59, RZ, 0x1f, R59 ;  /* 0x0000001fff3b7819 */ /* 0x000fc6000001143b */
[----:B0-----:R-:W4:Y:S04]  /*fb70*/  LDL.LU R0, [R1+0x36c4] ;  /* 0x0036c40001007983 */ /* 0x001f280000300800 */
[----:B------:R0:W-:Y:S04]  /*fb80*/  STL [R1+0x2bc], R14 ;  /* 0x0002bc0e01007387 */ /* 0x0001e80000100800 */
        /* <DEDUP_REMOVED lines=8> */
[----:B0-----:R-:W4:Y:S01]  /*fc10*/  LDL.LU R59, [R1+0x36b0] ;  /* 0x0036b000013b7983 */ /* 0x001f220000300800 */
[----:B------:R-:W-:-:S05]  /*fc20*/  SHF.R.S32.HI R36, RZ, 0x1f, R36 ;  /* 0x0000001fff247819 */ /* 0x000fca0000011424 */
[----:B------:R0:W-:Y:S01]  /*fc30*/  STL [R1+0x2d0], R36 ;  /* 0x0002d02401007387 */ /* 0x0001e20000100800 */
[----:B------:R-:W-:Y:S02]  /*fc40*/  SHF.R.S32.HI R35, RZ, 0x1f, R35 ;  /* 0x0000001fff237819 */ /* 0x000fe40000011423 */
[----:B0-----:R-:W-:Y:S02]  /*fc50*/  SHF.R.S32.HI R36, RZ, 0x1f, R23 ;  /* 0x0000001fff247819 */ /* 0x001fe40000011417 */
[----:B------:R-:W4:Y:S04]  /*fc60*/  LDL.LU R23, [R1+0xec] ;  /* 0x0000ec0001177983 */ /* 0x000f280000300800 */
[----:B------:R2:W-:Y:S02]  /*fc70*/  STL [R1+0x2d4], R36 ;  /* 0x0002d42401007387 */ /* 0x0005e40000100800 */
[----:B--2---:R-:W-:-:S02]  /*fc80*/  SHF.R.S32.HI R36, RZ, 0x1f, R61 ;  /* 0x0000001fff247819 */ /* 0x004fc4000001143d */
[----:B------:R-:W2:Y:S04]  /*fc90*/  LDL.LU R61, [R1+0xe8] ;  /* 0x0000e800013d7983 */ /* 0x000ea80000300800 */
[----:B------:R0:W-:Y:S04]  /*fca0*/  STL [R1+0x2d8], R35 ;  /* 0x0002d82301007387 */ /* 0x0001e80000100800 */
[----:B------:R-:W-:Y:S01]  /*fcb0*/  STL [R1+0x2dc], R36 ;  /* 0x0002dc2401007387 */ /* 0x000fe20000100800 */
[----:B0-----:R-:W-:Y:S02]  /*fcc0*/  SHF.R.S32.HI R35, RZ, 0x1f, R34 ;  /* 0x0000001fff237819 */ /* 0x001fe40000011422 */
[----:B------:R-:W-:-:S03]  /*fcd0*/  SHF.R.S32.HI R34, RZ, 0x1f, R33 ;  /* 0x0000001fff227819 */ /* 0x000fc60000011421 */
[----:B------:R-:W-:Y:S01]  /*fce0*/  STL [R1+0x2e0], R35 ;  /* 0x0002e02301007387 */ /* 0x000fe20000100800 */
[----:B---3--:R-:W-:-:S03]  /*fcf0*/  SHF.R.S32.HI R33, RZ, 0x1f, R32 ;  /* 0x0000001fff217819 */ /* 0x008fc60000011420 */
[----:B------:R-:W-:Y:S01]  /*fd00*/  STL [R1+0x2e4], R34 ;  /* 0x0002e42201007387 */ /* 0x000fe20000100800 */
[----:B------:R-:W-:-:S03]  /*fd10*/  SHF.R.S32.HI R32, RZ, 0x1f, R31 ;  /* 0x0000001fff207819 */ /* 0x000fc6000001141f */
[----:B------:R-:W-:Y:S01]  /*fd20*/  STL [R1+0x2e8], R33 ;  /* 0x0002e82101007387 */ /* 0x000fe20000100800 */
[----:B------:R-:W-:-:S03]  /*fd30*/  SHF.R.S32.HI R29, RZ, 0x1f, R29 ;  /* 0x0000001fff1d7819 */ /* 0x000fc6000001141d */
[----:B------:R-:W-:Y:S01]  /*fd40*/  STL [R1+0x2ec], R32 ;  /* 0x0002ec2001007387 */ /* 0x000fe20000100800 */
[----:B------:R-:W-:-:S03]  /*fd50*/  SHF.R.S32.HI R31, RZ, 0x1f, R60 ;  /* 0x0000001fff1f7819 */ /* 0x000fc6000001143c */
[----:B------:R-:W3:Y:S01]  /*fd60*/  LDL.LU R60, [R1+0xe4] ;  /* 0x0000e400013c7983 */ /* 0x000ee20000300800 */
[----:B------:R-:W-:-:S03]  /*fd70*/  SHF.R.S32.HI R30, RZ, 0x1f, R30 ;  /* 0x0000001fff1e7819 */ /* 0x000fc6000001141e */
[----:B------:R0:W-:Y:S04]  /*fd80*/  STL [R1+0x2f0], R29 ;  /* 0x0002f01d01007387 */ /* 0x0001e80000100800 */
[----:B0-----:R-:W3:Y:S04]  /*fd90*/  LDL.LU R29, [R1+0x4c] ;  /* 0x00004c00011d7983 */ /* 0x001ee80000300800 */
[----:B------:R-:W-:Y:S04]  /*fda0*/  STL [R1+0x2f4], R31 ;  /* 0x0002f41f01007387 */ /* 0x000fe80000100800 */
[----:B------:R0:W-:Y:S01]  /*fdb0*/  STL [R1+0x2f8], R30 ;  /* 0x0002f81e01007387 */ /* 0x0001e20000100800 */
[----:B----4-:R-:W-:-:S05]  /*fdc0*/  SHF.R.S32.HI R28, RZ, 0x1f, R28 ;  /* 0x0000001fff1c7819 */ /* 0x010fca000001141c */
[----:B------:R1:W-:Y:S01]  /*fdd0*/  STL [R1+0x2fc], R28 ;  /* 0x0002fc1c01007387 */ /* 0x0003e20000100800 */
[----:B------:R-:W-:Y:S02]  /*fde0*/  SHF.R.S32.HI R26, RZ, 0x1f, R26 ;  /* 0x0000001fff1a7819 */ /* 0x000fe4000001141a */
[----:B0-----:R-:W-:Y:S02]  /*fdf0*/  SHF.R.S32.HI R30, RZ, 0x1f, R59 ;  /* 0x0000001fff1e7819 */ /* 0x001fe4000001143b */
[----:B------:R-:W4:Y:S04]  /*fe00*/  LDL.LU R59, [R1+0x36ac] ;  /* 0x0036ac00013b7983 */ /* 0x000f280000300800 */
[----:B------:R0:W-:Y:S04]  /*fe10*/  STL [R1+0x300], R26 ;  /* 0x0003001a01007387 */ /* 0x0001e80000100800 */
[----:B-1----:R-:W3:Y:S04]  /*fe20*/  LDL.LU R28, [R1+0xe0] ;  /* 0x0000e000011c7983 */ /* 0x002ee80000300800 */
[----:B0-----:R-:W3:Y:S04]  /*fe30*/  LDL.LU R26, [R1+0x48] ;  /* 0x00004800011a7983 */ /* 0x001ee80000300800 */
[----:B------:R0:W-:Y:S02]  /*fe40*/  STL [R1+0x304], R30 ;  /* 0x0003041e01007387 */ /* 0x0001e40000100800 */
[----:B0-----:R-:W-:-:S02]  /*fe50*/  SHF.R.S32.HI R30, RZ, 0x1f, R58 ;  /* 0x0000001fff1e7819 */ /* 0x001fc4000001143a */
[----:B------:R-:W2:Y:S01]  /*fe60*/  LDL.LU R58, [R1+0x36a8] ;  /* 0x0036a800013a7983 */ /* 0x000ea20000300800 */
[----:B------:R-:W-:Y:S02]  /*fe70*/  SHF.R.S32.HI R27, RZ, 0x1f, R27 ;  /* 0x0000001fff1b7819 */ /* 0x000fe4000001141b */
[----:B------:R-:W-:Y:S01]  /*fe80*/  SHF.R.S32.HI R25, RZ, 0x1f, R25 ;  /* 0x0000001fff197819 */ /* 0x000fe20000011419 */
[----:B------:R-:W-:Y:S01]  /*fe90*/  STL [R1+0x308], R30 ;  /* 0x0003081e01007387 */ /* 0x000fe20000100800 */
[----:B------:R-:W-:-:S03]  /*fea0*/  SHF.R.S32.HI R24, RZ, 0x1f, R24 ;  /* 0x0000001fff187819 */ /* 0x000fc60000011418 */
[----:B------:R0:W-:Y:S04]  /*feb0*/  STL [R1+0x30c], R27 ;  /* 0x00030c1b01007387 */ /* 0x0001e80000100800 */
[----:B0-----:R-:W3:Y:S04]  /*fec0*/  LDL.LU R27, [R1+0xdc] ;  /* 0x0000dc00011b7983 */ /* 0x001ee80000300800 */
[----:B------:R4:W-:Y:S04]  /*fed0*/  STL [R1+0x310], R25 ;  /* 0x0003101901007387 */ /* 0x0009e80000100800 */
[----:B------:R-:W3:Y:S04]  /*fee0*/  LDL.LU R33, [R1+0x44] ;  /* 0x0000440001217983 */ /* 0x000ee80000300800 */
[----:B------:R2:W-:Y:S01]  /*fef0*/  STL [R1+0x314], R24 ;  /* 0x0003141801007387 */ /* 0x0005e20000100800 */
[----:B----4-:R-:W-:-:S02]  /*ff00*/  IADD3 R25, P1, R13, R59, RZ ;  /* 0x0000003b0d197210 */ /* 0x010fc40007f3e0ff */
[----:B--2---:R-:W-:Y:S02]  /*ff10*/  IADD3 R24, P2, R13, R58, RZ ;  /* 0x0000003a0d187210 */ /* 0x004fe40007f5e0ff */
[----:B------:R-:W2:Y:S01]  /*ff20*/  LDL.LU R13, [R1+0x36a4] ;  /* 0x0036a400010d7983 */ /* 0x000ea20000300800 */
[----:B------:R-:W-:-:S03]  /*ff30*/  IADD3 R30, P3, R14, R59, RZ ;  /* 0x0000003b0e1e7210 */ /* 0x000fc60007f7e0ff */
[----:B------:R0:W-:Y:S01]  /*ff40*/  STL [R1+0x32c4], R25 ;  /* 0x0032c41901007387 */ /* 0x0001e20000100800 */
[----:B------:R-:W-:-:S03]  /*ff50*/  IADD3 R31, P4, R14, R58, RZ ;  /* 0x0000003a0e1f7210 */ /* 0x000fc60007f9e0ff */
[----:B0-----:R-:W4:Y:S04]  /*ff60*/  LDL.LU R25, [R1+0xd8] ;  /* 0x0000d80001197983 */ /* 0x001f280000300800 */
[----:B------:R0:W-:Y:S04]  /*ff70*/  STL [R1+0x32c0], R24 ;  /* 0x0032c01801007387 */ /* 0x0001e80000100800 */
[----:B0-----:R-:W4:Y:S04]  /*ff80*/  LDL.LU R24, [R1+0x40] ;  /* 0x0000400001187983 */ /* 0x001f280000300800 */
[----:B------:R0:W-:Y:S04]  /*ff90*/  STL [R1+0x32bc], R30 ;  /* 0x0032bc1e01007387 */ /* 0x0001e80000100800 */
[----:B------:R-:W4:Y:S04]  /*ffa0*/  LDL.LU R14, [R1+0x36a0] ;  /* 0x0036a000010e7983 */ /* 0x000f280000300800 */
[----:B------:R-:W-:Y:S01]  /*ffb0*/  STL [R1+0x32b4], R31 ;  /* 0x0032b41f01007387 */ /* 0x000fe20000100800 */
[----:B0-----:R-:W-:-:S02]  /*ffc0*/  IADD3 R30, P5, R23, R59, RZ ;  /* 0x0000003b171e7210 */ /* 0x001fc40007fbe0ff */
[----:B------:R-:W-:Y:S01]  /*ffd0*/  IADD3 R23, P6, R23, R58, RZ ;  /* 0x0000003a17177210 */ /* 0x000fe20007fde0ff */
[----:B------:R-:W4:Y:S04]  /*ffe0*/  LDL.LU R32, [R1+0xd4] ;  /* 0x0000d40001207983 */ /* 0x000f280000300800 */
[----:B------:R0:W-:Y:S04]  /*fff0*/  STL [R1+0x32b8], R30 ;  /* 0x0032b81e01007387 */ /* 0x0001e80000100800 */
[----:B------:R1:W-:Y:S01]  /*10000*/  STL [R1+0x32a8], R23 ;  /* 0x0032a81701007387 */ /* 0x0003e20000100800 */
[----:B0-----:R-:W-:-:S03]  /*10010*/  IADD3 R30, P0, R61, R59, RZ ;  /* 0x0000003b3d1e7210 */ /* 0x001fc60007f1e0ff */
[----:B-1----:R-:W4:Y:S04]  /*10020*/  LDL.LU R23, [R1+0x3c] ;  /* 0x00003c0001177983 */ /* 0x002f280000300800 */
[----:B------:R0:W-:Y:S01]  /*10030*/  STL [R1+0x32ac], R30 ;  /* 0x0032ac1e01007387 */ /* 0x0001e20000100800 */
[--C-:B--2---:R-:W-:Y:S01]  /*10040*/  IMAD.X R31, R19, 0x1, R13.reuse, P1 ;  /* 0x00000001131f7824 */ /* 0x104fe200008e060d */
[----:B0-----:R-:W-:Y:S02]  /*10050*/  IADD3 R30, P1, R61, R58, RZ ;  /* 0x0000003a3d1e7210 */ /* 0x001fe40007f3e0ff */
[----:B------:R-:W2:Y:S04]  /*10060*/  LDL.LU R61, [R1+0xd0] ;  /* 0x0000d000013d7983 */ /* 0x000ea80000300800 */
[----:B------:R0:W-:Y:S04]  /*10070*/  STL [R1+0x32b0], R31 ;  /* 0x0032b01f01007387 */ /* 0x0001e80000100800 */
[----:B------:R1:W-:Y:S04]  /*10080*/  STL [R1+0x32a4], R30 ;  /* 0x0032a41e01007387 */ /* 0x0003e80000100800 */
[----:B0-----:R-:W2:Y:S01]  /*10090*/  LDL.LU R31, [R1+0x38] ;  /* 0x00003800011f7983 */ /* 0x001ea20000300800 */
[----:B---3--:R-:W-:-:S02]  /*100a0*/  IMAD.X R34, R29, 0x1, R13, P3 ;  /* 0x000000011d227824 */ /* 0x008fc400018e060d */
[----:B----4-:R-:W-:Y:S01]  /*100b0*/  IMAD.X R19, R19, 0x1, R14, P2 ;  /* 0x0000000113137824 */ /* 0x010fe200010e060e */
[----:B-1----:R-:W-:-:S04]  /*100c0*/  IADD3 R30, P2, R60, R59, RZ ;  /* 0x0000003b3c1e7210 */ /* 0x002fc80007f5e0ff */
[----:B------:R0:W-:Y:S04]  /*100d0*/  STL [R1+0x32a0], R19 ;  /* 0x0032a01301007387 */ /* 0x0001e80000100800 */
[----:B------:R1:W-:Y:S01]  /*100e0*/  STL [R1+0x329c], R30 ;  /* 0x00329c1e01007387 */ /* 0x0003e20000100800 */
[----:B0-----:R-:W-:-:S03]  /*100f0*/  IADD3 R19, P3, R60, R58, RZ ;  /* 0x0000003a3c137210 */ /* 0x001fc60007f7e0ff */
[----:B-1----:R-:W3:Y:S04]  /*10100*/  LDL.LU R30, [R1+0xcc] ;  /* 0x0000cc00011e7983 */ /* 0x002ee80000300800 */
[----:B------:R0:W-:Y:S04]  /*10110*/  STL [R1+0x3298], R34 ;  /* 0x0032982201007387 */ /* 0x0001e80000100800 */
[----:B------:R-:W4:Y:S01]  /*10120*/  LDL.LU R60, [R1+0x34] ;  /* 0x00003400013c7983 */ /* 0x000f220000300800 */
[----:B------:R-:W-:-:S03]  /*10130*/  IMAD.X R29, R29, 0x1, R14, P4 ;  /* 0x000000011d1d7824 */ /* 0x000fc600020e060e */
[----:B------:R1:W-:Y:S01]  /*10140*/  STL [R1+0x3294], R19 ;  /* 0x0032941301007387 */ /* 0x0003e20000100800 */
[----:B0-----:R-:W-:-:S03]  /*10150*/  IADD3 R34, P4, R28, R59, RZ ;  /* 0x0000003b1c227210 */ /* 0x001fc60007f9e0ff */
[----:B------:R0:W-:Y:S01]  /*10160*/  STL [R1+0x3288], R29 ;  /* 0x0032881d01007387 */ /* 0x0001e20000100800 */
[----:B-1----:R-:W-:-:S03]  /*10170*/  IMAD.X R19, R26, 0x1, R13, P5 ;  /* 0x000000011a137824 */ /* 0x002fc600028e060d */
[----:B0-----:R-:W4:Y:S04]  /*10180*/  LDL.LU R29, [R1+0xc8] ;  /* 0x0000c800011d7983 */ /* 0x001f280000300800 */
[----:B------:R0:W-:Y:S04]  /*10190*/  STL [R1+0x3290], R34 ;  /* 0x0032902201007387 */ /* 0x0001e80000100800 */
[----:B------:R1:W-:Y:S01]  /*101a0*/  STL [R1+0x328c], R19 ;  /* 0x00328c1301007387 */ /* 0x0003e20000100800 */
[----:B0-----:R-:W-:-:S03]  /*101b0*/  IADD3 R34, P5, R28, R58, RZ ;  /* 0x0000003a1c227210 */ /* 0x001fc60007fbe0ff */
[----:B------:R-:W4:Y:S01]  /*101c0*/  LDL.LU R28, [R1+0x30] ;  /* 0x00003000011c7983 */ /* 0x000f220000300800 */
[----:B-1----:R-:W-:Y:S01]  /*101d0*/  IMAD.X R19, R26, 0x1, R14, P6 ;  /* 0x000000011a137824 */ /* 0x002fe200030e060e */
[----:B------:R-:W-:Y:S02]  /*101e0*/  IADD3 R26, P6, R27, R59, RZ ;  /* 0x0000003b1b1a7210 */ /* 0x000fe40007fde0ff */
[----:B------:R0:W-:Y:S04]  /*101f0*/  STL [R1+0x3284], R34 ;  /* 0x0032842201007387 */ /* 0x0001e80000100800 */
[----:B------:R-:W-:Y:S04]  /*10200*/  STL [R1+0x3278], R19 ;  /* 0x0032781301007387 */ /* 0x000fe80000100800 */
[----:B------:R1:W-:Y:S01]  /*10210*/  STL [R1+0x3280], R26 ;  /* 0x0032801a01007387 */ /* 0x0003e20000100800 */
[----:B0-----:R-:W-:-:S03]  /*10220*/  IMAD.X R34, R33, 0x1, R13, P0 ;  /* 0x0000000121227824 */ /* 0x001fc600000e060d */
[----:B-1----:R-:W4:Y:S01]  /*10230*/  LDL.LU R26, [R1+0xc4] ;  /* 0x0000c400011a7983 */ /* 0x002f220000300800 */
[----:B------:R-:W-:-:S03]  /*10240*/  IADD3 R19, P0, R27, R58, RZ ;  /* 0x0000003a1b137210 */ /* 0x000fc60007f1e0ff */
[----:B------:R0:W-:Y:S04]  /*10250*/  STL [R1+0x327c], R34 ;  /* 0x00327c2201007387 */ /* 0x0001e80000100800 */
[----:B------:R-:W4:Y:S01]  /*10260*/  LDL.LU R27, [R1+0x2c] ;  /* 0x00002c00011b7983 */ /* 0x000f220000300800 */
[----:B------:R-:W-:Y:S01]  /*10270*/  IMAD.X R33, R33, 0x1, R14, P1 ;  /* 0x0000000121217824 */ /* 0x000fe200008e060e */
[C---:B0-----:R-:W-:Y:S02]  /*10280*/  IADD3 R34, P1, R25.reuse, R59, RZ ;  /* 0x0000003b19227210 */ /* 0x041fe40007f3e0ff */
[----:B------:R0:W-:Y:S04]  /*10290*/  STL [R1+0x3274], R19 ;  /* 0x0032741301007387 */ /* 0x0001e80000100800 */
[----:B------:R1:W-:Y:S04]  /*102a0*/  STL [R1+0x3268], R33 ;  /* 0x0032682101007387 */ /* 0x0003e80000100800 */
[----:B------:R-:W-:Y:S01]  /*102b0*/  STL [R1+0x3270], R34 ;  /* 0x0032702201007387 */ /* 0x000fe20000100800 */
[----:B0-----:R-:W-:Y:S01]  /*102c0*/  IMAD.X R19, R24, 0x1, R13, P2 ;  /* 0x0000000118137824 */ /* 0x001fe200010e060d */
[----:B-1----:R-:W-:-:S02]  /*102d0*/  IADD3 R33, P2, R25, R58, RZ ;  /* 0x0000003a19217210 */ /* 0x002fc40007f5e0ff */
[----:B------:R-:W4:Y:S04]  /*102e0*/  LDL.LU R25, [R1+0xc0] ;  /* 0x0000c00001197983 */ /* 0x000f280000300800 */
[----:B------:R0:W-:Y:S04]  /*102f0*/  STL [R1+0x326c], R19 ;  /* 0x00326c1301007387 */ /* 0x0001e80000100800 */
[----:B------:R1:W-:Y:S01]  /*10300*/  STL [R1+0x3264], R33 ;  /* 0x0032642101007387 */ /* 0x0003e20000100800 */
[----:B0-----:R-:W-:-:S03]  /*10310*/  IMAD.X R19, R24, 0x1, R14, P3 ;  /* 0x0000000118137824 */ /* 0x001fc600018e060e */
[----:B------:R-:W4:Y:S01]  /*10320*/  LDL.LU R24, [R1+0x28] ;  /* 0x0000280001187983 */ /* 0x000f220000300800 */
[----:B-1----:R-:W-:-:S03]  /*10330*/  IADD3 R33, P3, R32, R59, RZ ;  /* 0x0000003b20217210 */ /* 0x002fc60007f7e0ff */
[----:B------:R0:W-:Y:S04]  /*10340*/  STL [R1+0x3258], R19 ;  /* 0x0032581301007387 */ /* 0x0001e80000100800 */
[----:B------:R1:W-:Y:S01]  /*10350*/  STL [R1+0x3260], R33 ;  /* 0x0032602101007387 */ /* 0x0003e20000100800 */
[C---:B0-----:R-:W-:Y:S01]  /*10360*/  IMAD.X R19, R23.reuse, 0x1, R13, P4 ;  /* 0x0000000117137824 */ /* 0x041fe200020e060d */
[----:B-1----:R-:W-:Y:S01]  /*10370*/  IADD3 R33, P4, R32, R58, RZ ;  /* 0x0000003a20217210 */ /* 0x002fe20007f9e0ff */
[----:B------:R-:W-:-:S03]  /*10380*/  IMAD.X R32, R23, 0x1, R14, P5 ;  /* 0x0000000117207824 */ /* 0x000fc600028e060e */
[----:B------:R2:W-:Y:S04]  /*10390*/  STL [R1+0x325c], R19 ;  /* 0x00325c1301007387 */ /* 0x0005e80000100800 */
[----:B------:R-:W-:Y:S04]  /*103a0*/  STL [R1+0x3254], R33 ;  /* 0x0032542101007387 */ /* 0x000fe80000100800 */
[----:B------:R-:W4:Y:S04]  /*103b0*/  LDL.LU R23, [R1+0xbc] ;  /* 0x0000bc0001177983 */ /* 0x000f280000300800 */
[----:B------:R0:W-:Y:S01]  /*103c0*/  STL [R1+0x3248], R32 ;  /* 0x0032482001007387 */ /* 0x0001e20000100800 */
[----:B--2---:R-:W-:-:S05]  /*103d0*/  IADD3 R19, P5, R61, R59, RZ ;  /* 0x0000003b3d137210 */ /* 0x004fca0007fbe0ff */
[----:B------:R1:W-:Y:S01]  /*103e0*/  STL [R1+0x3250], R19 ;  /* 0x0032501301007387 */ /* 0x0003e20000100800 */
[----:B0-----:R-:W-:Y:S01]  /*103f0*/  IMAD.X R32, R31, 0x1, R13, P6 ;  /* 0x000000011f207824 */ /* 0x001fe200030e060d */
[----:B-1----:R-:W-:Y:S02]  /*10400*/  IADD3 R19, P6, R61, R58, RZ ;  /* 0x0000003a3d137210 */ /* 0x002fe40007fde0ff */
[----:B------:R-:W2:Y:S01]  /*10410*/  LDL.LU R61, [R1+0x24] ;  /* 0x00002400013d7983 */ /* 0x000ea20000300800 */
[----:B------:R-:W-:-:S03]  /*10420*/  IMAD.X R31, R31, 0x1, R14, P0 ;  /* 0x000000011f1f7824 */ /* 0x000fc600000e060e */
[----:B------:R-:W-:Y:S04]  /*10430*/  STL [R1+0x324c], R32 ;  /* 0x00324c2001007387 */ /* 0x000fe80000100800 */
[----:B------:R3:W-:Y:S04]  /*10440*/  STL [R1+0x3244], R19 ;  /* 0x0032441301007387 */ /* 0x0007e80000100800 */
[----:B------:R0:W-:Y:S01]  /*10450*/  STL [R1+0x3238], R31 ;  /* 0x0032381f01007387 */ /* 0x0001e20000100800 */
[----:B---3--:R-:W-:-:S05]  /*10460*/  IADD3 R19, P0, R30, R59, RZ ;  /* 0x0000003b1e137210 */ /* 0x008fca0007f1e0ff */
[----:B------:R1:W-:Y:S01]  /*10470*/  STL [R1+0x3240], R19 ;  /* 0x0032401301007387 */ /* 0x0003e20000100800 */
[----:B----4-:R-:W-:Y:S01]  /*10480*/  IMAD.X R32, R60, 0x1, R13, P1 ;  /* 0x000000013c207824 */ /* 0x010fe200008e060d */
[----:B0-----:R-:W-:Y:S01]  /*10490*/  IADD3 R31, P1, R30, R58, RZ ;  /* 0x0000003a1e1f7210 */ /* 0x001fe20007f3e0ff */
[----:B------:R-:W-:Y:S01]  /*104a0*/  IMAD.X R30, R60, 0x1, R14, P2 ;  /* 0x000000013c1e7824 */ /* 0x000fe200010e060e */
[----:B-1----:R-:W3:Y:S04]  /*104b0*/  LDL.LU R19, [R1+0xb8] ;  /* 0x0000b80001137983 */ /* 0x002ee80000300800 */
[----:B------:R-:W-:Y:S04]  /*104c0*/  STL [R1+0x323c], R32 ;  /* 0x00323c2001007387 */ /* 0x000fe80000100800 */
[----:B------:R0:W-:Y:S04]  /*104d0*/  STL [R1+0x3234], R31 ;  /* 0x0032341f01007387 */ /* 0x0001e80000100800 */
[----:B------:R-:W4:Y:S04]  /*104e0*/  LDL.LU R60, [R1+0x20] ;  /* 0x00002000013c7983 */ /* 0x000f280000300800 */
[----:B------:R1:W-:Y:S01]  /*104f0*/  STL [R1+0x3228], R30 ;  /* 0x0032281e01007387 */ /* 0x0003e20000100800 */
[----:B0-----:R-:W-:-:S05]  /*10500*/  IADD3 R31, P2, R29, R59, RZ ;  /* 0x0000003b1d1f7210 */ /* 0x001fca0007f5e0ff */
[----:B------:R-:W-:Y:S01]  /*10510*/  STL [R1+0x3230], R31 ;  /* 0x0032301f01007387 */ /* 0x000fe20000100800 */
[----:B-1----:R-:W-:Y:S01]  /*10520*/  IMAD.X R30, R28, 0x1, R13, P3 ;  /* 0x000000011c1e7824 */ /* 0x002fe200018e060d */
[----:B------:R-:W-:-:S04]  /*10530*/  IADD3 R29, P3, R29, R58, RZ ;  /* 0x0000003a1d1d7210 */ /* 0x000fc80007f7e0ff */
[----:B------:R-:W-:Y:S04]  /*10540*/  STL [R1+0x322c], R30 ;  /* 0x00322c1e01007387 */ /* 0x000fe80000100800 */
[----:B------:R-:W4:Y:S04]  /*10550*/  LDL.LU R35, [R1+0xb4] ;  /* 0x0000b40001237983 */ /* 0x000f280000300800 */
[----:B------:R0:W-:Y:S01]  /*10560*/  STL [R1+0x3224], R29 ;  /* 0x0032241d01007387 */ /* 0x0001e20000100800 */
[----:B------:R-:W-:-:S03]  /*10570*/  IMAD.X R28, R28, 0x1, R14, P4 ;  /* 0x000000011c1c7824 */ /* 0x000fc600020e060e */
[----:B------:R-:W4:Y:S01]  /*10580*/  LDL.LU R34, [R1+0x1c] ;  /* 0x00001c0001227983 */ /* 0x000f220000300800 */
[----:B0-----:R-:W-:-:S03]  /*10590*/  IADD3 R29, P4, R26, R59, RZ ;  /* 0x0000003b1a1d7210 */ /* 0x001fc60007f9e0ff */
[----:B------:R0:W-:Y:S04]  /*105a0*/  STL [R1+0x3218], R28 ;  /* 0x0032181c01007387 */ /* 0x0001e80000100800 */
[----:B------:R-:W-:Y:S04]  /*105b0*/  STL [R1+0x3220], R29 ;  /* 0x0032201d01007387 */ /* 0x000fe80000100800 */
[----:B------:R-:W4:Y:S01]  /*105c0*/  LDL.LU R33, [R1+0xb0] ;  /* 0x0000b00001217983 */ /* 0x000f220000300800 */
[----:B0-----:R-:W-:-:S05]  /*105d0*/  IMAD.X R28, R27, 0x1, R13, P5 ;  /* 0x000000011b1c7824 */ /* 0x001fca00028e060d */
[----:B------:R-:W-:Y:S04]  /*105e0*/  STL [R1+0x321c], R28 ;  /* 0x00321c1c01007387 */ /* 0x000fe80000100800 */
[----:B------:R-:W4:Y:S01]  /*105f0*/  LDL.LU R32, [R1+0x18] ;  /* 0x0000180001207983 */ /* 0x000f220000300800 */
[----:B------:R-:W-:Y:S01]  /*10600*/  IADD3 R26, P5, R26, R58, RZ ;  /* 0x0000003a1a1a7210 */ /* 0x000fe20007fbe0ff */
[----:B------:R-:W-:-:S04]  /*10610*/  IMAD.X R27, R27, 0x1, R14, P6 ;  /* 0x000000011b1b7824 */ /* 0x000fc800030e060e */
[----:B------:R0:W-:Y:S04]  /*10620*/  STL [R1+0x3214], R26 ;  /* 0x0032141a01007387 */ /* 0x0001e80000100800 */
[----:B------:R-:W4:Y:S04]  /*10630*/  LDL.LU R31, [R1+0xac] ;  /* 0x0000ac00011f7983 */ /* 0x000f280000300800 */
[----:B------:R-:W-:Y:S04]  /*10640*/  STL [R1+0x3208], R27 ;  /* 0x0032081b01007387 */ /* 0x000fe80000100800 */
[----:B------:R-:W4:Y:S01]  /*10650*/  LDL.LU R30, [R1+0x14] ;  /* 0x00001400011e7983 */ /* 0x000f220000300800 */
[----:B0-----:R-:W-:-:S05]  /*10660*/  IADD3 R26, P6, R25, R59, RZ ;  /* 0x0000003b191a7210 */ /* 0x001fca0007fde0ff */
[----:B------:R0:W-:Y:S04]  /*10670*/  STL [R1+0x3210], R26 ;  /* 0x0032101a01007387 */ /* 0x0001e80000100800 */
[----:B------:R-:W4:Y:S01]  /*10680*/  LDL.LU R29, [R1+0xa8] ;  /* 0x0000a800011d7983 */ /* 0x000f220000300800 */
[----:B0-----:R-:W-:-:S05]  /*10690*/  IMAD.X R26, R24, 0x1, R13, P0 ;  /* 0x00000001181a7824 */ /* 0x001fca00000e060d */
[----:B------:R-:W-:Y:S04]  /*106a0*/  STL [R1+0x320c], R26 ;  /* 0x00320c1a01007387 */ /* 0x000fe80000100800 */
[----:B------:R-:W4:Y:S01]  /*106b0*/  LDL.LU R28, [R1+0x10] ;  /* 0x00001000011c7983 */ /* 0x000f220000300800 */
[----:B------:R-:W-:-:S05]  /*106c0*/  IADD3 R25, P0, R25, R58, RZ ;  /* 0x0000003a19197210 */ /* 0x000fca0007f1e0ff */
[----:B------:R0:W-:Y:S04]  /*106d0*/  STL [R1+0x3204], R25 ;  /* 0x0032041901007387 */ /* 0x0001e80000100800 */
[----:B------:R-:W4:Y:S01]  /*106e0*/  LDL.LU R27, [R1+0xa4] ;  /* 0x0000a400011b7983 */ /* 0x000f220000300800 */
[----:B0-----:R-:W-:-:S05]  /*106f0*/  IMAD.X R25, R24, 0x1, R14, P1 ;  /* 0x0000000118197824 */ /* 0x001fca00008e060e */
[----:B------:R0:W-:Y:S04]  /*10700*/  STL [R1+0x31f8], R25 ;  /* 0x0031f81901007387 */ /* 0x0001e80000100800 */
[----:B------:R-:W4:Y:S01]  /*10710*/  LDL.LU R26, [R1+0xc] ;  /* 0x00000c00011a7983 */ /* 0x000f220000300800 */
[----:B------:R-:W-:-:S05]  /*10720*/  IADD3 R24, P1, R23, R59, RZ ;  /* 0x0000003b17187210 */ /* 0x000fca0007f3e0ff */
[----:B------:R2:W-:Y:S04]  /*10730*/  STL [R1+0x3200], R24 ;  /* 0x0032001801007387 */ /* 0x0005e80000100800 */
[----:B0-----:R-:W4:Y:S01]  /*10740*/  LDL.LU R25, [R1+0xa0] ;  /* 0x0000a00001197983 */ /* 0x001f220000300800 */
[----:B--2---:R-:W-:Y:S01]  /*10750*/  IMAD.X R24, R61, 0x1, R13, P2 ;  /* 0x000000013d187824 */ /* 0x004fe200010e060d */
[----:B------:R-:W-:-:S04]  /*10760*/  IADD3 R23, P2, R23, R58, RZ ;  /* 0x0000003a17177210 */ /* 0x000fc80007f5e0ff */
[----:B------:R0:W-:Y:S04]  /*10770*/  STL [R1+0x31fc], R24 ;  /* 0x0031fc1801007387 */ /* 0x0001e80000100800 */
[----:B0-----:R-:W2:Y:S04]  /*10780*/  LDL.LU R24, [R1+0x8] ;  /* 0x0000080001187983 */ /* 0x001ea80000300800 */
[----:B------:R0:W-:Y:S02]  /*10790*/  STL [R1+0x31f4], R23 ;  /* 0x0031f41701007387 */ /* 0x0001e40000100800 */
[----:B0-----:R-:W-:-:S02]  /*107a0*/  IMAD.X R23, R61, 0x1, R14, P3 ;  /* 0x000000013d177824 */ /* 0x001fc400018e060e */
[----:B------:R-:W2:Y:S04]  /*107b0*/  LDL.LU R61, [R1+0x9c] ;  /* 0x00009c00013d7983 */ /* 0x000ea80000300800 */
[----:B------:R0:W-:Y:S04]  /*107c0*/  STL [R1+0x31e8], R23 ;  /* 0x0031e81701007387 */ /* 0x0001e80000100800 */
[----:B0-----:R-:W2:Y:S01]  /*107d0*/  LDL.LU R23, [R1+0x4] ;  /* 0x0000040001177983 */ /* 0x001ea20000300800 */
[----:B---3--:R-:W-:-:S05]  /*107e0*/  IADD3 R36, P3, R19, R59, RZ ;  /* 0x0000003b13247210 */ /* 0x008fca0007f7e0ff */
[----:B------:R4:W-:Y:S02]  /*107f0*/  STL [R1+0x31f0], R36 ;  /* 0x0031f02401007387 */ /* 0x0009e40000100800 */
[----:B----4-:R-:W-:Y:S01]  /*10800*/  IMAD.X R36, R60, 0x1, R13, P4 ;  /* 0x000000013c247824 */ /* 0x010fe200020e060d */
[----:B------:R-:W-:-:S04]  /*10810*/  IADD3 R19, P4, R19, R58, RZ ;  /* 0x0000003a13137210 */ /* 0x000fc80007f9e0ff */
[----:B------:R0:W-:Y:S04]  /*10820*/  STL [R1+0x31ec], R36 ;  /* 0x0031ec2401007387 */ /* 0x0001e80000100800 */
[----:B0-----:R-:W3:Y:S04]  /*10830*/  LDL.LU R36, [R1+0x369c] ;  /* 0x00369c0001247983 */ /* 0x001ee80000300800 */
[----:B------:R0:W-:Y:S02]  /*10840*/  STL [R1+0x31e4], R19 ;  /* 0x0031e41301007387 */ /* 0x0001e40000100800 */
[----:B0-----:R-:W-:-:S02]  /*10850*/  IMAD.X R19, R60, 0x1, R14, P5 ;  /* 0x000000013c137824 */ /* 0x001fc400028e060e */
[----:B------:R-:W4:Y:S04]  /*10860*/  LDL.LU R60, [R1] ;  /* 0x00000000013c7983 */ /* 0x000f280000300800 */
[----:B------:R0:W-:Y:S02]  /*10870*/  STL [R1+0x31d8], R19 ;  /* 0x0031d81301007387 */ /* 0x0001e40000100800 */
[----:B0-----:R-:W-:-:S05]  /*10880*/  IADD3 R19, P5, R35, R59, RZ ;  /* 0x0000003b23137210 */ /* 0x001fca0007fbe0ff */
[----:B------:R0:W-:Y:S02]  /*10890*/  STL [R1+0x31e0], R19 ;  /* 0x0031e01301007387 */ /* 0x0001e40000100800 */
[C---:B0-----:R-:W-:Y:S01]  /*108a0*/  IMAD.X R19, R34.reuse, 0x1, R13, P6 ;  /* 0x0000000122137824 */ /* 0x041fe200030e060d */
[----:B------:R-:W-:Y:S01]  /*108b0*/  IADD3 R35, P6, R35, R58, RZ ;  /* 0x0000003a23237210 */ /* 0x000fe20007fde0ff */
[----:B------:R-:W-:-:S03]  /*108c0*/  IMAD.X R34, R34, 0x1, R14, P0 ;  /* 0x0000000122227824 */ /* 0x000fc600000e060e */
[----:B------:R0:W-:Y:S04]  /*108d0*/  STL [R1+0x31dc], R19 ;  /* 0x0031dc1301007387 */ /* 0x0001e80000100800 */
[----:B0-----:R-:W3:Y:S04]  /*108e0*/  LDL.LU R19, [R1+0x94] ;  /* 0x0000940001137983 */ /* 0x001ee80000300800 */
[----:B------:R0:W-:Y:S04]  /*108f0*/  STL [R1+0x31d4], R35 ;  /* 0x0031d42301007387 */ /* 0x0001e80000100800 */
[----:B0-----:R-:W3:Y:S04]  /*10900*/  LDL.LU R35, [R1+0x3698] ;  /* 0x0036980001237983 */ /* 0x001ee80000300800 */
        /* <DEDUP_REMOVED lines=43> */
[C---:B--2---:R-:W-:Y:S01]  /*10bc0*/  IMAD.X R26, R24.reuse, 0x1, R13, P2 ;  /* 0x00000001181a7824 */ /* 0x044fe200010e060d */
[----:B------:R-:W-:Y:S01]  /*10bd0*/  IADD3 R25, P2, R25, R58, RZ ;  /* 0x0000003a19197210 */ /* 0x000fe20007f5e0ff */
[----:B------:R-:W-:-:S03]  /*10be0*/  IMAD.X R24, R24, 0x1, R14, P3 ;  /* 0x0000000118187824 */ /* 0x000fc600018e060e */
[----:B------:R0:W-:Y:S04]  /*10bf0*/  STL [R1+0x318c], R26 ;  /* 0x00318c1a01007387 */ /* 0x0001e80000100800 */
[----:B0-----:R-:W2:Y:S04]  /*10c00*/  LDL.LU R26, [R1+0x3674] ;  /* 0x00367400011a7983 */ /* 0x001ea80000300800 */
[----:B------:R0:W-:Y:S04]  /*10c10*/  STL [R1+0x3184], R25 ;  /* 0x0031841901007387 */ /* 0x0001e80000100800 */
[----:B0-----:R-:W2:Y:S04]  /*10c20*/  LDL.LU R25, [R1+0x3670] ;  /* 0x0036700001197983 */ /* 0x001ea80000300800 */
[----:B------:R0:W-:Y:S02]  /*10c30*/  STL [R1+0x3178], R24 ;  /* 0x0031781801007387 */ /* 0x0001e40000100800 */
[----:B0-----:R-:W-:-:S05]  /*10c40*/  IADD3 R24, P3, R61, R59, RZ ;  /* 0x0000003b3d187210 */ /* 0x001fca0007f7e0ff */
[----:B------:R0:W-:Y:S02]  /*10c50*/  STL [R1+0x3180], R24 ;  /* 0x0031801801007387 */ /* 0x0001e40000100800 */
[----:B0-----:R-:W-:Y:S01]  /*10c60*/  IMAD.X R24, R23, 0x1, R13, P4 ;  /* 0x0000000117187824 */ /* 0x001fe200020e060d */
[----:B------:R-:W-:-:S04]  /*10c70*/  IADD3 R61, P4, R61, R58, RZ ;  /* 0x0000003a3d3d7210 */ /* 0x000fc80007f9e0ff */
[----:B------:R0:W-:Y:S04]  /*10c80*/  STL [R1+0x317c], R24 ;  /* 0x00317c1801007387 */ /* 0x0001e80000100800 */
[----:B0-----:R-:W2:Y:S04]  /*10c90*/  LDL.LU R24, [R1+0x366c] ;  /* 0x00366c0001187983 */ /* 0x001ea80000300800 */
[----:B------:R0:W-:Y:S04]  /*10ca0*/  STL [R1+0x3174], R61 ;  /* 0x0031743d01007387 */ /* 0x0001e80000100800 */
[----:B0-----:R-:W4:Y:S01]  /*10cb0*/  LDL.LU R61, [R1+0x3668] ;  /* 0x00366800013d7983 */ /* 0x001f220000300800 */
[----:B------:R-:W-:-:S05]  /*10cc0*/  IMAD.X R23, R23, 0x1, R14, P5 ;  /* 0x0000000117177824 */ /* 0x000fca00028e060e */
[----:B------:R4:W-:Y:S02]  /*10cd0*/  STL [R1+0x3168], R23 ;  /* 0x0031681701007387 */ /* 0x0009e40000100800 */
[----:B----4-:R-:W-:-:S05]  /*10ce0*/  IADD3 R23, P5, R61, R59, RZ ;  /* 0x0000003b3d177210 */ /* 0x010fca0007fbe0ff */
[----:B------:R0:W-:Y:S02]  /*10cf0*/  STL [R1+0x3170], R23 ;  /* 0x0031701701007387 */ /* 0x0001e40000100800 */
[----:B0-----:R-:W-:Y:S01]  /*10d00*/  IMAD.X R23, R60, 0x1, R13, P6 ;  /* 0x000000013c177824 */ /* 0x001fe200030e060d */
[----:B------:R-:W-:-:S04]  /*10d10*/  IADD3 R61, P6, R61, R58, RZ ;  /* 0x0000003a3d3d7210 */ /* 0x000fc80007fde0ff */
[----:B------:R0:W-:Y:S04]  /*10d20*/  STL [R1+0x316c], R23 ;  /* 0x00316c1701007387 */ /* 0x0001e80000100800 */
[----:B0-----:R-:W4:Y:S04]  /*10d30*/  LDL.LU R23, [R1+0x3664] ;  /* 0x0036640001177983 */ /* 0x001f280000300800 */
[----:B------:R0:W-:Y:S04]  /*10d40*/  STL [R1+0x3164], R61 ;  /* 0x0031643d01007387 */ /* 0x0001e80000100800 */
[----:B0-----:R-:W2:Y:S01]  /*10d50*/  LDL.LU R61, [R1+0x3660] ;  /* 0x00366000013d7983 */ /* 0x001ea20000300800 */
[----:B------:R-:W-:-:S05]  /*10d60*/  IMAD.X R60, R60, 0x1, R14, P0 ;  /* 0x000000013c3c7824 */ /* 0x000fca00000e060e */
[----:B------:R3:W-:Y:S02]  /*10d70*/  STL [R1+0x3158], R60 ;  /* 0x0031583c01007387 */ /* 0x0007e40000100800 */
[----:B---3--:R-:W-:-:S05]  /*10d80*/  IADD3 R60, P0, R19, R59, RZ ;  /* 0x0000003b133c7210 */ /* 0x008fca0007f1e0ff */
[----:B------:R2:W-:Y:S02]  /*10d90*/  STL [R1+0x3160], R60 ;  /* 0x0031603c01007387 */ /* 0x0005e40000100800 */
[----:B--2---:R-:W-:-:S05]  /*10da0*/  IMAD.X R60, R61, 0x1, R13, P1 ;  /* 0x000000013d3c7824 */ /* 0x004fca00008e060d */
[----:B------:R0:W-:Y:S04]  /*10db0*/  STL [R1+0x315c], R60 ;  /* 0x00315c3c01007387 */ /* 0x0001e80000100800 */
[----:B0-----:R-:W2:Y:S01]  /*10dc0*/  LDL.LU R60, [R1+0x365c] ;  /* 0x00365c00013c7983 */ /* 0x001ea20000300800 */
[----:B------:R-:W-:-:S05]  /*10dd0*/  IADD3 R19, P1, R19, R58, RZ ;  /* 0x0000003a13137210 */ /* 0x000fca0007f3e0ff */
[----:B------:R0:W-:Y:S02]  /*10de0*/  STL [R1+0x3154], R19 ;  /* 0x0031541301007387 */ /* 0x0001e40000100800 */
[----:B0-----:R-:W-:Y:S02]  /*10df0*/  IMAD.X R19, R61, 0x1, R14, P2 ;  /* 0x000000013d137824 */ /* 0x001fe400010e060e */
[----:B------:R-:W3:Y:S04]  /*10e00*/  LDL.LU R61, [R1+0x78] ;  /* 0x00007800013d7983 */ /* 0x000ee80000300800 */
[----:B------:R0:W-:Y:S02]  /*10e10*/  STL [R1+0x3148], R19 ;  /* 0x0031481301007387 */ /* 0x0001e40000100800 */
[----:B0-----:R-:W-:-:S05]  /*10e20*/  IADD3 R19, P2, R24, R59, RZ ;  /* 0x0000003b18137210 */ /* 0x001fca0007f5e0ff */
[----:B------:R2:W-:Y:S02]  /*10e30*/  STL [R1+0x3150], R19 ;  /* 0x0031501301007387 */ /* 0x0005e40000100800 */
[----:B--2---:R-:W-:Y:S01]  /*10e40*/  IMAD.X R19, R60, 0x1, R13, P3 ;  /* 0x000000013c137824 */ /* 0x004fe200018e060d */
[----:B------:R-:W-:-:S04]  /*10e50*/  IADD3 R24, P3, R24, R58, RZ ;  /* 0x0000003a18187210 */ /* 0x000fc80007f7e0ff */
[----:B------:R0:W-:Y:S02]  /*10e60*/  STL [R1+0x314c], R19 ;  /* 0x00314c1301007387 */ /* 0x0001e40000100800 */
[----:B0-----:R-:W-:Y:S02]  /*10e70*/  IMAD.X R19, R60, 0x1, R14, P4 ;  /* 0x000000013c137824 */ /* 0x001fe400020e060e */
[----:B------:R-:W2:Y:S04]  /*10e80*/  LDL.LU R60, [R1+0x7c] ;  /* 0x00007c00013c7983 */ /* 0x000ea80000300800 */
[----:B------:R0:W-:Y:S04]  /*10e90*/  STL [R1+0x3144], R24 ;  /* 0x0031441801007387 */ /* 0x0001e80000100800 */
[----:B------:R1:W-:Y:S01]  /*10ea0*/  STL [R1+0x3138], R19 ;  /* 0x0031381301007387 */ /* 0x0003e20000100800 */
[----:B0-----:R-:W-:-:S03]  /*10eb0*/  IADD3 R24, P4, R25, R59, RZ ;  /* 0x0000003b19187210 */ /* 0x001fc60007f9e0ff */
[----:B-1----:R-:W3:Y:S04]  /*10ec0*/  LDL.LU R19, [R1+0x74] ;  /* 0x0000740001137983 */ /* 0x002ee80000300800 */
[----:B------:R4:W-:Y:S02]  /*10ed0*/  STL [R1+0x3140], R24 ;  /* 0x0031401801007387 */ /* 0x0009e40000100800 */
[----:B----4-:R-:W-:-:S05]  /*10ee0*/  IMAD.X R24, R23, 0x1, R13, P5 ;  /* 0x0000000117187824 */ /* 0x010fca00028e060d */
[----:B------:R0:W-:Y:S04]  /*10ef0*/  STL [R1+0x313c], R24 ;  /* 0x00313c1801007387 */ /* 0x0001e80000100800 */
[----:B0-----:R-:W4:Y:S01]  /*10f00*/  LDL.LU R24, [R1+0x3658] ;  /* 0x0036580001187983 */ /* 0x001f220000300800 */
[----:B------:R-:W-:-:S05]  /*10f10*/  IADD3 R25, P5, R25, R58, RZ ;  /* 0x0000003a19197210 */ /* 0x000fca0007fbe0ff */
[----:B------:R0:W-:Y:S02]  /*10f20*/  STL [R1+0x3134], R25 ;  /* 0x0031341901007387 */ /* 0x0001e40000100800 */
[----:B0-----:R-:W-:Y:S02]  /*10f30*/  IMAD.X R25, R23, 0x1, R14, P6 ;  /* 0x0000000117197824 */ /* 0x001fe400030e060e */
[----:B------:R-:W2:Y:S04]  /*10f40*/  LDL.LU R23, [R1+0x80] ;  /* 0x0000800001177983 */ /* 0x000ea80000300800 */
[----:B------:R0:W-:Y:S02]  /*10f50*/  STL [R1+0x3128], R25 ;  /* 0x0031281901007387 */ /* 0x0001e40000100800 */
[----:B0-----:R-:W-:-:S05]  /*10f60*/  IADD3 R25, P6, R26, R59, RZ ;  /* 0x0000003b1a197210 */ /* 0x001fca0007fde0ff */
[----:B------:R4:W-:Y:S02]  /*10f70*/  STL [R1+0x3130], R25 ;  /* 0x0031301901007387 */ /* 0x0009e40000100800 */
[----:B----4-:R-:W-:Y:S01]  /*10f80*/  IMAD.X R25, R24, 0x1, R13, P0 ;  /* 0x0000000118197824 */ /* 0x010fe200000e060d */
[----:B------:R-:W-:-:S04]  /*10f90*/  IADD3 R26, P0, R26, R58, RZ ;  /* 0x0000003a1a1a7210 */ /* 0x000fc80007f1e0ff */
[----:B------:R0:W-:Y:S04]  /*10fa0*/  STL [R1+0x312c], R25 ;  /* 0x00312c1901007387 */ /* 0x0001e80000100800 */
[----:B0-----:R-:W4:Y:S04]  /*10fb0*/  LDL.LU R25, [R1+0x3654] ;  /* 0x0036540001197983 */ /* 0x001f280000300800 */
[----:B------:R0:W-:Y:S02]  /*10fc0*/  STL [R1+0x3124], R26 ;  /* 0x0031241a01007387 */ /* 0x0001e40000100800 */
[----:B0-----:R-:W-:-:S02]  /*10fd0*/  IMAD.X R26, R24, 0x1, R14, P1 ;  /* 0x00000001181a7824 */ /* 0x001fc400008e060e */
[----:B------:R-:W3:Y:S04]  /*10fe0*/  LDL.LU R24, [R1+0x84] ;  /* 0x0000840001187983 */ /* 0x000ee80000300800 */
[----:B------:R3:W-:Y:S02]  /*10ff0*/  STL [R1+0x3118], R26 ;  /* 0x0031181a01007387 */ /* 0x0007e40000100800 */
[----:B---3--:R-:W-:-:S05]  /*11000*/  IADD3 R26, P1, R24, R59, RZ ;  /* 0x0000003b181a7210 */ /* 0x008fca0007f3e0ff */
[----:B------:R4:W-:Y:S02]  /*11010*/  STL [R1+0x3120], R26 ;  /* 0x0031201a01007387 */ /* 0x0009e40000100800 */
[----:B----4-:R-:W-:-:S05]  /*11020*/  IMAD.X R26, R25, 0x1, R13, P2 ;  /* 0x00000001191a7824 */ /* 0x010fca00010e060d */
[----:B------:R0:W-:Y:S04]  /*11030*/  STL [R1+0x311c], R26 ;  /* 0x00311c1a01007387 */ /* 0x0001e80000100800 */
[----:B0-----:R-:W3:Y:S01]  /*11040*/  LDL.LU R26, [R1+0x3650] ;  /* 0x00365000011a7983 */ /* 0x001ee20000300800 */
[----:B------:R-:W-:Y:S01]  /*11050*/  IADD3 R24, P2, R24, R58, RZ ;  /* 0x0000003a18187210 */ /* 0x000fe20007f5e0ff */
[----:B------:R-:W-:-:S04]  /*11060*/  IMAD.X R25, R25, 0x1, R14, P3 ;  /* 0x0000000119197824 */ /* 0x000fc800018e060e */
[----:B------:R2:W-:Y:S04]  /*11070*/  STL [R1+0x3114], R24 ;  /* 0x0031141801007387 */ /* 0x0005e80000100800 */
[----:B------:R3:W-:Y:S01]  /*11080*/  STL [R1+0x3108], R25 ;  /* 0x0031081901007387 */ /* 0x0007e20000100800 */
[----:B--2---:R-:W-:-:S05]  /*11090*/  IADD3 R24, P3, R23, R59, RZ ;  /* 0x0000003b17187210 */ /* 0x004fca0007f7e0ff */
[----:B------:R0:W-:Y:S01]  /*110a0*/  STL [R1+0x3110], R24 ;  /* 0x0031101801007387 */ /* 0x0001e20000100800 */
[C---:B---3--:R-:W-:Y:S01]  /*110b0*/  IMAD.X R25, R26.reuse, 0x1, R13, P4 ;  /* 0x000000011a197824 */ /* 0x048fe200020e060d */
[----:B0-----:R-:W-:Y:S01]  /*110c0*/  IADD3 R24, P4, R23, R58, RZ ;  /* 0x0000003a17187210 */ /* 0x001fe20007f9e0ff */
[----:B------:R-:W-:-:S03]  /*110d0*/  IMAD.X R23, R26, 0x1, R14, P5 ;  /* 0x000000011a177824 */ /* 0x000fc600028e060e */
[----:B------:R0:W-:Y:S04]  /*110e0*/  STL [R1+0x310c], R25 ;  /* 0x00310c1901007387 */ /* 0x0001e80000100800 */
[----:B0-----:R-:W2:Y:S04]  /*110f0*/  LDL.LU R25, [R1+0x64] ;  /* 0x0000640001197983 */ /* 0x001ea80000300800 */
[----:B------:R0:W-:Y:S04]  /*11100*/  STL [R1+0x3104], R24 ;  /* 0x0031041801007387 */ /* 0x0001e80000100800 */
[----:B------:R-:W3:Y:S04]  /*11110*/  LDL.LU R26, [R1+0x68] ;  /* 0x00006800011a7983 */ /* 0x000ee80000300800 */
[----:B------:R1:W-:Y:S01]  /*11120*/  STL [R1+0x30f8], R23 ;  /* 0x0030f81701007387 */ /* 0x0003e20000100800 */
[----:B0-----:R-:W-:-:S05]  /*11130*/  IADD3 R24, P5, R60, R59, RZ ;  /* 0x0000003b3c187210 */ /* 0x001fca0007fbe0ff */
[----:B------:R0:W-:Y:S01]  /*11140*/  STL [R1+0x3100], R24 ;  /* 0x0031001801007387 */ /* 0x0001e20000100800 */
[C---:B-1----:R-:W-:Y:S01]  /*11150*/  IMAD.X R23, R27.reuse, 0x1, R13, P6 ;  /* 0x000000011b177824 */ /* 0x042fe200030e060d */
[----:B------:R-:W-:Y:S02]  /*11160*/  IADD3 R60, P6, R60, R58, RZ ;  /* 0x0000003a3c3c7210 */ /* 0x000fe40007fde0ff */
[----:B0-----:R-:W4:Y:S04]  /*11170*/  LDL.LU R24, [R1+0x60] ;  /* 0x0000600001187983 */ /* 0x001f280000300800 */
[----:B------:R0:W-:Y:S02]  /*11180*/  STL [R1+0x30fc], R23 ;  /* 0x0030fc1701007387 */ /* 0x0001e40000100800 */
[----:B0-----:R-:W-:-:S02]  /*11190*/  IMAD.X R23, R27, 0x1, R14, P0 ;  /* 0x000000011b177824 */ /* 0x001fc400000e060e */
[----:B------:R-:W2:Y:S04]  /*111a0*/  LDL.LU R27, [R1+0x6c] ;  /* 0x00006c00011b7983 */ /* 0x000ea80000300800 */
[----:B------:R0:W-:Y:S04]  /*111b0*/  STL [R1+0x30f4], R60 ;  /* 0x0030f43c01007387 */ /* 0x0001e80000100800 */
[----:B------:R1:W-:Y:S01]  /*111c0*/  STL [R1+0x30e8], R23 ;  /* 0x0030e81701007387 */ /* 0x0003e20000100800 */
[----:B0-----:R-:W-:-:S03]  /*111d0*/  IADD3 R60, P0, R61, R59, RZ ;  /* 0x0000003b3d3c7210 */ /* 0x001fc60007f1e0ff */
[----:B-1----:R-:W4:Y:S04]  /*111e0*/  LDL.LU R23, [R1+0x5c] ;  /* 0x00005c0001177983 */ /* 0x002f280000300800 */
[----:B------:R0:W-:Y:S02]  /*111f0*/  STL [R1+0x30f0], R60 ;  /* 0x0030f03c01007387 */ /* 0x0001e40000100800 */
[----:B0-----:R-:W-:-:S05]  /*11200*/  IMAD.X R60, R28, 0x1, R13, P1 ;  /* 0x000000011c3c7824 */ /* 0x001fca00008e060d */
[----:B------:R0:W-:Y:S02]  /*11210*/  STL [R1+0x30ec], R60 ;  /* 0x0030ec3c01007387 */ /* 0x0001e40000100800 */
[----:B0-----:R-:W-:Y:S01]  /*11220*/  IADD3 R60, P1, R61, R58, RZ ;  /* 0x0000003a3d3c7210 */ /* 0x001fe20007f3e0ff */
[----:B------:R-:W-:Y:S02]  /*11230*/  IMAD.X R61, R28, 0x1, R14, P2 ;  /* 0x000000011c3d7824 */ /* 0x000fe400010e060e */
[----:B------:R-:W3:Y:S04]  /*11240*/  LDL.LU R28, [R1+0x70] ;  /* 0x00007000011c7983 */ /* 0x000ee80000300800 */
[----:B------:R0:W-:Y:S04]  /*11250*/  STL [R1+0x30e4], R60 ;  /* 0x0030e43c01007387 */ /* 0x0001e80000100800 */
[----:B0-----:R-:W4:Y:S04]  /*11260*/  LDL.LU R60, [R1+0x58] ;  /* 0x00005800013c7983 */ /* 0x001f280000300800 */
[----:B------:R0:W-:Y:S02]  /*11270*/  STL [R1+0x30d8], R61 ;  /* 0x0030d83d01007387 */ /* 0x0001e40000100800 */
[----:B0-----:R-:W-:-:S05]  /*11280*/  IADD3 R61, P2, R19, R59, RZ ;  /* 0x0000003b133d7210 */ /* 0x001fca0007f5e0ff */
[----:B------:R0:W-:Y:S02]  /*11290*/  STL [R1+0x30e0], R61 ;  /* 0x0030e03d01007387 */ /* 0x0001e40000100800 */
[----:B0-----:R-:W-:Y:S01]  /*112a0*/  IMAD.X R61, R29, 0x1, R13, P3 ;  /* 0x000000011d3d7824 */ /* 0x001fe200018e060d */
[----:B------:R-:W-:Y:S01]  /*112b0*/  IADD3 R19, P3, R19, R58, RZ ;  /* 0x0000003a13137210 */ /* 0x000fe20007f7e0ff */
[----:B------:R-:W-:-:S03]  /*112c0*/  IMAD.X R29, R29, 0x1, R14, P4 ;  /* 0x000000011d1d7824 */ /* 0x000fc600020e060e */
[----:B------:R0:W-:Y:S04]  /*112d0*/  STL [R1+0x30dc], R61 ;  /* 0x0030dc3d01007387 */ /* 0x0001e80000100800 */
[----:B0-----:R-:W4:Y:S04]  /*112e0*/  LDL.LU R61, [R1+0x54] ;  /* 0x00005400013d7983 */ /* 0x001f280000300800 */
[----:B------:R3:W-:Y:S04]  /*112f0*/  STL [R1+0x30d4], R19 ;  /* 0x0030d41301007387 */ /* 0x0007e80000100800 */
[----:B------:R-:W-:Y:S01]  /*11300*/  STL [R1+0x30c8], R29 ;  /* 0x0030c81d01007387 */ /* 0x000fe20000100800 */
[----:B---3--:R-:W-:-:S05]  /*11310*/  IADD3 R19, P4, R28, R59, RZ ;  /* 0x0000003b1c137210 */ /* 0x008fca0007f9e0ff */
[----:B------:R0:W-:Y:S04]  /*11320*/  STL [R1+0x30d0], R19 ;  /* 0x0030d01301007387 */ /* 0x0001e80000100800 */
[----:B0-----:R-:W3:Y:S01]  /*11330*/  LDL.LU R19, [R1+0x50] ;  /* 0x0000500001137983 */ /* 0x001ee20000300800 */
[----:B------:R-:W-:Y:S01]  /*11340*/  IMAD.X R29, R30, 0x1, R13, P5 ;  /* 0x000000011e1d7824 */ /* 0x000fe200028e060d */
[----:B------:R-:W-:-:S04]  /*11350*/  IADD3 R28, P5, R28, R58, RZ ;  /* 0x0000003a1c1c7210 */ /* 0x000fc80007fbe0ff */
[----:B------:R0:W-:Y:S04]  /*11360*/  STL [R1+0x30cc], R29 ;  /* 0x0030cc1d01007387 */ /* 0x0001e80000100800 */
[----:B------:R2:W-:Y:S01]  /*11370*/  STL [R1+0x30c4], R28 ;  /* 0x0030c41c01007387 */ /* 0x0005e20000100800 */
[----:B0-----:R-:W-:Y:S01]  /*11380*/  IMAD.X R29, R30, 0x1, R14, P6 ;  /* 0x000000011e1d7824 */ /* 0x001fe200030e060e */
[----:B--2---:R-:W-:Y:S01]  /*11390*/  IADD3 R28, P6, R27, R59, RZ ;  /* 0x0000003b1b1c7210 */ /* 0x004fe20007fde0ff */
[----:B------:R-:W-:-:S03]  /*113a0*/  IMAD.X R30, R31, 0x1, R13, P0 ;  /* 0x000000011f1e7824 */ /* 0x000fc600000e060d */
[----:B------:R0:W-:Y:S04]  /*113b0*/  STL [R1+0x30b8], R29 ;  /* 0x0030b81d01007387 */ /* 0x0001e80000100800 */
[----:B------:R1:W-:Y:S01]  /*113c0*/  STL [R1+0x30c0], R28 ;  /* 0x0030c01c01007387 */ /* 0x0003e20000100800 */
[----:B0-----:R-:W-:-:S03]  /*113d0*/  IADD3 R29, P0, R27, R58, RZ ;  /* 0x0000003a1b1d7210 */ /* 0x001fc60007f1e0ff */
[----:B------:R-:W-:Y:S01]  /*113e0*/  STL [R1+0x30bc], R30 ;  /* 0x0030bc1e01007387 */ /* 0x000fe20000100800 */
[----:B-1----:R-:W-:Y:S01]  /*113f0*/  IMAD.X R28, R31, 0x1, R14, P1 ;  /* 0x000000011f1c7824 */ /* 0x002fe200008e060e */
[----:B------:R-:W-:Y:S02]  /*11400*/  IADD3 R27, P1, R26, R59, RZ ;  /* 0x0000003b1a1b7210 */ /* 0x000fe40007f3e0ff */
[----:B------:R0:W-:Y:S04]  /*11410*/  STL [R1+0x30b4], R29 ;  /* 0x0030b41d01007387 */ /* 0x0001e80000100800 */
[----:B------:R1:W-:Y:S04]  /*11420*/  STL [R1+0x30a8], R28 ;  /* 0x0030a81c01007387 */ /* 0x0003e80000100800 */
[----:B------:R2:W-:Y:S01]  /*11430*/  STL [R1+0x30b0], R27 ;  /* 0x0030b01b01007387 */ /* 0x0005e20000100800 */
[----:B0-----:R-:W-:Y:S01]  /*11440*/  IMAD.X R29, R32, 0x1, R13, P2 ;  /* 0x00000001201d7824 */ /* 0x001fe200010e060d */
[----:B-1----:R-:W-:-:S04]  /*11450*/  IADD3 R28, P2, R26, R58, RZ ;  /* 0x0000003a1a1c7210 */ /* 0x002fc80007f5e0ff */
[----:B------:R-:W-:Y:S01]  /*11460*/  STL [R1+0x30ac], R29 ;  /* 0x0030ac1d01007387 */ /* 0x000fe20000100800 */
[----:B--2---:R-:W-:Y:S01]  /*11470*/  IMAD.X R27, R32, 0x1, R14, P3 ;  /* 0x00000001201b7824 */ /* 0x004fe200018e060e */
        /* <DEDUP_REMOVED lines=8> */
[----:B----4-:R-:W-:Y:S02]  /*11500*/  IADD3 R25, P5, R24, R59, RZ ;  /* 0x0000003b18197210 */ /* 0x010fe40007fbe0ff */
        /* <DEDUP_REMOVED lines=21> */
[----:B------:R0:W-:Y:S01]  /*11660*/  STL [R1+0x306c], R25 ;  /* 0x00306c1901007387 */ /* 0x0001e20000100800 */
[----:B--2---:R-:W-:-:S03]  /*11670*/  IMAD.X R23, R36, 0x1, R14, P4 ;  /* 0x0000000124177824 */ /* 0x004fc600020e060e */
[----:B------:R1:W-:Y:S04]  /*11680*/  STL [R1+0x3064], R24 ;  /* 0x0030641801007387 */ /* 0x0003e80000100800 */
[----:B------:R2:W-:Y:S01]  /*11690*/  STL [R1+0x3058], R23 ;  /* 0x0030581701007387 */ /* 0x0005e20000100800 */
[----:B0-----:R-:W-:Y:S01]  /*116a0*/  IADD3 R25, P4, R61, R59, RZ ;  /* 0x0000003b3d197210 */ /* 0x001fe20007f9e0ff */
[----:B-1----:R-:W-:-:S04]  /*116b0*/  IMAD.X R24, R37, 0x1, R13, P5 ;  /* 0x0000000125187824 */ /* 0x002fc800028e060d */
[----:B------:R0:W-:Y:S01]  /*116c0*/  STL [R1+0x3060], R25 ;  /* 0x0030601901007387 */ /* 0x0001e20000100800 */
[----:B--2---:R-:W-:-:S03]  /*116d0*/  IADD3 R23, P5, R61, R58, RZ ;  /* 0x0000003a3d177210 */ /* 0x004fc60007fbe0ff */
[----:B------:R-:W-:Y:S01]  /*116e0*/  STL [R1+0x305c], R24 ;  /* 0x00305c1801007387 */ /* 0x000fe20000100800 */
[----:B------:R-:W-:-:S03]  /*116f0*/  SHF.R.S32.HI R39, RZ, 0x1f, R39 ;  /* 0x0000001fff277819 */ /* 0x000fc60000011427 */
[----:B------:R1:W-:Y:S01]  /*11700*/  STL [R1+0x3054], R23 ;  /* 0x0030541701007387 */ /* 0x0003e20000100800 */
[----:B0-----:R-:W-:Y:S01]  /*11710*/  IMAD.X R25, R37, 0x1, R14, P6 ;  /* 0x0000000125197824 */ /* 0x001fe200030e060e */
[----:B------:R-:W-:-:S04]  /*11720*/  SHF.R.S32.HI R42, RZ, 0x1f, R3 ;  /* 0x0000001fff2a7819 */ /* 0x000fc80000011403 */
[----:B------:R-:W-:Y:S01]  /*11730*/  STL [R1+0x3048], R25 ;  /* 0x0030481901007387 */ /* 0x000fe20000100800 */
[----:B-1----:R-:W-:Y:S01]  /*11740*/  IMAD.X R23, R38, 0x1, R13, P0 ;  /* 0x0000000126177824 */ /* 0x002fe200000e060d */
[----:B------:R-:W-:Y:S02]  /*11750*/  SHF.R.S32.HI R40, RZ, 0x1f, R40 ;  /* 0x0000001fff287819 */ /* 0x000fe40000011428 */
[----:B------:R-:W-:Y:S02]  /*11760*/  SHF.R.S32.HI R43, RZ, 0x1f, R10 ;  /* 0x0000001fff2b7819 */ /* 0x000fe4000001140a */
[----:B------:R-:W-:Y:S02]  /*11770*/  SHF.R.S32.HI R41, RZ, 0x1f, R41 ;  /* 0x0000001fff297819 */ /* 0x000fe40000011429 */
[----:B------:R-:W-:Y:S02]  /*11780*/  SHF.R.S32.HI R44, RZ, 0x1f, R17 ;  /* 0x0000001fff2c7819 */ /* 0x000fe40000011411 */
[----:B------:R-:W-:-:S02]  /*11790*/  SHF.R.S32.HI R47, RZ, 0x1f, R5 ;  /* 0x0000001fff2f7819 */ /* 0x000fc40000011405 */
[----:B------:R-:W-:Y:S02]  /*117a0*/  SHF.R.S32.HI R45, RZ, 0x1f, R21 ;  /* 0x0000001fff2d7819 */ /* 0x000fe40000011415 */
[----:B------:R-:W-:Y:S02]  /*117b0*/  SHF.R.S32.HI R48, RZ, 0x1f, R8 ;  /* 0x0000001fff307819 */ /* 0x000fe40000011408 */
[----:B------:R-:W-:Y:S02]  /*117c0*/  SHF.R.S32.HI R49, RZ, 0x1f, R15 ;  /* 0x0000001fff317819 */ /* 0x000fe4000001140f */
[----:B------:R-:W-:Y:S02]  /*117d0*/  SHF.R.S32.HI R50, RZ, 0x1f, R16 ;  /* 0x0000001fff327819 */ /* 0x000fe40000011410 */
[----:B------:R-:W-:Y:S02]  /*117e0*/  SHF.R.S32.HI R51, RZ, 0x1f, R18 ;  /* 0x0000001fff337819 */ /* 0x000fe40000011412 */
[----:B------:R-:W-:-:S02]  /*117f0*/  SHF.R.S32.HI R52, RZ, 0x1f, R20 ;  /* 0x0000001fff347819 */ /* 0x000fc40000011414 */
[C---:B---3--:R-:W-:Y:S02]  /*11800*/  IADD3 R24, P6, R19.reuse, R59, RZ ;  /* 0x0000003b13187210 */ /* 0x048fe40007fde0ff */
[----:B------:R-:W-:-:S03]  /*11810*/  IADD3 R19, P0, R19, R58, RZ ;  /* 0x0000003a13137210 */ /* 0x000fc60007f1e0ff */
        /* <DEDUP_REMOVED lines=17> */
[----:B------:R1:W-:Y:S01]  /*11930*/  STL [R1+0x302c], R3 ;  /* 0x00302c0301007387 */ /* 0x0003e20000100800 */
[----:B0-----:R-:W-:-:S03]  /*11940*/  IMAD.X R19, R40, 0x1, R14, P5 ;  /* 0x0000000128137824 */ /* 0x001fc600028e060e */
[----:B------:R0:W-:Y:S01]  /*11950*/  STL [R1+0x3024], R10 ;  /* 0x0030240a01007387 */ /* 0x0001e20000100800 */
[----:B-1----:R-:W-:-:S03]  /*11960*/  IADD3 R3, P5, R17, R59, RZ ;  /* 0x0000003b11037210 */ /* 0x002fc60007fbe0ff */
[----:B------:R-:W-:Y:S04]  /*11970*/  STL [R1+0x3018], R19 ;  /* 0x0030181301007387 */ /* 0x000fe80000100800 */
[----:B------:R1:W-:Y:S01]  /*11980*/  STL [R1+0x3020], R3 ;  /* 0x0030200301007387 */ /* 0x0003e20000100800 */
[----:B0-----:R-:W-:Y:S01]  /*11990*/  IMAD.X R10, R41, 0x1, R13, P6 ;  /* 0x00000001290a7824 */ /* 0x001fe200030e060d */
[----:B------:R-:W-:-:S04]  /*119a0*/  IADD3 R17, P6, R17, R58, RZ ;  /* 0x0000003a11117210 */ /* 0x000fc80007fde0ff */
[----:B------:R0:W-:Y:S01]  /*119b0*/  STL [R1+0x301c], R10 ;  /* 0x00301c0a01007387 */ /* 0x0001e20000100800 */
[----:B-1----:R-:W-:-:S03]  /*119c0*/  IMAD.X R3, R41, 0x1, R14, P0 ;  /* 0x0000000129037824 */ /* 0x002fc600000e060e */
[----:B------:R1:W-:Y:S04]  /*119d0*/  STL [R1+0x3014], R17 ;  /* 0x0030141101007387 */ /* 0x0003e80000100800 */
[----:B------:R2:W-:Y:S01]  /*119e0*/  STL [R1+0x3008], R3 ;  /* 0x0030080301007387 */ /* 0x0005e20000100800 */
[----:B0-----:R-:W-:Y:S01]  /*119f0*/  IADD3 R10, P0, R21, R59, RZ ;  /* 0x0000003b150a7210 */ /* 0x001fe20007f1e0ff */
[----:B-1----:R-:W-:-:S04]  /*11a00*/  IMAD.X R17, R42, 0x1, R13, P1 ;  /* 0x000000012a117824 */ /* 0x002fc800008e060d */
[----:B------:R0:W-:Y:S01]  /*11a10*/  STL [R1+0x3010], R10 ;  /* 0x0030100a01007387 */ /* 0x0001e20000100800 */
[----:B--2---:R-:W-:-:S03]  /*11a20*/  IADD3 R3, P1, R21, R58, RZ ;  /* 0x0000003a15037210 */ /* 0x004fc60007f3e0ff */
[----:B------:R1:W-:Y:S04]  /*11a30*/  STL [R1+0x300c], R17 ;  /* 0x00300c1101007387 */ /* 0x0003e80000100800 */
[----:B------:R2:W-:Y:S01]  /*11a40*/  STL [R1+0x3004], R3 ;  /* 0x0030040301007387 */ /* 0x0005e20000100800 */
[----:B0-----:R-:W-:Y:S01]  /*11a50*/  IMAD.X R10, R42, 0x1, R14, P2 ;  /* 0x000000012a0a7824 */ /* 0x001fe200010e060e */
[----:B-1----:R-:W-:-:S04]  /*11a60*/  IADD3 R17, P2, R11, R59, RZ ;  /* 0x0000003b0b117210 */ /* 0x002fc80007f5e0ff */
[----:B------:R0:W-:Y:S01]  /*11a70*/  STL [R1+0x2ff8], R10 ;  /* 0x002ff80a01007387 */ /* 0x0001e20000100800 */
[----:B--2---:R-:W-:-:S03]  /*11a80*/  IMAD.X R3, R43, 0x1, R13, P3 ;  /* 0x000000012b037824 */ /* 0x004fc600018e060d */
[----:B------:R-:W-:Y:S04]  /*11a90*/  STL [R1+0x3000], R17 ;  /* 0x0030001101007387 */ /* 0x000fe80000100800 */
[----:B------:R1:W-:Y:S01]  /*11aa0*/  STL [R1+0x2ffc], R3 ;  /* 0x002ffc0301007387 */ /* 0x0003e20000100800 */
[----:B0-----:R-:W-:Y:S01]  /*11ab0*/  IADD3 R10, P3, R11, R58, RZ ;  /* 0x0000003a0b0a7210 */ /* 0x001fe20007f7e0ff */
[----:B------:R-:W-:-:S04]  /*11ac0*/  IMAD.X R11, R43, 0x1, R14, P4 ;  /* 0x000000012b0b7824 */ /* 0x000fc800020e060e */
        /* <DEDUP_REMOVED lines=12> */
[----:B------:R-:W-:Y:S01]  /*11b90*/  STL [R1+0x2fe0], R10 ;  /* 0x002fe00a01007387 */ /* 0x000fe20000100800 */
[----:B--2---:R-:W-:Y:S01]  /*11ba0*/  IADD3 R3, P0, R8, R58, RZ ;  /* 0x0000003a08037210 */ /* 0x004fe20007f1e0ff */
[----:B------:R-:W-:Y:S02]  /*11bb0*/  IMAD.X R8, R45, 0x1, R14, P1 ;  /* 0x000000012d087824 */ /* 0x000fe400008e060e */
[----:B------:R0:W-:Y:S04]  /*11bc0*/  STL [R1+0x2fdc], R5 ;  /* 0x002fdc0501007387 */ /* 0x0001e80000100800 */
        /* <DEDUP_REMOVED lines=44> */
[----:B0-----:R-:W-:-:S03]  /*11e90*/  IMAD.X R5, R51, 0x1, R13, P5 ;  /* 0x0000000133057824 */ /* 0x001fc600028e060d */
[----:B------:R-:W3:Y:S01]  /*11ea0*/  LDL.LU R61, [R1+0xfc] ;  /* 0x0000fc00013d7983 */ /* 0x000ee20000300800 */
[----:B-1----:R-:W-:-:S03]  /*11eb0*/  IADD3 R3, P5, R12, R58, RZ ;  /* 0x0000003a0c037210 */ /* 0x002fc60007fbe0ff */
[----:B------:R0:W-:Y:S01]  /*11ec0*/  STL [R1+0x2f7c], R5 ;  /* 0x002f7c0501007387 */ /* 0x0001e20000100800 */
[----:B--2---:R-:W-:-:S03]  /*11ed0*/  IMAD.X R8, R51, 0x1, R14, P6 ;  /* 0x0000000133087824 */ /* 0x004fc600030e060e */
[----:B------:R1:W-:Y:S01]  /*11ee0*/  STL [R1+0x2f74], R3 ;  /* 0x002f740301007387 */ /* 0x0003e20000100800 */
[----:B------:R-:W-:-:S03]  /*11ef0*/  SHF.R.S32.HI R55, RZ, 0x1f, R2 ;  /* 0x0000001fff377819 */ /* 0x000fc60000011402 */
[----:B------:R-:W-:Y:S01]  /*11f00*/  STL [R1+0x2f68], R8 ;  /* 0x002f680801007387 */ /* 0x000fe20000100800 */
[----:B0-----:R-:W-:Y:S01]  /*11f10*/  IMAD.X R5, R52, 0x1, R13, P0 ;  /* 0x0000000134057824 */ /* 0x001fe200000e060d */
[C---:B-1----:R-:W-:Y:S02]  /*11f20*/  IADD3 R3, P6, R2.reuse, R59, RZ ;  /* 0x0000003b02037210 */ /* 0x042fe40007fde0ff */
[----:B------:R-:W-:-:S03]  /*11f30*/  IADD3 R2, P0, R2, R58, RZ ;  /* 0x0000003a02027210 */ /* 0x000fc60007f1e0ff */
[----:B------:R0:W-:Y:S04]  /*11f40*/  STL [R1+0x2f70], R3 ;  /* 0x002f700301007387 */ /* 0x0001e80000100800 */
[----:B------:R-:W-:Y:S04]  /*11f50*/  STL [R1+0x2f6c], R5 ;  /* 0x002f6c0501007387 */ /* 0x000fe80000100800 */
[----:B------:R-:W2:Y:S01]  /*11f60*/  LDL.LU R28, [R1+0x100] ;  /* 0x00010000011c7983 */ /* 0x000ea20000300800 */
[----:B0-----:R-:W-:-:S03]  /*11f70*/  IMAD.X R3, R52, 0x1, R14, P1 ;  /* 0x0000000134037824 */ /* 0x001fc600008e060e */
[----:B------:R0:W-:Y:S04]  /*11f80*/  STL [R1+0x2f64], R2 ;  /* 0x002f640201007387 */ /* 0x0001e80000100800 */
[----:B------:R1:W-:Y:S04]  /*11f90*/  STL [R1+0x2f58], R3 ;  /* 0x002f580301007387 */ /* 0x0003e80000100800 */
[----:B------:R-:W4:Y:S01]  /*11fa0*/  LDL.LU R19, [R1+0xf8] ;  /* 0x0000f80001137983 */ /* 0x000f220000300800 */
[----:B------:R-:W-:Y:S02]  /*11fb0*/  SHF.R.S32.HI R53, RZ, 0x1f, R22 ;  /* 0x0000001fff357819 */ /* 0x000fe40000011416 */
[----:B0-----:R-:W-:-:S03]  /*11fc0*/  IADD3 R2, P1, R4, R59, RZ ;  /* 0x0000003b04027210 */ /* 0x001fc60007f3e0ff */
[C---:B------:R-:W-:Y:S02]  /*11fd0*/  IMAD.X R5, R53.reuse, 0x1, R13, P2 ;  /* 0x0000000135057824 */ /* 0x040fe400010e060d */
[----:B------:R0:W-:Y:S01]  /*11fe0*/  STL [R1+0x2f60], R2 ;  /* 0x002f600201007387 */ /* 0x0001e20000100800 */
[----:B-1----:R-:W-:Y:S01]  /*11ff0*/  IMAD.X R3, R53, 0x1, R14, P3 ;  /* 0x0000000135037824 */ /* 0x002fe200018e060e */
[----:B------:R-:W-:Y:S02]  /*12000*/  SHF.R.S32.HI R54, RZ, 0x1f, R12 ;  /* 0x0000001fff367819 */ /* 0x000fe4000001140c */
[----:B------:R-:W-:Y:S04]  /*12010*/  STL [R1+0x2f5c], R5 ;  /* 0x002f5c0501007387 */ /* 0x000fe80000100800 */
[----:B------:R-:W4:Y:S01]  /*12020*/  LDL.LU R27, [R1+0x108] ;  /* 0x00010800011b7983 */ /* 0x000f220000300800 */
[----:B0-----:R-:W-:-:S05]  /*12030*/  IADD3 R2, P2, R4, R58, RZ ;  /* 0x0000003a04027210 */ /* 0x001fca0007f5e0ff */
[----:B------:R0:W-:Y:S01]  /*12040*/  STL [R1+0x2f54], R2 ;  /* 0x002f540201007387 */ /* 0x0001e20000100800 */
[----:B------:R-:W-:-:S03]  /*12050*/  SHF.R.S32.HI R56, RZ, 0x1f, R4 ;  /* 0x0000001fff387819 */ /* 0x000fc60000011404 */
[----:B------:R1:W-:Y:S01]  /*12060*/  STL [R1+0x2f48], R3 ;  /* 0x002f480301007387 */ /* 0x0003e20000100800 */
[----:B------:R-:W-:-:S03]  /*12070*/  IMAD.X R4, R54, 0x1, R13, P4 ;  /* 0x0000000136047824 */ /* 0x000fc600020e060d */
[----:B------:R-:W4:Y:S01]  /*12080*/  LDL.LU R26, [R1+0x104] ;  /* 0x00010400011a7983 */ /* 0x000f220000300800 */
[----:B0-----:R-:W-:-:S05]  /*12090*/  IADD3 R2, P3, R6, R59, RZ ;  /* 0x0000003b06027210 */ /* 0x001fca0007f7e0ff */
[----:B------:R0:W-:Y:S01]  /*120a0*/  STL [R1+0x2f50], R2 ;  /* 0x002f500201007387 */ /* 0x0001e20000100800 */
[----:B-1----:R-:W-:-:S03]  /*120b0*/  IMAD.X R3, R54, 0x1, R14, P5 ;  /* 0x0000000136037824 */ /* 0x002fc600028e060e */
[----:B------:R1:W-:Y:S04]  /*120c0*/  STL [R1+0x2f4c], R4 ;  /* 0x002f4c0401007387 */ /* 0x0003e80000100800 */
[----:B------:R-:W4:Y:S01]  /*120d0*/  LDL.LU R31, [R1+0x124] ;  /* 0x00012400011f7983 */ /* 0x000f220000300800 */
[----:B0-----:R-:W-:-:S05]  /*120e0*/  IADD3 R2, P4, R6, R58, RZ ;  /* 0x0000003a06027210 */ /* 0x001fca0007f9e0ff */
[----:B------:R0:W-:Y:S04]  /*120f0*/  STL [R1+0x2f44], R2 ;  /* 0x002f440201007387 */ /* 0x0001e80000100800 */
[----:B------:R0:W-:Y:S01]  /*12100*/  STL [R1+0x2f38], R3 ;  /* 0x002f380301007387 */ /* 0x0001e20000100800 */
[----:B-1----:R-:W-:-:S03]  /*12110*/  IMAD.X R4, R55, 0x1, R13, P6 ;  /* 0x0000000137047824 */ /* 0x002fc600030e060d */
[----:B------:R-:W4:Y:S01]  /*12120*/  LDL.LU R25, [R1+0x10c] ;  /* 0x00010c0001197983 */ /* 0x000f220000300800 */
[----:B0-----:R-:W-:-:S05]  /*12130*/  IADD3 R2, P5, R7, R59, RZ ;  /* 0x0000003b07027210 */ /* 0x001fca0007fbe0ff */
[----:B------:R0:W-:Y:S01]  /*12140*/  STL [R1+0x2f40], R2 ;  /* 0x002f400201007387 */ /* 0x0001e20000100800 */
[----:B------:R-:W-:-:S03]  /*12150*/  IMAD.X R3, R55, 0x1, R14, P0 ;  /* 0x0000000137037824 */ /* 0x000fc600000e060e */
        /* <DEDUP_REMOVED lines=9> */
[----:B------:R-:W-:Y:S01]  /*121f0*/  IMAD.X R3, R56, 0x1, R14, P2 ;  /* 0x0000000138037824 */ /* 0x000fe200010e060e */
[----:B------:R-:W-:Y:S02]  /*12200*/  SHF.R.S32.HI R57, RZ, 0x1f, R6 ;  /* 0x0000001fff397819 */ /* 0x000fe40000011406 */
[----:B------:R1:W-:Y:S04]  /*12210*/  STL [R1+0x2f2c], R4 ;  /* 0x002f2c0401007387 */ /* 0x0003e80000100800 */
[----:B------:R-:W4:Y:S01]  /*12220*/  LDL.LU R30, [R1+0x13c] ;  /* 0x00013c00011e7983 */ /* 0x000f220000300800 */
[----:B0-----:R-:W-:-:S05]  /*12230*/  IADD3 R2, P1, R9, R58, RZ ;  /* 0x0000003a09027210 */ /* 0x001fca0007f3e0ff */
[----:B------:R-:W-:Y:S04]  /*12240*/  STL [R1+0x2f24], R2 ;  /* 0x002f240201007387 */ /* 0x000fe80000100800 */
[----:B------:R0:W-:Y:S01]  /*12250*/  STL [R1+0x2f14], R3 ;  /* 0x002f140301007387 */ /* 0x0001e20000100800 */
[----:B-1----:R-:W-:-:S03]  /*12260*/  IMAD.X R4, R57, 0x1, R13, P3 ;  /* 0x0000000139047824 */ /* 0x002fc600018e060d */
[----:B------:R-:W4:Y:S01]  /*12270*/  LDL.LU R60, [R1+0x114] ;  /* 0x00011400013c7983 */ /* 0x000f220000300800 */
[----:B0-----:R-:W-:Y:S01]  /*12280*/  IMAD.X R3, R57, 0x1, R14, P4 ;  /* 0x0000000139037824 */ /* 0x001fe200020e060e */
[----:B---3--:R-:W-:-:S05]  /*12290*/  IADD3 R2, P2, R61, R59, RZ ;  /* 0x0000003b3d027210 */ /* 0x008fca0007f5e0ff */
[----:B------:R0:W-:Y:S04]  /*122a0*/  STL [R1+0x2f1c], R2 ;  /* 0x002f1c0201007387 */ /* 0x0001e80000100800 */
[----:B------:R-:W-:Y:S04]  /*122b0*/  STL [R1+0x2f18], R4 ;  /* 0x002f180401007387 */ /* 0x000fe80000100800 */
[----:B------:R-:W3:Y:S01]  /*122c0*/  LDL.LU R29, [R1+0x154] ;  /* 0x00015400011d7983 */ /* 0x000ee20000300800 */
[----:B0-----:R-:W-:-:S05]  /*122d0*/  IADD3 R2, P3, R61, R58, RZ ;  /* 0x0000003a3d027210 */ /* 0x001fca0007f7e0ff */
[----:B------:R2:W-:Y:S04]  /*122e0*/  STL [R1+0x2f20], R2 ;  /* 0x002f200201007387 */ /* 0x0005e80000100800 */
[----:B------:R0:W-:Y:S04]  /*122f0*/  STL [R1+0x2af0], R3 ;  /* 0x002af00301007387 */ /* 0x0001e80000100800 */
[----:B------:R-:W3:Y:S01]  /*12300*/  LDL.LU R61, [R1+0x118] ;  /* 0x00011800013d7983 */ /* 0x000ee20000300800 */
[----:B--2---:R-:W-:-:S05]  /*12310*/  IADD3 R2, P4, R28, R59, RZ ;  /* 0x0000003b1c027210 */ /* 0x004fca0007f9e0ff */
[----:B------:R1:W-:Y:S01]  /*12320*/  STL [R1+0x2b10], R2 ;  /* 0x002b100201007387 */ /* 0x0003e20000100800 */
[C---:B----4-:R-:W-:Y:S02]  /*12330*/  IMAD.X R4, R19.reuse, 0x1, R13, P5 ;  /* 0x0000000113047824 */ /* 0x050fe400028e060d */
[----:B0-----:R-:W-:Y:S01]  /*12340*/  IMAD.X R3, R19, 0x1, R14, P6 ;  /* 0x0000000113037824 */ /* 0x001fe200030e060e */
[----:B-1----:R-:W-:Y:S02]  /*12350*/  IADD3 R2, P5, R28, R58, RZ ;  /* 0x0000003a1c027210 */ /* 0x002fe40007fbe0ff */
[----:B------:R-:W-:Y:S04]  /*12360*/  STL [R1+0x2af4], R4 ;  /* 0x002af40401007387 */ /* 0x000fe80000100800 */
[----:B------:R-:W2:Y:S04]  /*12370*/  LDL.LU R28, [R1+0x15c] ;  /* 0x00015c00011c7983 */ /* 0x000ea80000300800 */
[----:B------:R0:W-:Y:S04]  /*12380*/  STL [R1+0x2b18], R2 ;  /* 0x002b180201007387 */ /* 0x0001e80000100800 */
[----:B------:R1:W-:Y:S04]  /*12390*/  STL [R1+0x2af8], R3 ;  /* 0x002af80301007387 */ /* 0x0003e80000100800 */
[----:B------:R-:W4:Y:S01]  /*123a0*/  LDL.LU R19, [R1+0x11c] ;  /* 0x00011c0001137983 */ /* 0x000f220000300800 */
[----:B0-----:R-:W-:-:S05]  /*123b0*/  IADD3 R2, P6, R27, R59, RZ ;  /* 0x0000003b1b027210 */ /* 0x001fca0007fde0ff */
[----:B------:R0:W-:Y:S01]  /*123c0*/  STL [R1+0x2b20], R2 ;  /* 0x002b200201007387 */ /* 0x0001e20000100800 */
[C---:B------:R-:W-:Y:S02]  /*123d0*/  IMAD.X R4, R26.reuse, 0x1, R13, P0 ;  /* 0x000000011a047824 */ /* 0x040fe400000e060d */
[----:B-1----:R-:W-:-:S03]  /*123e0*/  IMAD.X R3, R26, 0x1, R14, P1 ;  /* 0x000000011a037824 */ /* 0x002fc600008e060e */
[----:B------:R-:W-:Y:S01]  /*123f0*/  STL [R1+0x2afc], R4 ;  /* 0x002afc0401007387 */ /* 0x000fe20000100800 */
[----:B0-----:R-:W-:-:S03]  /*12400*/  IADD3 R2, P0, R27, R58, RZ ;  /* 0x0000003a1b027210 */ /* 0x001fc60007f1e0ff */
[----:B------:R-:W4:Y:S04]  /*12410*/  LDL.LU R27, [R1+0x168] ;  /* 0x00016800011b7983 */ /* 0x000f280000300800 */
        /* <DEDUP_REMOVED lines=13> */
[----:B0-----:R-:W-:Y:S01]  /*124f0*/  IADD3 R2, P3, R24, R59, RZ ;  /* 0x0000003b18027210 */ /* 0x001fe20007f7e0ff */
[----:B------:R-:W-:-:S04]  /*12500*/  IMAD.X R4, R23, 0x1, R13, P4 ;  /* 0x0000000117047824 */ /* 0x000fc800020e060d */
[----:B------:R0:W-:Y:S01]  /*12510*/  STL [R1+0x2b40], R2 ;  /* 0x002b400201007387 */ /* 0x0001e20000100800 */
        /* <DEDUP_REMOVED lines=15> */
[----:B------:R-:W-:Y:S04]  /*12610*/  STL [R1+0x2b24], R3 ;  /* 0x002b240301007387 */ /* 0x000fe80000100800 */
[----:B------:R-:W4:Y:S01]  /*12620*/  LDL.LU R60, [R1+0x130] ;  /* 0x00013000013c7983 */ /* 0x000f220000300800 */
[----:B---3--:R-:W-:-:S05]  /*12630*/  IADD3 R2, P0, R29, R59, RZ ;  /* 0x0000003b1d027210 */ /* 0x008fca0007f1e0ff */
[----:B------:R0:W-:Y:S01]  /*12640*/  STL [R1+0x2b60], R2 ;  /* 0x002b600201007387 */ /* 0x0001e20000100800 */
[----:B------:R-:W-:Y:S01]  /*12650*/  IMAD.X R4, R61, 0x1, R13, P1 ;  /* 0x000000013d047824 */ /* 0x000fe200008e060d */
[----:B0-----:R-:W-:Y:S01]  /*12660*/  IADD3 R2, P1, R29, R58, RZ ;  /* 0x0000003a1d027210 */ /* 0x001fe20007f3e0ff */
[----:B------:R-:W-:-:S03]  /*12670*/  IMAD.X R3, R61, 0x1, R14, P2 ;  /* 0x000000013d037824 */ /* 0x000fc600010e060e */
[----:B------:R-:W-:Y:S04]  /*12680*/  STL [R1+0x2b2c], R4 ;  /* 0x002b2c0401007387 */ /* 0x000fe80000100800 */
[----:B------:R-:W3:Y:S04]  /*12690*/  LDL.LU R29, [R1+0x164] ;  /* 0x00016400011d7983 */ /* 0x000ee80000300800 */
        /* <DEDUP_REMOVED lines=15> */
[C-C-:B------:R-:W-:Y:S02]  /*12790*/  IMAD.X R4, R26.reuse, 0x1, R13.reuse, P5 ;  /* 0x000000011a047824 */ /* 0x140fe400028e060d */
[----:B-1----:R-:W-:Y:S01]  /*127a0*/  IMAD.X R3, R26, 0x1, R14, P6 ;  /* 0x000000011a037824 */ /* 0x002fe200030e060e */
[----:B0-----:R-:W-:Y:S02]  /*127b0*/  IADD3 R2, P5, R27, R58, RZ ;  /* 0x0000003a1b027210 */ /* 0x001fe40007fbe0ff */
[----:B------:R-:W-:Y:S04]  /*127c0*/  STL [R1+0x2b4c], R4 ;  /* 0x002b4c0401007387 */ /* 0x000fe80000100800 */
        /* <DEDUP_REMOVED lines=34> */
[----:B---3--:R-:W-:-:S05]  /*129f0*/  IADD3 R2, P5, R29, R59, RZ ;  /* 0x0000003b1d027210 */ /* 0x008fca0007fbe0ff */
[----:B------:R1:W-:Y:S01]  /*12a00*/  STL [R1+0x2bc0], R2 ;  /* 0x002bc00201007387 */ /* 0x0003e20000100800 */
[C---:B------:R-:W-:Y:S02]  /*12a10*/  IMAD.X R4, R61.reuse, 0x1, R13, P6 ;  /* 0x000000013d047824 */ /* 0x040fe400030e060d */
[----:B0-----:R-:W-:Y:S01]  /*12a20*/  IMAD.X R3, R61, 0x1, R14, P0 ;  /* 0x000000013d037824 */ /* 0x001fe200000e060e */
[----:B-1----:R-:W-:Y:S02]  /*12a30*/  IADD3 R2, P6, R29, R58, RZ ;  /* 0x0000003a1d027210 */ /* 0x002fe40007fde0ff */
        /* <DEDUP_REMOVED lines=18> */
[----:B-1----:R-:W-:Y:S01]  /*12b60*/  IMAD.X R3, R26, 0x1, R14, P4 ;  /* 0x000000011a037824 */ /* 0x002fe200020e060e */
[----:B0-----:R-:W-:Y:S02]  /*12b70*/  IADD3 R2, P3, R27, R58, RZ ;  /* 0x0000003a1b027210 */ /* 0x001fe40007f7e0ff */
[----:B------:R-:W-:Y:S04]  /*12b80*/  STL [R1+0x2bac], R4 ;  /* 0x002bac0401007387 */ /* 0x000fe80000100800 */
[----:B------:R-:W4:Y:S04]  /*12b90*/  LDL.LU R27, [R1+0x17c] ;  /* 0x00017c00011b7983 */ /* 0x000f280000300800 */
        /* <DEDUP_REMOVED lines=145> */
[----:B-1----:R-:W-:Y:S01]  /*134b0*/  IMAD.X R3, R60, 0x1, R13, P5 ;  /* 0x000000013c037824 */ /* 0x002fe200028e060d */
[----:B0-----:R-:W-:Y:S02]  /*134c0*/  IADD3 R2, P5, R30, R58, RZ ;  /* 0x0000003a1e027210 */ /* 0x001fe40007fbe0ff */
[----:B------:R-:W4:Y:S04]  /*134d0*/  LDL.LU R30, [R1+0x1d8] ;  /* 0x0001d800011e7983 */ /* 0x000f280000300800 */
[----:B------:R0:W-:Y:S04]  /*134e0*/  STL [R1+0x2c9c], R3 ;  /* 0x002c9c0301007387 */ /* 0x0001e80000100800 */
[----:B------:R3:W-:Y:S01]  /*134f0*/  STL [R1+0x2cd8], R2 ;  /* 0x002cd80201007387 */ /* 0x0007e20000100800 */
[----:B0-----:R-:W-:-:S03]  /*13500*/  IMAD.X R3, R60, 0x1, R14, P6 ;  /* 0x000000013c037824 */ /* 0x001fc600030e060e */
[----:B------:R-:W4:Y:S04]  /*13510*/  LDL.LU R60, [R1+0x264] ;  /* 0x00026400013c7983 */ /* 0x000f280000300800 */
[----:B------:R0:W-:Y:S01]  /*13520*/  STL [R1+0x2ca4], R3 ;  /* 0x002ca40301007387 */ /* 0x0001e20000100800 */
        /* <DEDUP_REMOVED lines=32> */
[----:B------:R-:W-:Y:S01]  /*13730*/  IMAD.X R4, R25, 0x1, R13, P6 ;  /* 0x0000000119047824 */ /* 0x000fe200030e060d */
[----:B-1----:R-:W-:Y:S01]  /*13740*/  IADD3 R3, P6, R31, R58, RZ ;  /* 0x0000003a1f037210 */ /* 0x002fe20007fde0ff */
[----:B0-----:R-:W-:-:S03]  /*13750*/  IMAD.X R2, R25, 0x1, R14, P0 ;  /* 0x0000000119027824 */ /* 0x001fc600000e060e */
[----:B------:R-:W-:Y:S04]  /*13760*/  STL [R1+0x2cdc], R4 ;  /* 0x002cdc0401007387 */ /* 0x000fe80000100800 */
[----:B------:R-:W4:Y:S04]  /*13770*/  LDL.LU R31, [R1+0x1f4] ;  /* 0x0001f400011f7983 */ /* 0x000f280000300800 */
[----:B------:R0:W-:Y:S04]  /*13780*/  STL [R1+0x2d18], R3 ;  /* 0x002d180301007387 */ /* 0x0001e80000100800 */
[----:B------:R1:W-:Y:S04]  /*13790*/  STL [R1+0x2ce4], R2 ;  /* 0x002ce40201007387 */ /* 0x0003e80000100800 */
[----:B------:R-:W4:Y:S01]  /*137a0*/  LDL.LU R25, [R1+0x290] ;  /* 0x0002900001197983 */ /* 0x000f220000300800 */
[----:B0-----:R-:W-:-:S05]  /*137b0*/  IADD3 R3, P0, R24, R59, RZ ;  /* 0x0000003b18037210 */ /* 0x001fca0007f1e0ff */
[----:B------:R0:W-:Y:S01]  /*137c0*/  STL [R1+0x2d20], R3 ;  /* 0x002d200301007387 */ /* 0x0001e20000100800 */
[C---:B-1----:R-:W-:Y:S01]  /*137d0*/  IMAD.X R2, R23.reuse, 0x1, R13, P1 ;  /* 0x0000000117027824 */ /* 0x042fe200008e060d */
[----:B------:R-:W-:Y:S01]  /*137e0*/  IADD3 R4, P1, R24, R58, RZ ;  /* 0x0000003a18047210 */ /* 0x000fe20007f3e0ff */
[----:B0-----:R-:W-:-:S03]  /*137f0*/  IMAD.X R3, R23, 0x1, R14, P2 ;  /* 0x0000000117037824 */ /* 0x001fc600010e060e */
[----:B------:R0:W-:Y:S04]  /*13800*/  STL [R1+0x2cec], R2 ;  /* 0x002cec0201007387 */ /* 0x0001e80000100800 */
[----:B------:R1:W-:Y:S04]  /*13810*/  STL [R1+0x2d28], R4 ;  /* 0x002d280401007387 */ /* 0x0003e80000100800 */
[----:B------:R-:W4:Y:S04]  /*13820*/  LDL.LU R24, [R1+0x1f8] ;  /* 0x0001f80001187983 */ /* 0x000f280000300800 */
[----:B------:R-:W-:Y:S01]  /*13830*/  STL [R1+0x2cf4], R3 ;  /* 0x002cf40301007387 */ /* 0x000fe20000100800 */
[----:B0-----:R-:W-:-:S03]  /*13840*/  IADD3 R2, P2, R30, R59, RZ ;  /* 0x0000003b1e027210 */ /* 0x001fc60007f5e0ff */
[----:B------:R-:W4:Y:S04]  /*13850*/  LDL.LU R23, [R1+0x29c] ;  /* 0x00029c0001177983 */ /* 0x000f280000300800 */
[----:B------:R0:W-:Y:S01]  /*13860*/  STL [R1+0x2d30], R2 ;  /* 0x002d300201007387 */ /* 0x0001e20000100800 */
[----:B-1----:R-:W-:Y:S01]  /*13870*/  IMAD.X R4, R60, 0x1, R13, P3 ;  /* 0x000000013c047824 */ /* 0x002fe200018e060d */
[----:B0-----:R-:W-:Y:S01]  /*13880*/  IADD3 R2, P3, R30, R58, RZ ;  /* 0x0000003a1e027210 */ /* 0x001fe20007f7e0ff */
[----:B------:R-:W-:-:S03]  /*13890*/  IMAD.X R3, R60, 0x1, R14, P4 ;  /* 0x000000013c037824 */ /* 0x000fc600020e060e */
[----:B------:R-:W-:Y:S04]  /*138a0*/  STL [R1+0x2cfc], R4 ;  /* 0x002cfc0401007387 */ /* 0x000fe80000100800 */
        /* <DEDUP_REMOVED lines=16> */
[C---:B----4-:R-:W-:Y:S01]  /*139b0*/  IMAD.X R4, R19.reuse, 0x1, R13, P0 ;  /* 0x0000000113047824 */ /* 0x050fe200000e060d */
[----:B0-----:R-:W-:Y:S01]  /*139c0*/  IADD3 R3, P0, R28, R58, RZ ;  /* 0x0000003a1c037210 */ /* 0x001fe20007f1e0ff */
[----:B-1----:R-:W-:-:S03]  /*139d0*/  IMAD.X R2, R19, 0x1, R14, P1 ;  /* 0x0000000113027824 */ /* 0x002fc600008e060e */
[----:B------:R-:W-:Y:S04]  /*139e0*/  STL [R1+0x2d1c], R4 ;  /* 0x002d1c0401007387 */ /* 0x000fe80000100800 */
[----:B------:R-:W2:Y:S04]  /*139f0*/  LDL.LU R28, [R1+0x20c] ;  /* 0x00020c00011c7983 */ /* 0x000ea80000300800 */
[----:B------:R0:W-:Y:S04]  /*13a00*/  STL [R1+0x2d58], R3 ;  /* 0x002d580301007387 */ /* 0x0001e80000100800 */
[----:B------:R1:W-:Y:S04]  /*13a10*/  STL [R1+0x2d24], R2 ;  /* 0x002d240201007387 */ /* 0x0003e80000100800 */
[----:B------:R-:W4:Y:S01]  /*13a20*/  LDL.LU R19, [R1+0x2b0] ;  /* 0x0002b00001137983 */ /* 0x000f220000300800 */
[----:B0-----:R-:W-:-:S05]  /*13a30*/  IADD3 R3, P1, R27, R59, RZ ;  /* 0x0000003b1b037210 */ /* 0x001fca0007f3e0ff */
[----:B------:R0:W-:Y:S01]  /*13a40*/  STL [R1+0x2d60], R3 ;  /* 0x002d600301007387 */ /* 0x0001e20000100800 */
[C---:B-1----:R-:W-:Y:S01]  /*13a50*/  IMAD.X R2, R26.reuse, 0x1, R13, P2 ;  /* 0x000000011a027824 */ /* 0x042fe200010e060d */
[----:B0-----:R-:W-:Y:S02]  /*13a60*/  IADD3 R3, P2, R27, R58, RZ ;  /* 0x0000003a1b037210 */ /* 0x001fe40007f5e0ff */
        /* <DEDUP_REMOVED lines=8> */
[----:B0-----:R-:W-:Y:S01]  /*13af0*/  IMAD.X R2, R25, 0x1, R13, P4 ;  /* 0x0000000119027824 */ /* 0x001fe200020e060d */
[----:B-1----:R-:W-:Y:S02]  /*13b00*/  IADD3 R3, P4, R31, R58, RZ ;  /* 0x0000003a1f037210 */ /* 0x002fe40007f9e0ff */
[----:B------:R-:W4:Y:S04]  /*13b10*/  LDL.LU R31, [R1+0x218] ;  /* 0x00021800011f7983 */ /* 0x000f280000300800 */
[----:B------:R0:W-:Y:S04]  /*13b20*/  STL [R1+0x2d3c], R2 ;  /* 0x002d3c0201007387 */ /* 0x0001e80000100800 */
[----:B------:R1:W-:Y:S01]  /*13b30*/  STL [R1+0x2d78], R3 ;  /* 0x002d780301007387 */ /* 0x0003e20000100800 */
[----:B0-----:R-:W-:-:S03]  /*13b40*/  IMAD.X R2, R25, 0x1, R14, P5 ;  /* 0x0000000119027824 */ /* 0x001fc600028e060e */
[----:B------:R-:W4:Y:S01]  /*13b50*/  LDL.LU R25, [R1+0x2b8] ;  /* 0x0002b80001197983 */ /* 0x000f220000300800 */
[----:B------:R-:W-:-:S03]  /*13b60*/  IADD3 R4, P5, R24, R59, RZ ;  /* 0x0000003b18047210 */ /* 0x000fc60007fbe0ff */
[----:B------:R0:W-:Y:S04]  /*13b70*/  STL [R1+0x2d44], R2 ;  /* 0x002d440201007387 */ /* 0x0001e80000100800 */
[----:B------:R-:W-:Y:S01]  /*13b80*/  STL [R1+0x2d80], R4 ;  /* 0x002d800401007387 */ /* 0x000fe20000100800 */
        /* <DEDUP_REMOVED lines=20> */
[----:B------:R-:W-:Y:S01]  /*13cd0*/  IMAD.X R4, R61, 0x1, R13, P3 ;  /* 0x000000013d047824 */ /* 0x000fe200018e060d */
[----:B0-----:R-:W-:Y:S01]  /*13ce0*/  IADD3 R3, P3, R29, R58, RZ ;  /* 0x0000003a1d037210 */ /* 0x001fe20007f7e0ff */
[----:B-1----:R-:W-:-:S03]  /*13cf0*/  IMAD.X R2, R61, 0x1, R14, P4 ;  /* 0x000000013d027824 */ /* 0x002fc600020e060e */
        /* <DEDUP_REMOVED lines=8> */
[----:B------:R-:W-:Y:S01]  /*13d80*/  IADD3 R4, P5, R28, R58, RZ ;  /* 0x0000003a1c047210 */ /* 0x000fe20007fbe0ff */
[----:B0-----:R-:W-:-:S03]  /*13d90*/  IMAD.X R3, R19, 0x1, R14, P6 ;  /* 0x0000000113037824 */ /* 0x001fc600030e060e */
[----:B------:R0:W-:Y:S04]  /*13da0*/  STL [R1+0x2d7c], R2 ;  /* 0x002d7c0201007387 */ /* 0x0001e80000100800 */
[----:B------:R-:W-:Y:S04]  /*13db0*/  STL [R1+0x2db8], R4 ;  /* 0x002db80401007387 */ /* 0x000fe80000100800 */
[----:B------:R-:W2:Y:S04]  /*13dc0*/  LDL.LU R19, [R1+0x234] ;  /* 0x0002340001137983 */ /* 0x000ea80000300800 */
        /* <DEDUP_REMOVED lines=8> */
[----:B------:R-:W-:Y:S04]  /*13e50*/  STL [R1+0x2dc8], R4 ;  /* 0x002dc80401007387 */ /* 0x000fe80000100800 */
[----:B------:R-:W4:Y:S01]  /*13e60*/  LDL.LU R27, [R1+0x238] ;  /* 0x00023800011b7983 */ /* 0x000f220000300800 */
[----:B0-----:R-:W-:-:S03]  /*13e70*/  IADD3 R3, P1, R31, R59, RZ ;  /* 0x0000003b1f037210 */ /* 0x001fc60007f3e0ff */
[----:B------:R0:W-:Y:S04]  /*13e80*/  STL [R1+0x2d94], R2 ;  /* 0x002d940201007387 */ /* 0x0001e80000100800 */
[----:B------:R1:W-:Y:S04]  /*13e90*/  STL [R1+0x2dd0], R3 ;  /* 0x002dd00301007387 */ /* 0x0003e80000100800 */
[----:B------:R-:W4:Y:S01]  /*13ea0*/  LDL.LU R26, [R1+0x2cc] ;  /* 0x0002cc00011a7983 */ /* 0x000f220000300800 */
[----:B0-----:R-:W-:Y:S01]  /*13eb0*/  IMAD.X R2, R25, 0x1, R13, P2 ;  /* 0x0000000119027824 */ /* 0x001fe200010e060d */
[----:B------:R-:W-:Y:S01]  /*13ec0*/  IADD3 R4, P2, R31, R58, RZ ;  /* 0x0000003a1f047210 */ /* 0x000fe20007f5e0ff */
[----:B-1----:R-:W-:-:S03]  /*13ed0*/  IMAD.X R3, R25, 0x1, R14, P3 ;  /* 0x0000000119037824 */ /* 0x002fc600018e060e */
[----:B------:R0:W-:Y:S04]  /*13ee0*/  STL [R1+0x2d9c], R2 ;  /* 0x002d9c0201007387 */ /* 0x0001e80000100800 */
[----:B------:R-:W-:Y:S04]  /*13ef0*/  STL [R1+0x2dd8], R4 ;  /* 0x002dd80401007387 */ /* 0x000fe80000100800 */
[----:B------:R-:W4:Y:S01]  /*13f00*/  LDL.LU R25, [R1+0x240] ;  /* 0x0002400001197983 */ /* 0x000f220000300800 */
[----:B0-----:R-:W-:-:S03]  /*13f10*/  IADD3 R2, P3, R24, R59, RZ ;  /* 0x0000003b18027210 */ /* 0x001fc60007f7e0ff */
[----:B------:R0:W-:Y:S04]  /*13f20*/  STL [R1+0x2da4], R3 ;  /* 0x002da40301007387 */ /* 0x0001e80000100800 */
[----:B------:R-:W4:Y:S04]  /*13f30*/  LDL.LU R32, [R1+0x2d0] ;  /* 0x0002d00001207983 */ /* 0x000f280000300800 */
[----:B------:R1:W-:Y:S01]  /*13f40*/  STL [R1+0x2de0], R2 ;  /* 0x002de00201007387 */ /* 0x0003e20000100800 */
[C---:B0-----:R-:W-:Y:S02]  /*13f50*/  IMAD.X R3, R23.reuse, 0x1, R14, P5 ;  /* 0x0000000117037824 */ /* 0x041fe400028e060e */
[----:B-1----:R-:W-:Y:S01]  /*13f60*/  IMAD.X R2, R23, 0x1, R13, P4 ;  /* 0x0000000117027824 */ /* 0x002fe200020e060d */
[----:B------:R-:W-:-:S04]  /*13f70*/  IADD3 R4, P4, R24, R58, RZ ;  /* 0x0000003a18047210 */ /* 0x000fc80007f9e0ff */
[----:B------:R0:W-:Y:S04]  /*13f80*/  STL [R1+0x2dac], R2 ;  /* 0x002dac0201007387 */ /* 0x0001e80000100800 */
[----:B------:R-:W-:Y:S04]  /*13f90*/  STL [R1+0x2de8], R4 ;  /* 0x002de80401007387 */ /* 0x000fe80000100800 */
[----:B------:R-:W4:Y:S01]  /*13fa0*/  LDL.LU R24, [R1+0x248] ;  /* 0x0002480001187983 */ /* 0x000f220000300800 */
[----:B0-----:R-:W-:-:S03]  /*13fb0*/  IADD3 R2, P5, R30, R59, RZ ;  /* 0x0000003b1e027210 */ /* 0x001fc60007fbe0ff */
[----:B------:R0:W-:Y:S04]  /*13fc0*/  STL [R1+0x2db4], R3 ;  /* 0x002db40301007387 */ /* 0x0001e80000100800 */
[----:B------:R-:W4:Y:S04]  /*13fd0*/  LDL.LU R23, [R1+0x2d4] ;  /* 0x0002d40001177983 */ /* 0x000f280000300800 */
[----:B------:R1:W-:Y:S04]  /*13fe0*/  STL [R1+0x2df0], R2 ;  /* 0x002df00201007387 */ /* 0x0003e80000100800 */
[----:B------:R-:W4:Y:S01]  /*13ff0*/  LDL.LU R31, [R1+0x24c] ;  /* 0x00024c00011f7983 */ /* 0x000f220000300800 */
[----:B0-----:R-:W-:Y:S01]  /*14000*/  IMAD.X R3, R60, 0x1, R13, P6 ;  /* 0x000000013c037824 */ /* 0x001fe200030e060d */
[----:B-1----:R-:W-:-:S04]  /*14010*/  IADD3 R2, P6, R30, R58, RZ ;  /* 0x0000003a1e027210 */ /* 0x002fc80007fde0ff */
[----:B------:R0:W-:Y:S04]  /*14020*/  STL [R1+0x2dbc], R3 ;  /* 0x002dbc0301007387 */ /* 0x0001e80000100800 */
[----:B------:R3:W-:Y:S01]  /*14030*/  STL [R1+0x2df8], R2 ;  /* 0x002df80201007387 */ /* 0x0007e20000100800 */
[----:B0-----:R-:W-:-:S03]  /*14040*/  IMAD.X R3, R60, 0x1, R14, P0 ;  /* 0x000000013c037824 */ /* 0x001fc600000e060e */
[----:B------:R-:W4:Y:S04]  /*14050*/  LDL.LU R60, [R1+0x2d8] ;  /* 0x0002d800013c7983 */ /* 0x000f280000300800 */
[----:B------:R0:W-:Y:S01]  /*14060*/  STL [R1+0x2dc4], R3 ;  /* 0x002dc40301007387 */ /* 0x0001e20000100800 */
[----:B---3--:R-:W-:-:S05]  /*14070*/  IADD3 R2, P0, R61, R59, RZ ;  /* 0x0000003b3d027210 */ /* 0x008fca0007f1e0ff */
[----:B------:R1:W-:Y:S01]  /*14080*/  STL [R1+0x2e00], R2 ;  /* 0x002e000201007387 */ /* 0x0003e20000100800 */
[----:B0-----:R-:W-:Y:S01]  /*14090*/  IMAD.X R3, R29, 0x1, R13, P1 ;  /* 0x000000011d037824 */ /* 0x001fe200008e060d */
[----:B-1----:R-:W-:Y:S02]  /*140a0*/  IADD3 R2, P1, R61, R58, RZ ;  /* 0x0000003a3d027210 */ /* 0x002fe40007f3e0ff */
[----:B------:R-:W3:Y:S04]  /*140b0*/  LDL.LU R61, [R1+0x254] ;  /* 0x00025400013d7983 */ /* 0x000ee80000300800 */
[----:B------:R-:W-:Y:S04]  /*140c0*/  STL [R1+0x2dcc], R3 ;  /* 0x002dcc0301007387 */ /* 0x000fe80000100800 */
[----:B------:R-:W3:Y:S04]  /*140d0*/  LDL.LU R30, [R1+0x2dc] ;  /* 0x0002dc00011e7983 */ /* 0x000ee80000300800 */
[----:B------:R0:W-:Y:S02]  /*140e0*/  STL [R1+0x2e08], R2 ;  /* 0x002e080201007387 */ /* 0x0001e40000100800 */
[----:B0-----:R-:W-:Y:S01]  /*140f0*/  IMAD.X R2, R29, 0x1, R14, P2 ;  /* 0x000000011d027824 */ /* 0x001fe200010e060e */
[----:B--2---:R-:W-:-:S04]  /*14100*/  IADD3 R4, P2, R19, R59, RZ ;  /* 0x0000003b13047210 */ /* 0x004fc80007f5e0ff */
[----:B------:R0:W-:Y:S01]  /*14110*/  STL [R1+0x2dd4], R2 ;  /* 0x002dd40201007387 */ /* 0x0001e20000100800 */
[----:B----4-:R-:W-:-:S03]  /*14120*/  IMAD.X R3, R28, 0x1, R13, P3 ;  /* 0x000000011c037824 */ /* 0x010fc600018e060d */
[----:B------:R-:W-:Y:S04]  /*14130*/  STL [R1+0x2e10], R4 ;  /* 0x002e100401007387 */ /* 0x000fe80000100800 */
[----:B------:R-:W2:Y:S01]  /*14140*/  LDL.LU R29, [R1+0x258] ;  /* 0x00025800011d7983 */ /* 0x000ea20000300800 */
[----:B0-----:R-:W-:-:S03]  /*14150*/  IADD3 R2, P3, R19, R58, RZ ;  /* 0x0000003a13027210 */ /* 0x001fc60007f7e0ff */
[----:B------:R-:W-:Y:S04]  /*14160*/  STL [R1+0x2ddc], R3 ;  /* 0x002ddc0301007387 */ /* 0x000fe80000100800 */
[----:B------:R-:W4:Y:S04]  /*14170*/  LDL.LU R19, [R1+0x2e0] ;  /* 0x0002e00001137983 */ /* 0x000f280000300800 */
[----:B------:R0:W-:Y:S02]  /*14180*/  STL [R1+0x2e18], R2 ;  /* 0x002e180201007387 */ /* 0x0001e40000100800 */
[----:B0-----:R-:W-:Y:S01]  /*14190*/  IMAD.X R2, R28, 0x1, R14, P4 ;  /* 0x000000011c027824 */ /* 0x001fe200020e060e */
[C---:B------:R-:W-:Y:S01]  /*141a0*/  IADD3 R3, P4, R27.reuse, R59, RZ ;  /* 0x0000003b1b037210 */ /* 0x040fe20007f9e0ff */
[----:B------:R-:W4:Y:S04]  /*141b0*/  LDL.LU R28, [R1+0x260] ;  /* 0x00026000011c7983 */ /* 0x000f280000300800 */
[----:B------:R0:W-:Y:S04]  /*141c0*/  STL [R1+0x2de4], R2 ;  /* 0x002de40201007387 */ /* 0x0001e80000100800 */
[----:B------:R1:W-:Y:S01]  /*141d0*/  STL [R1+0x2e20], R3 ;  /* 0x002e200301007387 */ /* 0x0003e20000100800 */
[----:B0-----:R-:W-:Y:S01]  /*141e0*/  IMAD.X R2, R26, 0x1, R13, P5 ;  /* 0x000000011a027824 */ /* 0x001fe200028e060d */
[----:B-1----:R-:W-:-:S02]  /*141f0*/  IADD3 R3, P5, R27, R58, RZ ;  /* 0x0000003a1b037210 */ /* 0x002fc40007fbe0ff */
[----:B------:R-:W4:Y:S04]  /*14200*/  LDL.LU R27, [R1+0x2e4] ;  /* 0x0002e400011b7983 */ /* 0x000f280000300800 */
[----:B------:R0:W-:Y:S04]  /*14210*/  STL [R1+0x2dec], R2 ;  /* 0x002dec0201007387 */ /* 0x0001e80000100800 */
[----:B------:R1:W-:Y:S01]  /*14220*/  STL [R1+0x2e28], R3 ;  /* 0x002e280301007387 */ /* 0x0003e20000100800 */
[----:B0-----:R-:W-:Y:S01]  /*14230*/  IMAD.X R2, R26, 0x1, R14, P6 ;  /* 0x000000011a027824 */ /* 0x001fe200030e060e */
[----:B------:R-:W-:-:S04]  /*14240*/  IADD3 R4, P6, R25, R59, RZ ;  /* 0x0000003b19047210 */ /* 0x000fc80007fde0ff */
[----:B------:R0:W-:Y:S01]  /*14250*/  STL [R1+0x2df4], R2 ;  /* 0x002df40201007387 */ /* 0x0001e20000100800 */
[----:B-1----:R-:W-:-:S03]  /*14260*/  IMAD.X R3, R32, 0x1, R13, P0 ;  /* 0x0000000120037824 */ /* 0x002fc600000e060d */
[----:B------:R1:W-:Y:S04]  /*14270*/  STL [R1+0x2e30], R4 ;  /* 0x002e300401007387 */ /* 0x0003e80000100800 */
[----:B------:R-:W4:Y:S01]  /*14280*/  LDL.LU R26, [R1+0x268] ;  /* 0x00026800011a7983 */ /* 0x000f220000300800 */
[----:B0-----:R-:W-:-:S03]  /*14290*/  IADD3 R2, P0, R25, R58, RZ ;  /* 0x0000003a19027210 */ /* 0x001fc60007f1e0ff */
[----:B------:R0:W-:Y:S01]  /*142a0*/  STL [R1+0x2dfc], R3 ;  /* 0x002dfc0301007387 */ /* 0x0001e20000100800 */
[----:B-1----:R-:W-:-:S03]  /*142b0*/  IMAD.X R4, R32, 0x1, R14, P1 ;  /* 0x0000000120047824 */ /* 0x002fc600008e060e */
[----:B------:R-:W4:Y:S04]  /*142c0*/  LDL.LU R25, [R1+0x2e8] ;  /* 0x0002e80001197983 */ /* 0x000f280000300800 */
[----:B------:R1:W-:Y:S04]  /*142d0*/  STL [R1+0x2e38], R2 ;  /* 0x002e380201007387 */ /* 0x0003e80000100800 */
[----:B------:R1:W-:Y:S01]  /*142e0*/  STL [R1+0x2e04], R4 ;  /* 0x002e040401007387 */ /* 0x0003e20000100800 */
[----:B0-----:R-:W-:-:S05]  /*142f0*/  IADD3 R3, P1, R24, R59, RZ ;  /* 0x0000003b18037210 */ /* 0x001fca0007f3e0ff */
[----:B------:R0:W-:Y:S01]  /*14300*/  STL [R1+0x2e40], R3 ;  /* 0x002e400301007387 */ /* 0x0001e20000100800 */
[----:B-1----:R-:W-:Y:S01]  /*14310*/  IMAD.X R2, R23, 0x1, R13, P2 ;  /* 0x0000000117027824 */ /* 0x002fe200010e060d */
[----:B------:R-:W-:-:S04]  /*14320*/  IADD3 R4, P2, R24, R58, RZ ;  /* 0x0000003a18047210 */ /* 0x000fc80007f5e0ff */
[----:B------:R1:W-:Y:S01]  /*14330*/  STL [R1+0x2e0c], R2 ;  /* 0x002e0c0201007387 */ /* 0x0003e20000100800 */
[----:B0-----:R-:W-:-:S03]  /*14340*/  IMAD.X R3, R23, 0x1, R14, P3 ;  /* 0x0000000117037824 */ /* 0x001fc600018e060e */
[----:B------:R0:W-:Y:S04]  /*14350*/  STL [R1+0x2e48], R4 ;  /* 0x002e480401007387 */ /* 0x0001e80000100800 */
[----:B------:R-:W4:Y:S01]  /*14360*/  LDL.LU R24, [R1+0x26c] ;  /* 0x00026c0001187983 */ /* 0x000f220000300800 */
[----:B-1----:R-:W-:-:S03]  /*14370*/  IADD3 R2, P3, R31, R59, RZ ;  /* 0x0000003b1f027210 */ /* 0x002fc60007f7e0ff */
[----:B------:R1:W-:Y:S04]  /*14380*/  STL [R1+0x2e14], R3 ;  /* 0x002e140301007387 */ /* 0x0003e80000100800 */
[----:B------:R-:W4:Y:S01]  /*14390*/  LDL.LU R23, [R1+0x2ec] ;  /* 0x0002ec0001177983 */ /* 0x000f220000300800 */
[----:B0-----:R-:W-:-:S03]  /*143a0*/  IMAD.X R4, R60, 0x1, R13, P4 ;  /* 0x000000013c047824 */ /* 0x001fc600020e060d */
[----:B------:R0:W-:Y:S01]  /*143b0*/  STL [R1+0x2e50], R2 ;  /* 0x002e500201007387 */ /* 0x0001e20000100800 */
[----:B-1----:R-:W-:-:S03]  /*143c0*/  IADD3 R3, P4, R31, R58, RZ ;  /* 0x0000003a1f037210 */ /* 0x002fc60007f9e0ff */
[----:B------:R3:W-:Y:S01]  /*143d0*/  STL [R1+0x2e1c], R4 ;  /* 0x002e1c0401007387 */ /* 0x0007e20000100800 */
[----:B0-----:R-:W-:-:S03]  /*143e0*/  IMAD.X R2, R60, 0x1, R14, P5 ;  /* 0x000000013c027824 */ /* 0x001fc600028e060e */
[----:B------:R0:W-:Y:S04]  /*143f0*/  STL [R1+0x2e58], R3 ;  /* 0x002e580301007387 */ /* 0x0001e80000100800 */
[----:B------:R1:W-:Y:S01]  /*14400*/  STL [R1+0x2e24], R2 ;  /* 0x002e240201007387 */ /* 0x0003e20000100800 */
[----:B---3--:R-:W-:-:S05]  /*14410*/  IADD3 R4, P5, R61, R59, RZ ;  /* 0x0000003b3d047210 */ /* 0x008fca0007fbe0ff */
[----:B------:R3:W-:Y:S01]  /*14420*/  STL [R1+0x2e60], R4 ;  /* 0x002e600401007387 */ /* 0x0007e20000100800 */
[----:B0-----:R-:W-:-:S03]  /*14430*/  IMAD.X R3, R30, 0x1, R13, P6 ;  /* 0x000000011e037824 */ /* 0x001fc600030e060d */
[----:B------:R-:W4:Y:S01]  /*14440*/  LDL.LU R60, [R1+0x274] ;  /* 0x00027400013c7983 */ /* 0x000f220000300800 */
[----:B-1----:R-:W-:-:S03]  /*14450*/  IADD3 R2, P6, R61, R58, RZ ;  /* 0x0000003a3d027210 */ /* 0x002fc60007fde0ff */
[----:B------:R2:W-:Y:S01]  /*14460*/  STL [R1+0x2e2c], R3 ;  /* 0x002e2c0301007387 */ /* 0x0005e20000100800 */
[----:B---3--:R-:W-:-:S03]  /*14470*/  IMAD.X R4, R30, 0x1, R14, P0 ;  /* 0x000000011e047824 */ /* 0x008fc600000e060e */
[----:B------:R-:W3:Y:S04]  /*14480*/  LDL.LU R61, [R1+0x2f0] ;  /* 0x0002f000013d7983 */ /* 0x000ee80000300800 */
[----:B------:R4:W-:Y:S04]  /*14490*/  STL [R1+0x2e68], R2 ;  /* 0x002e680201007387 */ /* 0x0009e80000100800 */
[----:B------:R0:W-:Y:S01]  /*144a0*/  STL [R1+0x2e34], R4 ;  /* 0x002e340401007387 */ /* 0x0001e20000100800 */
[----:B--2---:R-:W-:Y:S01]  /*144b0*/  IADD3 R3, P0, R29, R59, RZ ;  /* 0x0000003b1d037210 */ /* 0x004fe20007f1e0ff */
[----:B----4-:R-:W-:Y:S01]  /*144c0*/  IMAD.X R2, R19, 0x1, R13, P1 ;  /* 0x0000000113027824 */ /* 0x010fe200008e060d */
[----:B0-----:R-:W-:-:S03]  /*144d0*/  IADD3 R4, P1, R29, R58, RZ ;  /* 0x0000003a1d047210 */ /* 0x001fc60007f3e0ff */
[----:B------:R0:W-:Y:S04]  /*144e0*/  STL [R1+0x2e70], R3 ;  /* 0x002e700301007387 */ /* 0x0001e80000100800 */
[----:B------:R1:W-:Y:S04]  /*144f0*/  STL [R1+0x2e3c], R2 ;  /* 0x002e3c0201007387 */ /* 0x0003e80000100800 */
[----:B------:R2:W-:Y:S01]  /*14500*/  STL [R1+0x2e78], R4 ;  /* 0x002e780401007387 */ /* 0x0005e20000100800 */
[----:B0-----:R-:W-:-:S03]  /*14510*/  IMAD.X R3, R19, 0x1, R14, P2 ;  /* 0x0000000113037824 */ /* 0x001fc600010e060e */
[----:B------:R-:W4:Y:S04]  /*14520*/  LDL.LU R19, [R1+0x278] ;  /* 0x0002780001137983 */ /* 0x000f280000300800 */
[----:B------:R0:W-:Y:S04]  /*14530*/  STL [R1+0x2e44], R3 ;  /* 0x002e440301007387 */ /* 0x0001e80000100800 */
[----:B------:R-:W4:Y:S01]  /*14540*/  LDL.LU R35, [R1+0x2f4] ;  /* 0x0002f40001237983 */ /* 0x000f220000300800 */
[----:B-1----:R-:W-:-:S05]  /*14550*/  IADD3 R2, P2, R28, R59, RZ ;  /* 0x0000003b1c027210 */ /* 0x002fca0007f5e0ff */
[----:B------:R1:W-:Y:S01]  /*14560*/  STL [R1+0x2e80], R2 ;  /* 0x002e800201007387 */ /* 0x0003e20000100800 */
[C---:B--2---:R-:W-:Y:S01]  /*14570*/  IMAD.X R4, R27.reuse, 0x1, R13, P3 ;  /* 0x000000011b047824 */ /* 0x044fe200018e060d */
[----:B0-----:R-:W-:Y:S01]  /*14580*/  IADD3 R3, P3, R28, R58, RZ ;  /* 0x0000003a1c037210 */ /* 0x001fe20007f7e0ff */
[----:B-1----:R-:W-:-:S03]  /*14590*/  IMAD.X R2, R27, 0x1, R14, P4 ;  /* 0x000000011b027824 */ /* 0x002fc600020e060e */
[----:B------:R-:W-:Y:S04]  /*145a0*/  STL [R1+0x2e4c], R4 ;  /* 0x002e4c0401007387 */ /* 0x000fe80000100800 */
[----:B------:R-:W2:Y:S04]  /*145b0*/  LDL.LU R34, [R1+0x280] ;  /* 0x0002800001227983 */ /* 0x000ea80000300800 */
[----:B------:R0:W-:Y:S04]  /*145c0*/  STL [R1+0x2e88], R3 ;  /* 0x002e880301007387 */ /* 0x0001e80000100800 */
[----:B------:R-:W2:Y:S04]  /*145d0*/  LDL.LU R33, [R1+0x2f8] ;  /* 0x0002f80001217983 */ /* 0x000ea80000300800 */
[----:B------:R1:W-:Y:S04]  /*145e0*/  STL [R1+0x2e54], R2 ;  /* 0x002e540201007387 */ /* 0x0003e80000100800 */
[----:B------:R-:W2:Y:S01]  /*145f0*/  LDL.LU R32, [R1+0x284] ;  /* 0x0002840001207983 */ /* 0x000ea20000300800 */
[----:B0-----:R-:W-:-:S05]  /*14600*/  IADD3 R3, P4, R26, R59, RZ ;  /* 0x0000003b1a037210 */ /* 0x001fca0007f9e0ff */
[----:B------:R0:W-:Y:S01]  /*14610*/  STL [R1+0x2e90], R3 ;  /* 0x002e900301007387 */ /* 0x0001e20000100800 */
[----:B-1----:R-:W-:-:S03]  /*14620*/  IMAD.X R2, R25, 0x1, R13, P5 ;  /* 0x0000000119027824 */ /* 0x002fc600028e060d */
[----:B------:R-:W2:Y:S01]  /*14630*/  LDL.LU R31, [R1+0x2fc] ;  /* 0x0002fc00011f7983 */ /* 0x000ea20000300800 */
[----:B0-----:R-:W-:-:S03]  /*14640*/  IADD3 R3, P5, R26, R58, RZ ;  /* 0x0000003a1a037210 */ /* 0x001fc60007fbe0ff */
[----:B------:R0:W-:Y:S04]  /*14650*/  STL [R1+0x2e5c], R2 ;  /* 0x002e5c0201007387 */ /* 0x0001e80000100800 */
[----:B------:R-:W2:Y:S04]  /*14660*/  LDL.LU R30, [R1+0x28c] ;  /* 0x00028c00011e7983 */ /* 0x000ea80000300800 */
[----:B------:R1:W-:Y:S01]  /*14670*/  STL [R1+0x2e98], R3 ;  /* 0x002e980301007387 */ /* 0x0003e20000100800 */
[----:B0-----:R-:W-:-:S03]  /*14680*/  IMAD.X R2, R25, 0x1, R14, P6 ;  /* 0x0000000119027824 */ /* 0x001fc600030e060e */
[----:B------:R-:W2:Y:S04]  /*14690*/  LDL.LU R29, [R1+0x300] ;  /* 0x00030000011d7983 */ /* 0x000ea80000300800 */
[----:B------:R0:W-:Y:S04]  /*146a0*/  STL [R1+0x2e64], R2 ;  /* 0x002e640201007387 */ /* 0x0001e80000100800 */
[----:B------:R-:W2:Y:S01]  /*146b0*/  LDL.LU R28, [R1+0x294] ;  /* 0x00029400011c7983 */ /* 0x000ea20000300800 */
[----:B-1----:R-:W-:-:S05]  /*146c0*/  IADD3 R3, P6, R24, R59, RZ ;  /* 0x0000003b18037210 */ /* 0x002fca0007fde0ff */
[----:B------:R1:W-:Y:S01]  /*146d0*/  STL [R1+0x2ea0], R3 ;  /* 0x002ea00301007387 */ /* 0x0003e20000100800 */
[----:B0-----:R-:W-:-:S03]  /*146e0*/  IMAD.X R2, R23, 0x1, R13, P0 ;  /* 0x0000000117027824 */ /* 0x001fc600000e060d */
[----:B------:R-:W2:Y:S04]  /*146f0*/  LDL.LU R27, [R1+0x304] ;  /* 0x00030400011b7983 */ /* 0x000ea80000300800 */
[----:B------:R0:W-:Y:S01]  /*14700*/  STL [R1+0x2e6c], R2 ;  /* 0x002e6c0201007387 */ /* 0x0001e20000100800 */
[----:B-1----:R-:W-:-:S03]  /*14710*/  IADD3 R3, P0, R24, R58, RZ ;  /* 0x0000003a18037210 */ /* 0x002fc60007f1e0ff */
        /* <DEDUP_REMOVED lines=8> */
[----:B---3--:R-:W-:-:S03]  /*147a0*/  IMAD.X R2, R61, 0x1, R13, P2 ;  /* 0x000000013d027824 */ /* 0x008fc600010e060d */
[----:B------:R-:W3:Y:S01]  /*147b0*/  LDL.LU R23, [R1+0x30c] ;  /* 0x00030c0001177983 */ /* 0x000ee20000300800 */
[----:B0-----:R-:W-:-:S03]  /*147c0*/  IADD3 R3, P2, R60, R58, RZ ;  /* 0x0000003a3c037210 */ /* 0x001fc60007f5e0ff */
[----:B------:R0:W-:Y:S04]  /*147d0*/  STL [R1+0x2e7c], R2 ;  /* 0x002e7c0201007387 */ /* 0x0001e80000100800 */
[----:B------:R-:W3:Y:S04]  /*147e0*/  LDL.LU R60, [R1+0x2a8] ;  /* 0x0002a800013c7983 */ /* 0x000ee80000300800 */
[----:B------:R1:W-:Y:S01]  /*147f0*/  STL [R1+0x2eb8], R3 ;  /* 0x002eb80301007387 */ /* 0x0003e20000100800 */
[----:B0-----:R-:W-:-:S03]  /*14800*/  IMAD.X R2, R61, 0x1, R14, P3 ;  /* 0x000000013d027824 */ /* 0x001fc600018e060e */
[----:B------:R-:W3:Y:S04]  /*14810*/  LDL.LU R61, [R1+0x310] ;  /* 0x00031000013d7983 */ /* 0x000ee80000300800 */
[----:B------:R0:W-:Y:S01]  /*14820*/  STL [R1+0x2e84], R2 ;  /* 0x002e840201007387 */ /* 0x0001e20000100800 */
[----:B----4-:R-:W-:-:S05]  /*14830*/  IADD3 R4, P3, R19, R59, RZ ;  /* 0x0000003b13047210 */ /* 0x010fca0007f7e0ff */
[----:B------:R4:W-:Y:S01]  /*14840*/  STL [R1+0x2ec0], R4 ;  /* 0x002ec00401007387 */ /* 0x0009e20000100800 */
[----:B-1----:R-:W-:Y:S01]  /*14850*/  IMAD.X R3, R35, 0x1, R13, P4 ;  /* 0x0000000123037824 */ /* 0x002fe200020e060d */
[----:B0-----:R-:W-:Y:S02]  /*14860*/  IADD3 R2, P4, R19, R58, RZ ;  /* 0x0000003a13027210 */ /* 0x001fe40007f9e0ff */
[----:B------:R-:W3:Y:S04]  /*14870*/  LDL.LU R19, [R1+0x314] ;  /* 0x0003140001137983 */ /* 0x000ee80000300800 */
[----:B------:R-:W-:Y:S01]  /*14880*/  STL [R1+0x2e8c], R3 ;  /* 0x002e8c0301007387 */ /* 0x000fe20000100800 */
[----:B----4-:R-:W-:-:S03]  /*14890*/  IMAD.X R4, R35, 0x1, R14, P5 ;  /* 0x0000000123047824 */ /* 0x010fc600028e060e */
[----:B------:R2:W-:Y:S04]  /*148a0*/  STL [R1+0x2ec8], R2 ;  /* 0x002ec80201007387 */ /* 0x0005e80000100800 */
[----:B------:R0:W-:Y:S01]  /*148b0*/  STL [R1+0x2e94], R4 ;  /* 0x002e940401007387 */ /* 0x0001e20000100800 */
[C---:B--2---:R-:W-:Y:S01]  /*148c0*/  IADD3 R2, P5, R34.reuse, R59, RZ ;  /* 0x0000003b22027210 */ /* 0x044fe20007fbe0ff */
[----:B------:R-:W-:Y:S01]  /*148d0*/  IMAD.X R3, R33, 0x1, R13, P6 ;  /* 0x0000000121037824 */ /* 0x000fe200030e060d */
[----:B0-----:R-:W-:-:S03]  /*148e0*/  IADD3 R4, P6, R34, R58, RZ ;  /* 0x0000003a22047210 */ /* 0x001fc60007fde0ff */
[----:B------:R0:W-:Y:S04]  /*148f0*/  STL [R1+0x2ed0], R2 ;  /* 0x002ed00201007387 */ /* 0x0001e80000100800 */
[----:B------:R1:W-:Y:S01]  /*14900*/  STL [R1+0x2e9c], R3 ;  /* 0x002e9c0301007387 */ /* 0x0003e20000100800 */
[----:B0-----:R-:W-:-:S03]  /*14910*/  IMAD.X R2, R33, 0x1, R14, P0 ;  /* 0x0000000121027824 */ /* 0x001fc600000e060e */
[----:B------:R0:W-:Y:S01]  /*14920*/  STL [R1+0x2ed8], R4 ;  /* 0x002ed80401007387 */ /* 0x0001e20000100800 */
[----:B-1----:R-:W-:-:S03]  /*14930*/  IADD3 R3, P0, R32, R59, RZ ;  /* 0x0000003b20037210 */ /* 0x002fc60007f1e0ff */
        /* <DEDUP_REMOVED lines=18> */
[----:B------:R1:W-:Y:S01]  /*14a60*/  STL [R1+0x2efc], R2 ;  /* 0x002efc0201007387 */ /* 0x0003e20000100800 */
[----:B0-----:R-:W-:-:S03]  /*14a70*/  IADD3 R4, P5, R28, R58, RZ ;  /* 0x0000003a1c047210 */ /* 0x001fc60007fbe0ff */
[----:B------:R0:W-:Y:S01]  /*14a80*/  STL [R1+0x2ecc], R3 ;  /* 0x002ecc0301007387 */ /* 0x0001e20000100800 */
[----:B-1----:R-:W-:-:S03]  /*14a90*/  IMAD.X R2, R27, 0x1, R14, P6 ;  /* 0x000000011b027824 */ /* 0x002fc600030e060e */
        /* <DEDUP_REMOVED lines=10> */
[----:B------:R0:W-:Y:S04]  /*14b40*/  STL [R1+0x2ee4], R3 ;  /* 0x002ee40301007387 */ /* 0x0001e80000100800 */
[----:B------:R1:W-:Y:S01]  /*14b50*/  STL [R1+0x2f0c], R4 ;  /* 0x002f0c0401007387 */ /* 0x0003e20000100800 */
[----:B------:R-:W-:Y:S01]  /*14b60*/  SHF.R.S32.HI R0, RZ, 0x1f, R0 ;  /* 0x0000001fff007819 */ /* 0x000fe20000011400 */
[C---:B---3--:R-:W-:Y:S01]  /*14b70*/  IMAD.X R2, R23.reuse, 0x1, R13, P2 ;  /* 0x0000000117027824 */ /* 0x048fe200010e060d */
[----:B0-----:R-:W-:Y:S01]  /*14b80*/  IADD3 R3, P2, R24, R58, RZ ;  /* 0x0000003a18037210 */ /* 0x001fe20007f5e0ff */
[----:B-1----:R-:W-:-:S03]  /*14b90*/  IMAD.X R4, R23, 0x1, R14, P3 ;  /* 0x0000000117047824 */ /* 0x002fc600018e060e */
[----:B------:R0:W-:Y:S04]  /*14ba0*/  STL [R1+0x2eec], R2 ;  /* 0x002eec0201007387 */ /* 0x0001e80000100800 */
[----:B------:R1:W-:Y:S01]  /*14bb0*/  STL [R1+0x2f10], R3 ;  /* 0x002f100301007387 */ /* 0x0003e20000100800 */
[----:B0-----:R-:W-:-:S03]  /*14bc0*/  IADD3 R2, P3, R60, R59, RZ ;  /* 0x0000003b3c027210 */ /* 0x001fc60007f7e0ff */
[----:B------:R0:W-:Y:S01]  /*14bd0*/  STL [R1+0x2ef4], R4 ;  /* 0x002ef40401007387 */ /* 0x0001e20000100800 */
[----:B-1----:R-:W-:-:S03]  /*14be0*/  IMAD.X R3, R61, 0x1, R13, P4 ;  /* 0x000000013d037824 */ /* 0x002fc600020e060d */
[----:B------:R-:W-:Y:S04]  /*14bf0*/  STL [R1+0x2aec], R2 ;  /* 0x002aec0201007387 */ /* 0x000fe80000100800 */
[----:B------:R1:W-:Y:S01]  /*14c00*/  STL [R1+0x2ae8], R3 ;  /* 0x002ae80301007387 */ /* 0x0003e20000100800 */
[----:B0-----:R-:W-:-:S05]  /*14c10*/  IADD3 R4, P4, R60, R58, RZ ;  /* 0x0000003a3c047210 */ /* 0x001fca0007f9e0ff */
[----:B------:R0:W-:Y:S01]  /*14c20*/  STL [R1+0x2ae4], R4 ;  /* 0x002ae40401007387 */ /* 0x0001e20000100800 */
[----:B-1----:R-:W-:Y:S01]  /*14c30*/  IMAD.X R3, R61, 0x1, R14, P5 ;  /* 0x000000013d037824 */ /* 0x002fe200028e060e */
[----:B------:R-:W-:-:S04]  /*14c40*/  SHF.R.S32.HI R2, RZ, 0x1f, R60 ;  /* 0x0000001fff027819 */ /* 0x000fc8000001143c */
[----:B------:R1:W-:Y:S01]  /*14c50*/  STL [R1+0x2ad0], R3 ;  /* 0x002ad00301007387 */ /* 0x0003e20000100800 */
[C-C-:B0-----:R-:W-:Y:S02]  /*14c60*/  IMAD.X R4, R19.reuse, 0x1, R13.reuse, P6 ;  /* 0x0000000113047824 */ /* 0x141fe400030e060d */
[--C-:B------:R-:W-:Y:S02]  /*14c70*/  IMAD.X R5, R19, 0x1, R14.reuse, P0 ;  /* 0x0000000113057824 */ /* 0x100fe400000e060e */
[C---:B-1----:R-:W-:Y:S01]  /*14c80*/  IMAD.X R3, R0.reuse, 0x1, R13, P1 ;  /* 0x0000000100037824 */ /* 0x042fe200008e060d */
[----:B------:R0:W-:Y:S04]  /*14c90*/  STL [R1+0x2ad4], R4 ;  /* 0x002ad40401007387 */ /* 0x0001e80000100800 */
[----:B------:R-:W-:Y:S01]  /*14ca0*/  STL [R1+0x2ad8], R5 ;  /* 0x002ad80501007387 */ /* 0x000fe20000100800 */
[----:B0-----:R-:W-:-:S03]  /*14cb0*/  IMAD.X R4, R0, 0x1, R14, P2 ;  /* 0x0000000100047824 */ /* 0x001fc600010e060e */
[----:B------:R-:W2:Y:S04]  /*14cc0*/  LDL.LU R0, [R1+0x364c] ;  /* 0x00364c0001007983 */ /* 0x000ea80000300800 */
[----:B------:R0:W-:Y:S04]  /*14cd0*/  STL [R1+0x2adc], R3 ;  /* 0x002adc0301007387 */ /* 0x0001e80000100800 */
[----:B------:R-:W-:Y:S04]  /*14ce0*/  STL [R1+0x2ae0], R4 ;  /* 0x002ae00401007387 */ /* 0x000fe80000100800 */
[----:B------:R-:W3:Y:S01]  /*14cf0*/  LDL.LU R27, [R1+0x33c] ;  /* 0x00033c00011b7983 */ /* 0x000ee20000300800 */
[----:B0-----:R-:W-:-:S02]  /*14d00*/  IMAD.X R3, R2, 0x1, R13, P3 ;  /* 0x0000000102037824 */ /* 0x001fc400018e060d */
[----:B------:R-:W-:-:S03]  /*14d10*/  IMAD.X R2, R2, 0x1, R14, P4 ;  /* 0x0000000102027824 */ /* 0x000fc600020e060e */
[----:B------:R-:W-:Y:S04]  /*14d20*/  STL [R1+0x2acc], R3 ;  /* 0x002acc0301007387 */ /* 0x000fe80000100800 */
[----:B------:R-:W4:Y:S04]  /*14d30*/  LDL.LU R26, [R1+0x338] ;  /* 0x00033800011a7983 */ /* 0x000f280000300800 */
[----:B------:R3:W-:Y:S04]  /*14d40*/  STL [R1+0x1b08], R2 ;  /* 0x001b080201007387 */ /* 0x0007e80000100800 */
[----:B------:R-:W2:Y:S04]  /*14d50*/  LDL.LU R25, [R1+0x334] ;  /* 0x0003340001197983 */ /* 0x000ea80000300800 */
[----:B------:R-:W2:Y:S04]  /*14d60*/  LDL.LU R24, [R1+0x330] ;  /* 0x0003300001187983 */ /* 0x000ea80000300800 */
[----:B------:R-:W2:Y:S04]  /*14d70*/  LDL.LU R23, [R1+0x32c] ;  /* 0x00032c0001177983 */ /* 0x000ea80000300800 */
[----:B------:R-:W2:Y:S04]  /*14d80*/  LDL.LU R60, [R1+0x328] ;  /* 0x00032800013c7983 */ /* 0x000ea80000300800 */
[----:B------:R-:W2:Y:S04]  /*14d90*/  LDL.LU R61, [R1+0x324] ;  /* 0x00032400013d7983 */ /* 0x000ea80000300800 */
[----:B------:R-:W2:Y:S01]  /*14da0*/  LDL.LU R19, [R1+0x320] ;  /* 0x0003200001137983 */ /* 0x000ea20000300800 */
[----:B------:R-:W-:-:S04]  /*14db0*/  UIMAD UR60, UR5, 0x3f, URZ ;  /* 0x0000003f053c78a4 */ /* 0x000fc8000f8e023f */
[----:B------:R-:W-:Y:S01]  /*14dc0*/  USHF.R.S32.HI UR61, URZ, 0x1f, UR60 ;  /* 0x0000001f3f3d7899 */ /* 0x000fe2000801143c */
[----:B---3--:R-:W-:-:S05]  /*14dd0*/  IMAD R2, R27, UR59, RZ ;  /* 0x0000003b1b027c24 */ /* 0x008fca000f8e02ff */
[----:B------:R-:W-:Y:S01]  /*14de0*/  IADD3 R17, P4, R2, UR34, RZ ;  /* 0x0000002202117c10 */ /* 0x000fe2000ff9e0ff */
[----:B----4-:R-:W-:Y:S02]  /*14df0*/  IMAD R3, R26, UR59, RZ ;  /* 0x0000003b1a037c24 */ /* 0x010fe4000f8e02ff */
[----:B--2---:R-:W-:Y:S02]  /*14e00*/  IMAD R4, R25, UR59, RZ ;  /* 0x0000003b19047c24 */ /* 0x004fe4000f8e02ff */
[----:B------:R-:W-:-:S03]  /*14e10*/  IMAD R5, R24, UR59, RZ ;  /* 0x0000003b18057c24 */ /* 0x000fc6000f8e02ff */
[----:B------:R-:W-:Y:S01]  /*14e20*/  IADD3 R20, P3, R4, UR34, RZ ;  /* 0x0000002204147c10 */ /* 0x000fe2000ff7e0ff */
[----:B------:R-:W-:Y:S01]  /*14e30*/  IMAD R6, R23, UR59, RZ ;  /* 0x0000003b17067c24 */ /* 0x000fe2000f8e02ff */
[----:B------:R-:W-:Y:S01]  /*14e40*/  IADD3 R21, P2, R5, UR34, RZ ;  /* 0x0000002205157c10 */ /* 0x000fe2000ff5e0ff */
[----:B------:R-:W-:-:S03]  /*14e50*/  IMAD R7, R60, UR59, RZ ;  /* 0x0000003b3c077c24 */ /* 0x000fc6000f8e02ff */
[----:B------:R-:W-:Y:S01]  /*14e60*/  IADD3 R22, P1, R6, UR34, RZ ;  /* 0x0000002206167c10 */ /* 0x000fe2000ff3e0ff */
[----:B------:R-:W-:Y:S02]  /*14e70*/  IMAD R8, R61, UR59, RZ ;  /* 0x0000003b3d087c24 */ /* 0x000fe4000f8e02ff */
[----:B------:R-:W-:Y:S01]  /*14e80*/  IMAD R9, R19, UR59, RZ ;  /* 0x0000003b13097c24 */ /* 0x000fe2000f8e02ff */
[----:B------:R-:W-:Y:S01]  /*14e90*/  IADD3 R19, P5, R3, UR34, RZ ;  /* 0x0000002203137c10 */ /* 0x000fe2000ffbe0ff */
[----:B------:R-:W-:Y:S01]  /*14ea0*/  STL [R1+0x174c], R17 ;  /* 0x00174c1101007387 */ /* 0x000fe20000100800 */
[----:B------:R-:W-:Y:S02]  /*14eb0*/  IADD3 R23, P0, R7, UR34, RZ ;  /* 0x0000002207177c10 */ /* 0x000fe4000ff1e0ff */
[----:B------:R-:W-:Y:S02]  /*14ec0*/  CS2R R44, SRZ ;  /* 0x00000000002c7805 */ /* 0x000fe4000001ff00 */
[----:B------:R-:W-:Y:S01]  /*14ed0*/  LEA.HI.X.SX32 R10, R2, UR35, 0x1, P4 ;  /* 0x00000023020a7c11 */ /* 0x000fe2000a0f0eff */
[----:B------:R-:W-:Y:S01]  /*14ee0*/  STL [R1+0x1754], R19 ;  /* 0x0017541301007387 */ /* 0x000fe20000100800 */
[----:B------:R-:W-:-:S02]  /*14ef0*/  IADD3 R24, P4, R8, UR34, RZ ;  /* 0x0000002208187c10 */ /* 0x000fc4000ff9e0ff */
[----:B------:R-:W-:Y:S02]  /*14f00*/  CS2R R46, SRZ ;  /* 0x00000000002e7805 */ /* 0x000fe4000001ff00 */
[----:B------:R-:W-:Y:S01]  /*14f10*/  LEA.HI.X.SX32 R11, R3, UR35, 0x1, P5 ;  /* 0x00000023030b7c11 */ /* 0x000fe2000a8f0eff */
[----:B------:R-:W-:Y:S01]  /*14f20*/  STL [R1+0x175c], R20 ;  /* 0x00175c1401007387 */ /* 0x000fe20000100800 */
[----:B------:R-:W-:Y:S02]  /*14f30*/  IADD3 R25, P5, R9, UR34, RZ ;  /* 0x0000002209197c10 */ /* 0x000fe4000ffbe0ff */
[----:B------:R-:W-:Y:S02]  /*14f40*/  CS2R R48, SRZ ;  /* 0x0000000000307805 */ /* 0x000fe4000001ff00 */
[----:B------:R-:W-:Y:S01]  /*14f50*/  LEA.HI.X.SX32 R12, R4, UR35, 0x1, P3 ;  /* 0x00000023040c7c11 */ /* 0x000fe200098f0eff */
[----:B------:R-:W-:Y:S01]  /*14f60*/  STL [R1+0x1764], R21 ;  /* 0x0017641501007387 */ /* 0x000fe20000100800 */
[----:B------:R-:W-:-:S02]  /*14f70*/  LEA.HI.X.SX32 R13, R5, UR35, 0x1, P2 ;  /* 0x00000023050d7c11 */ /* 0x000fc400090f0eff */
[----:B------:R-:W-:Y:S02]  /*14f80*/  CS2R R50, SRZ ;  /* 0x0000000000327805 */ /* 0x000fe4000001ff00 */
[----:B------:R-:W-:Y:S01]  /*14f90*/  LEA.HI.X.SX32 R14, R6, UR35, 0x1, P1 ;  /* 0x00000023060e7c11 */ /* 0x000fe200088f0eff */
[----:B------:R-:W-:Y:S01]  /*14fa0*/  STL [R1+0x176c], R22 ;  /* 0x00176c1601007387 */ /* 0x000fe20000100800 */
[----:B------:R-:W-:Y:S02]  /*14fb0*/  LEA.HI.X.SX32 R15, R7, UR35, 0x1, P0 ;  /* 0x00000023070f7c11 */ /* 0x000fe400080f0eff */
[----:B------:R-:W-:Y:S02]  /*14fc0*/  CS2R R56, SRZ ;  /* 0x0000000000387805 */ /* 0x000fe4000001ff00 */
[----:B------:R-:W-:Y:S01]  /*14fd0*/  LEA.HI.X.SX32 R16, R8, UR35, 0x1, P4 ;  /* 0x0000002308107c11 */ /* 0x000fe2000a0f0eff */
[----:B------:R-:W-:Y:S01]  /*14fe0*/  STL [R1+0x1774], R23 ;  /* 0x0017741701007387 */ /* 0x000fe20000100800 */
[----:B------:R-:W-:Y:S01]  /*14ff0*/  CS2R R58, SRZ ;  /* 0x00000000003a7805 */ /* 0x000fe2000001ff00 */
[----:B------:R-:W-:Y:S01]  /*15000*/  ULDC UR34, c[0x0][0x238] ;  /* 0x00008e0000227ab9 */ /* 0x000fe20000000800 */
[----:B------:R-:W-:Y:S01]  /*15010*/  ULDC UR59, c[0x0][0x238] ;  /* 0x00008e00003b7ab9 */ /* 0x000fe20000000800 */
[----:B------:R-:W-:Y:S01]  /*15020*/  STL [R1+0x177c], R24 ;  /* 0x00177c1801007387 */ /* 0x000fe20000100800 */
[----:B------:R-:W-:Y:S01]  /*15030*/  LEA.HI.X.SX32 R18, R9, UR35, 0x1, P5 ;  /* 0x0000002309127c11 */ /* 0x000fe2000a8f0eff */
[----:B------:R-:W-:-:S02]  /*15040*/  ULDC UR35, c[0x0][0x238] ;  /* 0x00008e0000237ab9 */ /* 0x000fc40000000800 */
[----:B------:R-:W-:Y:S01]  /*15050*/  STL [R1+0x1748], R10 ;  /* 0x0017480a01007387 */ /* 0x000fe20000100800 */
[----:B------:R-:W-:-:S03]  /*15060*/  IADD3 R5, P6, R25, UR60, RZ ;  /* 0x0000003c19057c10 */ /* 0x000fc6000ffde0ff */
[----:B------:R-:W-:Y:S01]  /*15070*/  STL [R1+0x1750], R11 ;  /* 0x0017500b01007387 */ /* 0x000fe20000100800 */
[----:B------:R-:W-:-:S03]  /*15080*/  IADD3 R3, P5, R24, UR60, RZ ;  /* 0x0000003c18037c10 */ /* 0x000fc6000ffbe0ff */
[----:B------:R-:W-:Y:S04]  /*15090*/  STL [R1+0x1784], R25 ;  /* 0x0017841901007387 */ /* 0x000fe80000100800 */
[----:B------:R-:W-:Y:S04]  /*150a0*/  STL [R1+0x1758], R12 ;  /* 0x0017580c01007387 */ /* 0x000fe80000100800 */
[----:B------:R-:W-:Y:S04]  /*150b0*/  STL [R1+0x1760], R13 ;  /* 0x0017600d01007387 */ /* 0x000fe80000100800 */
[----:B------:R-:W-:Y:S01]  /*150c0*/  STL [R1+0x1768], R14 ;  /* 0x0017680e01007387 */ /* 0x000fe20000100800 */
[----:B------:R-:W-:-:S03]  /*150d0*/  IADD3 R4, P4, R23, UR60, RZ ;  /* 0x0000003c17047c10 */ /* 0x000fc6000ff9e0ff */
[----:B------:R-:W-:Y:S04]  /*150e0*/  STL [R1+0x1770], R15 ;  /* 0x0017700f01007387 */ /* 0x000fe80000100800 */
[----:B------:R-:W-:Y:S04]  /*150f0*/  STL [R1+0x1778], R16 ;  /* 0x0017781001007387 */ /* 0x000fe80000100800 */
[----:B------:R-:W-:Y:S04]  /*15100*/  STL [R1+0x1780], R18 ;  /* 0x0017801201007387 */ /* 0x000fe80000100800 */
[----:B------:R0:W-:Y:S04]  /*15110*/  STL [R1+0x1b10], R5 ;  /* 0x001b100501007387 */ /* 0x0001e80000100800 */
[----:B------:R1:W-:Y:S01]  /*15120*/  STL [R1+0x1b18], R3 ;  /* 0x001b180301007387 */ /* 0x0003e20000100800 */
[----:B0-----:R-:W-:-:S03]  /*15130*/  IADD3 R5, P3, R22, UR60, RZ ;  /* 0x0000003c16057c10 */ /* 0x001fc6000ff7e0ff */
[----:B------:R0:W-:Y:S01]  /*15140*/  STL [R1+0x1b20], R4 ;  /* 0x001b200401007387 */ /* 0x0001e20000100800 */
[----:B-1----:R-:W-:-:S03]  /*15150*/  IADD3 R3, P2, R21, UR60, RZ ;  /* 0x0000003c15037c10 */ /* 0x002fc6000ff5e0ff */
[----:B------:R1:W-:Y:S04]  /*15160*/  STL [R1+0x1b28], R5 ;  /* 0x001b280501007387 */ /* 0x0003e80000100800 */
[----:B------:R2:W-:Y:S01]  /*15170*/  STL [R1+0x1b30], R3 ;  /* 0x001b300301007387 */ /* 0x0005e20000100800 */
[----:B0-----:R-:W-:Y:S02]  /*15180*/  IADD3 R4, P1, R20, UR60, RZ ;  /* 0x0000003c14047c10 */ /* 0x001fe4000ff3e0ff */
[----:B-1----:R-:W-:-:S03]  /*15190*/  IADD3 R5, P0, R19, UR60, RZ ;  /* 0x0000003c13057c10 */ /* 0x002fc6000ff1e0ff */
[----:B------:R0:W-:Y:S01]  /*151a0*/  STL [R1+0x1b38], R4 ;  /* 0x001b380401007387 */ /* 0x0001e20000100800 */
[----:B--2---:R-:W-:-:S03]  /*151b0*/  IADD3.X R3, R18, UR61, RZ, P6, !PT ;  /* 0x0000003d12037c10 */ /* 0x004fc6000b7fe4ff */
[----:B------:R1:W-:Y:S04]  /*151c0*/  STL [R1+0x1b40], R5 ;  /* 0x001b400501007387 */ /* 0x0003e80000100800 */
[----:B------:R2:W-:Y:S01]  /*151d0*/  STL [R1+0x1b0c], R3 ;  /* 0x001b0c0301007387 */ /* 0x0005e20000100800 */
[----:B0-----:R-:W-:Y:S02]  /*151e0*/  IADD3 R4, P6, R17, UR60, RZ ;  /* 0x0000003c11047c10 */ /* 0x001fe4000ffde0ff */
[----:B-1----:R-:W-:Y:S02]  /*151f0*/  IADD3.X R5, R15, UR61, RZ, P4, !PT ;  /* 0x0000003d0f057c10 */ /* 0x002fe4000a7fe4ff */
[----:B--2---:R-:W-:Y:S01]  /*15200*/  IADD3.X R3, R16, UR61, RZ, P5, !PT ;  /* 0x0000003d10037c10 */ /* 0x004fe2000affe4ff */
[----:B------:R0:W-:Y:S04]  /*15210*/  STL [R1+0x1b48], R4 ;  /* 0x001b480401007387 */ /* 0x0001e80000100800 */
[----:B------:R1:W-:Y:S01]  /*15220*/  STL [R1+0x1b14], R3 ;  /* 0x001b140301007387 */ /* 0x0003e20000100800 */
[----:B0-----:R-:W-:-:S03]  /*15230*/  IADD3.X R4, R14, UR61, RZ, P3, !PT ;  /* 0x0000003d0e047c10 */ /* 0x001fc60009ffe4ff */
[----:B------:R0:W-:Y:S01]  /*15240*/  STL [R1+0x1b1c], R5 ;  /* 0x001b1c0501007387 */ /* 0x0001e20000100800 */
[----:B-1----:R-:W-:-:S03]  /*15250*/  IADD3.X R3, R13, UR61, RZ, P2, !PT ;  /* 0x0000003d0d037c10 */ /* 0x002fc600097fe4ff */
[----:B------:R1:W-:Y:S01]  /*15260*/  STL [R1+0x1b24], R4 ;  /* 0x001b240401007387 */ /* 0x0003e20000100800 */
[----:B------:R-:W-:-:S03]  /*15270*/  UIMAD UR60, UR5, 0x3e, URZ ;  /* 0x0000003e053c78a4 */ /* 0x000fc6000f8e023f */
[----:B------:R2:W-:Y:S01]  /*15280*/  STL [R1+0x1b2c], R3 ;  /* 0x001b2c0301007387 */ /* 0x0005e20000100800 */
[----:B0-----:R-:W-:Y:S02]  /*15290*/  IADD3.X R5, R12, UR61, RZ, P1, !PT ;  /* 0x0000003d0c057c10 */ /* 0x001fe40008ffe4ff */
[----:B-1----:R-:W-:-:S03]  /*152a0*/  IADD3.X R4, R11, UR61, RZ, P0, !PT ;  /* 0x0000003d0b047c10 */ /* 0x002fc600087fe4ff */
[----:B------:R0:W-:Y:S01]  /*152b0*/  STL [R1+0x1b34], R5 ;  /* 0x001b340501007387 */ /* 0x0001e20000100800 */
[----:B--2---:R-:W-:-:S03]  /*152c0*/  IADD3.X R3, R10, UR61, RZ, P6, !PT ;  /* 0x0000003d0a037c10 */ /* 0x004fc6000b7fe4ff */
[----:B------:R1:W-:Y:S04]  /*152d0*/  STL [R1+0x1b3c], R4 ;  /* 0x001b3c0401007387 */ /* 0x0003e80000100800 */
[----:B------:R2:W-:Y:S01]  /*152e0*/  STL [R1+0x1b44], R3 ;  /* 0x001b440301007387 */ /* 0x0005e20000100800 */
[----:B0-----:R-:W-:Y:S01]  /*152f0*/  IADD3 R5, P6, R25, UR60, RZ ;  /* 0x0000003c19057c10 */ /* 0x001fe2000ffde0ff */
[----:B------:R-:W-:Y:S02]  /*15300*/  USHF.R.S32.HI UR61, URZ, 0x1f, UR60 ;  /* 0x0000001f3f3d7899 */ /* 0x000fe4000801143c */
[----:B-1----:R-:W-:Y:S02]  /*15310*/  IADD3 R4, P4, R23, UR60, RZ ;  /* 0x0000003c17047c10 */ /* 0x002fe4000ff9e0ff */
[----:B--2---:R-:W-:Y:S01]  /*15320*/  IADD3 R3, P5, R24, UR60, RZ ;  /* 0x0000003c18037c10 */ /* 0x004fe2000ffbe0ff */
        /* <DEDUP_REMOVED lines=486> */
[----:B--2---:R-:W-:Y:S01]  /*17190*/  IADD3.X R3, R18, UR61, RZ, P6, !PT ;  /* 0x0000003d12037c10 */ /* 0x004fe2000b7fe4ff */
[----:B------:R-:W1:Y:S02]  /*171a0*/  S2R R60, SR_TID.X ;  /* 0x00000000003c7919 */ /* 0x000e640000002100 */
[----:B------:R2:W-:Y:S01]  /*171b0*/  STL [R1+0x1f00], R5 ;  /* 0x001f000501007387 */ /* 0x0005e20000100800 */
[----:B0-----:R-:W-:-:S03]  /*171c0*/  IADD3 R4, P6, R17, UR60, RZ ;  /* 0x0000003c11047c10 */ /* 0x001fc6000ffde0ff */
[----:B------:R0:W-:Y:S04]  /*171d0*/  STL [R1+0x1ecc], R3 ;  /* 0x001ecc0301007387 */ /* 0x0001e80000100800 */
[----:B------:R3:W-:Y:S01]  /*171e0*/  STL [R1+0x1f08], R4 ;  /* 0x001f080401007387 */ /* 0x0007e20000100800 */
[----:B--2---:R-:W-:Y:S02]  /*171f0*/  IADD3.X R5, R15, UR61, RZ, P4, !PT ;  /* 0x0000003d0f057c10 */ /* 0x004fe4000a7fe4ff */
[----:B0-----:R-:W-:Y:S01]  /*17200*/  IADD3.X R3, R16, UR61, RZ, P5, !PT ;  /* 0x0000003d10037c10 */ /* 0x001fe2000affe4ff */
[----:B------:R-:W0:Y:S01]  /*17210*/  S2R R61, SR_TID.X ;  /* 0x00000000003d7919 */ /* 0x000e220000002100 */
[----:B---3--:R-:W-:-:S03]  /*17220*/  IADD3.X R4, R14, UR61, RZ, P3, !PT ;  /* 0x0000003d0e047c10 */ /* 0x008fc60009ffe4ff */
[----:B------:R2:W-:Y:S01]  /*17230*/  STL [R1+0x1ed4], R3 ;  /* 0x001ed40301007387 */ /* 0x0005e20000100800 */
[----:B------:R-:W-:-:S03]  /*17240*/  UIMAD UR60, UR5, 0x2f, URZ ;  /* 0x0000002f053c78a4 */ /* 0x000fc6000f8e023f */
[----:B------:R3:W-:Y:S01]  /*17250*/  STL [R1+0x1edc], R5 ;  /* 0x001edc0501007387 */ /* 0x0007e20000100800 */
[----:B--2---:R-:W-:-:S03]  /*17260*/  IADD3.X R3, R13, UR61, RZ, P2, !PT ;  /* 0x0000003d0d037c10 */ /* 0x004fc600097fe4ff */
[----:B------:R2:W-:Y:S01]  /*17270*/  STL [R1+0x1ee4], R4 ;  /* 0x001ee40401007387 */ /* 0x0005e20000100800 */
[----:B---3--:R-:W-:-:S03]  /*17280*/  IADD3.X R5, R12, UR61, RZ, P1, !PT ;  /* 0x0000003d0c057c10 */ /* 0x008fc60008ffe4ff */
[----:B------:R3:W-:Y:S01]  /*17290*/  STL [R1+0x1eec], R3 ;  /* 0x001eec0301007387 */ /* 0x0007e20000100800 */
[----:B--2---:R-:W-:-:S03]  /*172a0*/  IADD3.X R4, R11, UR61, RZ, P0, !PT ;  /* 0x0000003d0b047c10 */ /* 0x004fc600087fe4ff */
[----:B------:R2:W-:Y:S01]  /*172b0*/  STL [R1+0x1ef4], R5 ;  /* 0x001ef40501007387 */ /* 0x0005e20000100800 */
[----:B---3--:R-:W-:-:S03]  /*172c0*/  IADD3.X R3, R10, UR61, RZ, P6, !PT ;  /* 0x0000003d0a037c10 */ /* 0x008fc6000b7fe4ff */
[----:B------:R3:W-:Y:S04]  /*172d0*/  STL [R1+0x1efc], R4 ;  /* 0x001efc0401007387 */ /* 0x0007e80000100800 */
[----:B------:R4:W-:Y:S01]  /*172e0*/  STL [R1+0x1f04], R3 ;  /* 0x001f040301007387 */ /* 0x0009e20000100800 */
[----:B--2---:R-:W-:Y:S02]  /*172f0*/  IADD3 R5, P6, R25, UR60, RZ ;  /* 0x0000003c19057c10 */ /* 0x004fe4000ffde0ff */
[----:B---3--:R-:W-:-:S03]  /*17300*/  IADD3 R4, P5, R24, UR60, RZ ;  /* 0x0000003c18047c10 */ /* 0x008fc6000ffbe0ff */
[----:B------:R2:W-:Y:S01]  /*17310*/  STL [R1+0x1f10], R5 ;  /* 0x001f100501007387 */ /* 0x0005e20000100800 */
[----:B----4-:R-:W-:-:S03]  /*17320*/  IADD3 R3, P4, R23, UR60, RZ ;  /* 0x0000003c17037c10 */ /* 0x010fc6000ff9e0ff */
[----:B------:R-:W-:Y:S04]  /*17330*/  STL [R1+0x1f18], R4 ;  /* 0x001f180401007387 */ /* 0x000fe80000100800 */
[----:B------:R3:W-:Y:S01]  /*17340*/  STL [R1+0x1f20], R3 ;  /* 0x001f200301007387 */ /* 0x0007e20000100800 */
[----:B--2---:R-:W-:Y:S01]  /*17350*/  IADD3 R5, P3, R22, UR60, RZ ;  /* 0x0000003c16057c10 */ /* 0x004fe2000ff7e0ff */
[----:B------:R-:W-:Y:S01]  /*17360*/  USHF.R.S32.HI UR61, URZ, 0x1f, UR60 ;  /* 0x0000001f3f3d7899 */ /* 0x000fe2000801143c */
[----:B-1----:R-:W-:Y:S01]  /*17370*/  IMAD.SHL.U32 R26, R60, 0x8, RZ ;  /* 0x000000083c1a7824 */ /* 0x002fe200078e00ff */
[----:B---3--:R-:W-:Y:S02]  /*17380*/  IADD3 R3, P2, R21, UR60, RZ ;  /* 0x0000003c15037c10 */ /* 0x008fe4000ff5e0ff */
[----:B------:R-:W-:Y:S01]  /*17390*/  STL [R1+0x1f28], R5 ;  /* 0x001f280501007387 */ /* 0x000fe20000100800 */
[----:B------:R-:W-:Y:S01]  /*173a0*/  IADD3 R4, P1, R20, UR60, RZ ;  /* 0x0000003c14047c10 */ /* 0x000fe2000ff3e0ff */
[----:B------:R-:W-:-:S02]  /*173b0*/  IMAD.SHL.U32 R60, R60, 0x40, RZ ;  /* 0x000000403c3c7824 */ /* 0x000fc400078e00ff */
[----:B------:R1:W-:Y:S03]  /*173c0*/  STL [R1+0x1f30], R3 ;  /* 0x001f300301007387 */ /* 0x0003e60000100800 */
[----:B------:R-:W-:Y:S01]  /*173d0*/  LOP3.LUT R60, R60, 0x1c0, RZ, 0xc0, !PT ;  /* 0x000001c03c3c7812 */ /* 0x000fe200078ec0ff */
[----:B------:R2:W-:Y:S01]  /*173e0*/  STL [R1+0x1f38], R4 ;  /* 0x001f380401007387 */ /* 0x0005e20000100800 */
[----:B-1----:R-:W-:Y:S01]  /*173f0*/  IADD3 R3, P0, R19, UR60, RZ ;  /* 0x0000003c13037c10 */ /* 0x002fe2000ff1e0ff */
[----:B0-----:R-:W-:Y:S01]  /*17400*/  IMAD.SHL.U32 R2, R61, 0x2, RZ ;  /* 0x000000023d027824 */ /* 0x001fe200078e00ff */
[----:B--2---:R-:W-:-:S03]  /*17410*/  IADD3.X R4, R18, UR61, RZ, P6, !PT ;  /* 0x0000003d12047c10 */ /* 0x004fc6000b7fe4ff */
[----:B------:R0:W-:Y:S01]  /*17420*/  STL [R1+0x1f40], R3 ;  /* 0x001f400301007387 */ /* 0x0001e20000100800 */
[----:B------:R-:W-:-:S03]  /*17430*/  LOP3.LUT R60, R60, 0x30, R26, 0xf8, !PT ;  /* 0x000000303c3c7812 */ /* 0x000fc600078ef81a */
[----:B------:R1:W-:Y:S01]  /*17440*/  STL [R1+0x1f0c], R4 ;  /* 0x001f0c0401007387 */ /* 0x0003e20000100800 */
[----:B0-----:R-:W-:Y:S01]  /*17450*/  IADD3 R3, P6, R17, UR60, RZ ;  /* 0x0000003c11037c10 */ /* 0x001fe2000ffde0ff */
[----:B------:R-:W-:Y:S01]  /*17460*/  ULDC UR60, c[0x0][0x238] ;  /* 0x00008e00003c7ab9 */ /* 0x000fe20000000800 */
[----:B------:R-:W-:-:S03]  /*17470*/  LOP3.LUT R2, R60, 0x30, R2, 0x78, !PT ;  /* 0x000000303c027812 */ /* 0x000fc600078e7802 */
[----:B------:R0:W-:Y:S01]  /*17480*/  STL [R1+0x1f48], R3 ;  /* 0x001f480301007387 */ /* 0x0001e20000100800 */
[----:B-1----:R-:W-:Y:S02]  /*17490*/  IADD3.X R4, R15, UR61, RZ, P4, !PT ;  /* 0x0000003d0f047c10 */ /* 0x002fe4000a7fe4ff */
[----:B------:R-:W-:Y:S02]  /*174a0*/  IADD3.X R2, R14, UR61, RZ, P3, !PT ;  /* 0x0000003d0e027c10 */ /* 0x000fe40009ffe4ff */
[----:B0-----:R-:W-:-:S05]  /*174b0*/  IADD3.X R3, R16, UR61, RZ, P5, !PT ;  /* 0x0000003d10037c10 */ /* 0x001fca000affe4ff */
[----:B------:R0:W-:Y:S04]  /*174c0*/  STL [R1+0x1f14], R3 ;  /* 0x001f140301007387 */ /* 0x0001e80000100800 */
[----:B------:R1:W-:Y:S04]  /*174d0*/  STL [R1+0x1f1c], R4 ;  /* 0x001f1c0401007387 */ /* 0x0003e80000100800 */
[----:B------:R2:W-:Y:S01]  /*174e0*/  STL [R1+0x1f24], R2 ;  /* 0x001f240201007387 */ /* 0x0005e20000100800 */
[----:B0-----:R-:W-:Y:S02]  /*174f0*/  IADD3.X R3, R13, UR61, RZ, P2, !PT ;  /* 0x0000003d0d037c10 */ /* 0x001fe400097fe4ff */
[----:B-1----:R-:W-:-:S03]  /*17500*/  IADD3.X R4, R12, UR61, RZ, P1, !PT ;  /* 0x0000003d0c047c10 */ /* 0x002fc60008ffe4ff */
[----:B------:R0:W-:Y:S01]  /*17510*/  STL [R1+0x1f2c], R3 ;  /* 0x001f2c0301007387 */ /* 0x0001e20000100800 */
[----:B--2---:R-:W-:-:S03]  /*17520*/  IADD3.X R2, R11, UR61, RZ, P0, !PT ;  /* 0x0000003d0b027c10 */ /* 0x004fc600087fe4ff */
[----:B------:R1:W-:Y:S04]  /*17530*/  STL [R1+0x1f34], R4 ;  /* 0x001f340401007387 */ /* 0x0003e80000100800 */
[----:B------:R2:W-:Y:S01]  /*17540*/  STL [R1+0x1f3c], R2 ;  /* 0x001f3c0201007387 */ /* 0x0005e20000100800 */
[----:B0-----:R-:W-:Y:S02]  /*17550*/  IADD3.X R3, R10, UR61, RZ, P6, !PT ;  /* 0x0000003d0a037c10 */ /* 0x001fe4000b7fe4ff */
[----:B-1----:R-:W-:Y:S02]  /*17560*/  IADD3 R4, P5, R24, UR6, RZ ;  /* 0x0000000618047c10 */ /* 0x002fe4000ffbe0ff */
[----:B--2---:R-:W-:Y:S01]  /*17570*/  IADD3 R2, P6, R25, UR6, RZ ;  /* 0x0000000619027c10 */ /* 0x004fe2000ffde0ff */
[----:B------:R0:W-:Y:S04]  /*17580*/  STL [R1+0x1f44], R3 ;  /* 0x001f440301007387 */ /* 0x0001e80000100800 */
[----:B------:R1:W-:Y:S01]  /*17590*/  STL [R1+0x1f50], R2 ;  /* 0x001f500201007387 */ /* 0x0003e20000100800 */
[----:B0-----:R-:W-:-:S03]  /*175a0*/  IADD3 R3, P4, R23, UR6, RZ ;  /* 0x0000000617037c10 */ /* 0x001fc6000ff9e0ff */
[----:B------:R0:W-:Y:S01]  /*175b0*/  STL [R1+0x1f58], R4 ;  /* 0x001f580401007387 */ /* 0x0001e20000100800 */
[----:B-1----:R-:W-:-:S03]  /*175c0*/  IADD3 R2, P3, R22, UR6, RZ ;  /* 0x0000000616027c10 */ /* 0x002fc6000ff7e0ff */
[----:B------:R1:W-:Y:S01]  /*175d0*/  STL [R1+0x1f60], R3 ;  /* 0x001f600301007387 */ /* 0x0003e20000100800 */
[----:B------:R-:W-:-:S03]  /*175e0*/  USHF.R.S32.HI UR61, URZ, 0x1f, UR6 ;  /* 0x0000001f3f3d7899 */ /* 0x000fc60008011406 */
[----:B------:R2:W-:Y:S01]  /*175f0*/  STL [R1+0x1f68], R2 ;  /* 0x001f680201007387 */ /* 0x0005e20000100800 */
[----:B0-----:R-:W-:Y:S02]  /*17600*/  IADD3 R4, P2, R21, UR6, RZ ;  /* 0x0000000615047c10 */ /* 0x001fe4000ff5e0ff */
[----:B-1----:R-:W-:-:S03]  /*17610*/  IADD3 R3, P1, R20, UR6, RZ ;  /* 0x0000000614037c10 */ /* 0x002fc6000ff3e0ff */
[----:B------:R-:W-:Y:S01]  /*17620*/  STL [R1+0x1f70], R4 ;  /* 0x001f700401007387 */ /* 0x000fe20000100800 */
[----:B--2---:R-:W-:-:S03]  /*17630*/  IADD3 R2, P0, R19, UR6, RZ ;  /* 0x0000000613027c10 */ /* 0x004fc6000ff1e0ff */
[----:B------:R0:W-:Y:S04]  /*17640*/  STL [R1+0x1f78], R3 ;  /* 0x001f780301007387 */ /* 0x0001e80000100800 */
[----:B------:R1:W-:Y:S01]  /*17650*/  STL [R1+0x1f80], R2 ;  /* 0x001f800201007387 */ /* 0x0003e20000100800 */
[----:B0-----:R-:W-:Y:S02]  /*17660*/  IADD3.X R3, R18, UR61, RZ, P6, !PT ;  /* 0x0000003d12037c10 */ /* 0x001fe4000b7fe4ff */
[----:B-1----:R-:W-:-:S03]  /*17670*/  IADD3 R2, P6, R17, UR6, RZ ;  /* 0x0000000611027c10 */ /* 0x002fc6000ffde0ff */
[----:B------:R0:W-:Y:S01]  /*17680*/  STL [R1+0x1f4c], R3 ;  /* 0x001f4c0301007387 */ /* 0x0001e20000100800 */
[----:B------:R-:W-:Y:S01]  /*17690*/  LOP3.LUT R61, R61, 0x1f, RZ, 0xc0, !PT ;  /* 0x0000001f3d3d7812 */ /* 0x000fe200078ec0ff */
[----:B------:R-:W-:Y:S02]  /*176a0*/  ULDC UR6, c[0x0][0x238] ;  /* 0x00008e0000067ab9 */ /* 0x000fe40000000800 */
[----:B------:R-:W-:Y:S04]  /*176b0*/  STL [R1+0x1f88], R2 ;  /* 0x001f880201007387 */ /* 0x000fe80000100800 */
        /* <DEDUP_REMOVED lines=1012> */
[----:B------:R-:W-:Y:S01]  /*1b600*/  STL [R1+0x171c], RZ ;  /* 0x00171cff01007387 */ /* 0x000fe20000100800 */
[----:B------:R-:W-:Y:S01]  /*1b610*/  LOP3.LUT R61, R61, 0x10, RZ, 0x3c, !PT ;  /* 0x000000103d3d7812 */ /* 0x000fe200078e3cff */
[----:B------:R-:W-:-:S02]  /*1b620*/  USHF.L.U32 UR5, UR5, 0x6, URZ ;  /* 0x0000000605057899 */ /* 0x000fc4000800063f */
[----:B------:R-:W-:Y:S02]  /*1b630*/  UIMAD UR7, UR7, 0x2d, URZ ;  /* 0x0000002d070778a4 */ /* 0x000fe4000f8e023f */
[----:B------:R-:W-:Y:S02]  /*1b640*/  UIMAD UR8, UR8, 0x2c, URZ ;  /* 0x0000002c080878a4 */ /* 0x000fe4000f8e023f */
[----:B------:R-:W-:Y:S02]  /*1b650*/  UIMAD UR9, UR9, 0x2b, URZ ;  /* 0x0000002b090978a4 */ /* 0x000fe4000f8e023f */
[----:B------:R-:W-:Y:S02]  /*1b660*/  UIMAD UR10, UR10, 0x2a, URZ ;  /* 0x0000002a0a0a78a4 */ /* 0x000fe4000f8e023f */
[----:B------:R-:W-:Y:S02]  /*1b670*/  UIMAD UR11, UR11, 0x29, URZ ;  /* 0x000000290b0b78a4 */ /* 0x000fe4000f8e023f */
[----:B------:R-:W-:-:S02]  /*1b680*/  UIMAD UR12, UR12, 0x28, URZ ;  /* 0x000000280c0c78a4 */ /* 0x000fc4000f8e023f */
[----:B------:R-:W-:Y:S02]  /*1b690*/  UIMAD UR13, UR13, 0x27, URZ ;  /* 0x000000270d0d78a4 */ /* 0x000fe4000f8e023f */
[----:B------:R-:W-:Y:S02]  /*1b6a0*/  UIMAD UR14, UR14, 0x26, URZ ;  /* 0x000000260e0e78a4 */ /* 0x000fe4000f8e023f */
[----:B------:R-:W-:Y:S02]  /*1b6b0*/  UIMAD UR15, UR15, 0x25, URZ ;  /* 0x000000250f0f78a4 */ /* 0x000fe4000f8e023f */
[----:B------:R-:W-:Y:S02]  /*1b6c0*/  UIMAD UR16, UR16, 0x24, URZ ;  /* 0x00000024101078a4 */ /* 0x000fe4000f8e023f */
[----:B------:R-:W-:Y:S02]  /*1b6d0*/  UIMAD UR17, UR17, 0x23, URZ ;  /* 0x00000023111178a4 */ /* 0x000fe4000f8e023f */
[----:B------:R-:W-:-:S02]  /*1b6e0*/  UIMAD UR18, UR18, 0x22, URZ ;  /* 0x00000022121278a4 */ /* 0x000fc4000f8e023f */
[----:B------:R-:W-:Y:S02]  /*1b6f0*/  UIMAD UR19, UR19, 0x21, URZ ;  /* 0x00000021131378a4 */ /* 0x000fe4000f8e023f */
[----:B------:R-:W-:Y:S02]  /*1b700*/  USHF.L.U32 UR20, UR20, 0x5, URZ ;  /* 0x0000000514147899 */ /* 0x000fe4000800063f */
        /* <DEDUP_REMOVED lines=27> */
[----:B------:R-:W-:-:S02]  /*1b8c0*/  USHF.L.U32 UR52, UR52, 0x2, URZ ;  /* 0x0000000234347899 */ /* 0x000fc4000800063f */
[----:B------:R-:W-:Y:S02]  /*1b8d0*/  UIMAD UR53, UR53, 0x3, URZ ;  /* 0x00000003353578a4 */ /* 0x000fe4000f8e023f */
[----:B------:R-:W-:Y:S02]  /*1b8e0*/  USHF.L.U32 UR54, UR54, 0x1, URZ ;  /* 0x0000000136367899 */ /* 0x000fe4000800063f */
[----:B------:R-:W-:Y:S01]  /*1b8f0*/  USHF.R.S32.HI UR55, URZ, 0x1f, UR55 ;  /* 0x0000001f3f377899 */ /* 0x000fe20008011437 */
[----:B0-----:R-:W-:Y:S01]  /*1b900*/  IADD3.X R3, R16, UR61, RZ, P5, !PT ;  /* 0x0000003d10037c10 */ /* 0x001fe2000affe4ff */
[----:B------:R-:W0:Y:S01]  /*1b910*/  LDC R26, c[0x0][0x230] ;  /* 0x00008c00ff1a7b82 */ /* 0x000e220000000800 */
[----:B------:R-:W-:Y:S02]  /*1b920*/  IADD3.X R5, R15, UR61, RZ, P4, !PT ;  /* 0x0000003d0f057c10 */ /* 0x000fe4000a7fe4ff */
[----:B------:R-:W-:Y:S01]  /*1b930*/  IADD3.X R4, R14, UR61, RZ, P3, !PT ;  /* 0x0000003d0e047c10 */ /* 0x000fe20009ffe4ff */
[----:B------:R1:W-:Y:S04]  /*1b940*/  STL [R1+0x1f54], R3 ;  /* 0x001f540301007387 */ /* 0x0003e80000100800 */
[----:B------:R2:W-:Y:S01]  /*1b950*/  STL [R1+0x1f5c], R5 ;  /* 0x001f5c0501007387 */ /* 0x0005e20000100800 */
[----:B------:R-:W3:Y:S03]  /*1b960*/  LDC R60, c[0x0][0x23c] ;  /* 0x00008f00ff3c7b82 */ /* 0x000ee60000000800 */
[----:B------:R4:W-:Y:S01]  /*1b970*/  STL [R1+0x1f64], R4 ;  /* 0x001f640401007387 */ /* 0x0009e20000100800 */
[----:B-1----:R-:W-:-:S02]  /*1b980*/  IADD3.X R3, R13, UR61, RZ, P2, !PT ;  /* 0x0000003d0d037c10 */ /* 0x002fc400097fe4ff */
[----:B--2---:R-:W-:-:S03]  /*1b990*/  IADD3.X R5, R12, UR61, RZ, P1, !PT ;  /* 0x0000003d0c057c10 */ /* 0x004fc60008ffe4ff */
[----:B------:R1:W-:Y:S01]  /*1b9a0*/  STL [R1+0x1f6c], R3 ;  /* 0x001f6c0301007387 */ /* 0x0003e20000100800 */
[----:B----4-:R-:W-:-:S03]  /*1b9b0*/  IADD3.X R4, R11, UR61, RZ, P0, !PT ;  /* 0x0000003d0b047c10 */ /* 0x010fc600087fe4ff */
[----:B------:R2:W-:Y:S01]  /*1b9c0*/  STL [R1+0x1f74], R5 ;  /* 0x001f740501007387 */ /* 0x0005e20000100800 */
[----:B0-----:R-:W-:-:S03]  /*1b9d0*/  VIADD R26, R26, 0x3f ;  /* 0x0000003f1a1a7836 */ /* 0x001fc60000000000 */
[----:B------:R0:W-:Y:S01]  /*1b9e0*/  STL [R1+0x1f7c], R4 ;  /* 0x001f7c0401007387 */ /* 0x0001e20000100800 */
[----:B-1----:R-:W-:Y:S01]  /*1b9f0*/  IADD3.X R3, R10, UR61, RZ, P6, !PT ;  /* 0x0000003d0a037c10 */ /* 0x002fe2000b7fe4ff */
[----:B------:R-:W-:Y:S02]  /*1ba00*/  USHF.R.S32.HI UR61, URZ, 0x1f, UR7 ;  /* 0x0000001f3f3d7899 */ /* 0x000fe40008011407 */
[----:B--2---:R-:W-:Y:S02]  /*1ba10*/  IADD3 R5, P6, R25, UR7, RZ ;  /* 0x0000000719057c10 */ /* 0x004fe4000ffde0ff */
[----:B------:R1:W-:Y:S01]  /*1ba20*/  STL [R1+0x1f84], R3 ;  /* 0x001f840301007387 */ /* 0x0003e20000100800 */
[----:B---3--:R-:W-:Y:S01]  /*1ba30*/  IMAD.SHL.U32 R2, R60, 0x40, RZ ;  /* 0x000000403c027824 */ /* 0x008fe200078e00ff */
[----:B------:R-:W-:Y:S02]  /*1ba40*/  SHF.R.S32.HI R60, RZ, 0x1f, R26 ;  /* 0x0000001fff3c7819 */ /* 0x000fe4000001141a */
[----:B0-----:R-:W-:Y:S01]  /*1ba50*/  IADD3 R4, P4, R23, UR7, RZ ;  /* 0x0000000717047c10 */ /* 0x001fe2000ff9e0ff */
[----:B------:R0:W-:Y:S01]  /*1ba60*/  STL [R1+0x1f90], R5 ;  /* 0x001f900501007387 */ /* 0x0001e20000100800 */
[----:B------:R-:W-:-:S02]  /*1ba70*/  LEA.HI R60, R60, R26, RZ, 0x6 ;  /* 0x0000001a3c3c7211 */ /* 0x000fc400078f30ff */
[----:B-1----:R-:W-:Y:S02]  /*1ba80*/  IADD3 R3, P5, R24, UR7, RZ ;  /* 0x0000000718037c10 */ /* 0x002fe4000ffbe0ff */
[----:B0-----:R-:W-:-:S03]  /*1ba90*/  IADD3 R5, P3, R22, UR7, RZ ;  /* 0x0000000716057c10 */ /* 0x001fc6000ff7e0ff */
[----:B------:R0:W-:Y:S04]  /*1baa0*/  STL [R1+0x1f98], R3 ;  /* 0x001f980301007387 */ /* 0x0001e80000100800 */
[----:B------:R1:W-:Y:S04]  /*1bab0*/  STL [R1+0x1fa0], R4 ;  /* 0x001fa00401007387 */ /* 0x0003e80000100800 */
[----:B------:R2:W-:Y:S01]  /*1bac0*/  STL [R1+0x1fa8], R5 ;  /* 0x001fa80501007387 */ /* 0x0005e20000100800 */
[----:B0-----:R-:W-:Y:S02]  /*1bad0*/  IADD3 R3, P2, R21, UR7, RZ ;  /* 0x0000000715037c10 */ /* 0x001fe4000ff5e0ff */
[----:B-1----:R-:W-:-:S03]  /*1bae0*/  IADD3 R4, P1, R20, UR7, RZ ;  /* 0x0000000714047c10 */ /* 0x002fc6000ff3e0ff */
[----:B------:R0:W-:Y:S01]  /*1baf0*/  STL [R1+0x1fb0], R3 ;  /* 0x001fb00301007387 */ /* 0x0001e20000100800 */
[----:B--2---:R-:W-:-:S03]  /*1bb00*/  IADD3 R5, P0, R19, UR7, RZ ;  /* 0x0000000713057c10 */ /* 0x004fc6000ff1e0ff */
[----:B------:R1:W-:Y:S04]  /*1bb10*/  STL [R1+0x1fb8], R4 ;  /* 0x001fb80401007387 */ /* 0x0003e80000100800 */
[----:B------:R2:W-:Y:S01]  /*1bb20*/  STL [R1+0x1fc0], R5 ;  /* 0x001fc00501007387 */ /* 0x0005e20000100800 */
[----:B0-----:R-:W-:Y:S02]  /*1bb30*/  IADD3.X R3, R18, UR61, RZ, P6, !PT ;  /* 0x0000003d12037c10 */ /* 0x001fe4000b7fe4ff */
[----:B-1----:R-:W-:-:S03]  /*1bb40*/  IADD3 R4, P6, R17, UR7, RZ ;  /* 0x0000000711047c10 */ /* 0x002fc6000ffde0ff */
[----:B------:R0:W-:Y:S01]  /*1bb50*/  STL [R1+0x1f8c], R3 ;  /* 0x001f8c0301007387 */ /* 0x0001e20000100800 */
[----:B------:R-:W-:Y:S01]  /*1bb60*/  USHF.R.S32.HI UR7, URZ, 0x1f, UR8 ;  /* 0x0000001f3f077899 */ /* 0x000fe20008011408 */
[----:B--2---:R-:W-:Y:S02]  /*1bb70*/  IADD3.X R5, R15, UR61, RZ, P4, !PT ;  /* 0x0000003d0f057c10 */ /* 0x004fe4000a7fe4ff */
[----:B------:R1:W-:Y:S01]  /*1bb80*/  STL [R1+0x1fc8], R4 ;  /* 0x001fc80401007387 */ /* 0x0003e20000100800 */
[----:B0-----:R-:W-:Y:S02]  /*1bb90*/  IADD3.X R3, R16, UR61, RZ, P5, !PT ;  /* 0x0000003d10037c10 */ /* 0x001fe4000affe4ff */
[----:B-1----:R-:W-:-:S03]  /*1bba0*/  IADD3.X R4, R14, UR61, RZ, P3, !PT ;  /* 0x0000003d0e047c10 */ /* 0x002fc60009ffe4ff */
        /* <DEDUP_REMOVED lines=9> */
[----:B0-----:R-:W-:Y:S01]  /*1bc40*/  IADD3.X R3, R10, UR61, RZ, P6, !PT ;  /* 0x0000003d0a037c10 */ /* 0x001fe2000b7fe4ff */
[----:B------:R-:W-:Y:S01]  /*1bc50*/  USHF.R.S32.HI UR61, URZ, 0x1f, UR9 ;  /* 0x0000001f3f3d7899 */ /* 0x000fe20008011409 */
[----:B-1----:R-:W-:-:S03]  /*1bc60*/  IADD3 R5, P6, R25, UR8, RZ ;  /* 0x0000000819057c10 */ /* 0x002fc6000ffde0ff */
[----:B------:R0:W-:Y:S01]  /*1bc70*/  STL [R1+0x1fc4], R3 ;  /* 0x001fc40301007387 */ /* 0x0001e20000100800 */
[----:B--2---:R-:W-:-:S03]  /*1bc80*/  IADD3 R4, P4, R23, UR8, RZ ;  /* 0x0000000817047c10 */ /* 0x004fc6000ff9e0ff */
[----:B------:R1:W-:Y:S01]  /*1bc90*/  STL [R1+0x1fd0], R5 ;  /* 0x001fd00501007387 */ /* 0x0003e20000100800 */
[----:B0-----:R-:W-:Y:S02]  /*1bca0*/  IADD3 R3, P5, R24, UR8, RZ ;  /* 0x0000000818037c10 */ /* 0x001fe4000ffbe0ff */
[----:B-1----:R-:W-:-:S03]  /*1bcb0*/  IADD3 R5, P3, R22, UR8, RZ ;  /* 0x0000000816057c10 */ /* 0x002fc6000ff7e0ff */
        /* <DEDUP_REMOVED lines=691> */
[----:B0-----:R-:W-:Y:S01]  /*1e7f0*/  IADD3 R3, P6, R17, UR30, RZ ;  /* 0x0000001e11037c10 */ /* 0x001fe2000ffde0ff */
[----:B------:R-:W-:Y:S01]  /*1e800*/  USHF.R.S32.HI UR30, URZ, 0x1f, UR54 ;  /* 0x0000001f3f1e7899 */ /* 0x000fe20008011436 */
[----:B-1----:R-:W-:-:S03]  /*1e810*/  IADD3.X R5, R14, UR17, RZ, P3, !PT ;  /* 0x000000110e057c10 */ /* 0x002fc60009ffe4ff */
[----:B------:R0:W-:Y:S01]  /*1e820*/  STL [R1+0x2508], R3 ;  /* 0x0025080301007387 */ /* 0x0001e20000100800 */
[----:B--2---:R-:W-:-:S05]  /*1e830*/  IADD3.X R4, R16, UR17, RZ, P5, !PT ;  /* 0x0000001110047c10 */ /* 0x004fca000affe4ff */
[----:B------:R1:W-:Y:S01]  /*1e840*/  STL [R1+0x24d4], R4 ;  /* 0x0024d40401007387 */ /* 0x0003e20000100800 */
[----:B0-----:R-:W-:-:S05]  /*1e850*/  IADD3.X R3, R15, UR17, RZ, P4, !PT ;  /* 0x000000110f037c10 */ /* 0x001fca000a7fe4ff */
[----:B------:R0:W-:Y:S01]  /*1e860*/  STL [R1+0x24dc], R3 ;  /* 0x0024dc0301007387 */ /* 0x0001e20000100800 */
[----:B-1----:R-:W-:-:S03]  /*1e870*/  IADD3.X R4, R13, UR17, RZ, P2, !PT ;  /* 0x000000110d047c10 */ /* 0x002fc600097fe4ff */
[----:B------:R-:W-:Y:S04]  /*1e880*/  STL [R1+0x24e4], R5 ;  /* 0x0024e40501007387 */ /* 0x000fe80000100800 */
[----:B------:R1:W-:Y:S01]  /*1e890*/  STL [R1+0x24ec], R4 ;  /* 0x0024ec0401007387 */ /* 0x0003e20000100800 */
[----:B0-----:R-:W-:-:S05]  /*1e8a0*/  IADD3.X R3, R12, UR17, RZ, P1, !PT ;  /* 0x000000110c037c10 */ /* 0x001fca0008ffe4ff */
[----:B------:R0:W-:Y:S01]  /*1e8b0*/  STL [R1+0x24f4], R3 ;  /* 0x0024f40301007387 */ /* 0x0001e20000100800 */
[----:B-1----:R-:W-:-:S05]  /*1e8c0*/  IADD3.X R4, R11, UR17, RZ, P0, !PT ;  /* 0x000000110b047c10 */ /* 0x002fca00087fe4ff */
[----:B------:R1:W-:Y:S01]  /*1e8d0*/  STL [R1+0x24fc], R4 ;  /* 0x0024fc0401007387 */ /* 0x0003e20000100800 */
[----:B0-----:R-:W-:Y:S01]  /*1e8e0*/  IADD3.X R3, R10, UR17, RZ, P6, !PT ;  /* 0x000000110a037c10 */ /* 0x001fe2000b7fe4ff */
[----:B------:R-:W-:-:S04]  /*1e8f0*/  USHF.R.S32.HI UR17, URZ, 0x1f, UR5 ;  /* 0x0000001f3f117899 */ /* 0x000fc80008011405 */
[----:B------:R0:W-:Y:S01]  /*1e900*/  STL [R1+0x2504], R3 ;  /* 0x0025040301007387 */ /* 0x0001e20000100800 */
[----:B-1----:R-:W-:Y:S02]  /*1e910*/  SHF.R.S32.HI R4, RZ, 0x6, R60 ;  /* 0x00000006ff047819 */ /* 0x002fe4000001143c */
[----:B------:R-:W-:Y:S02]  /*1e920*/  SHF.R.S32.HI R60, RZ, 0x1f, R2 ;  /* 0x0000001fff3c7819 */ /* 0x000fe40000011402 */
[----:B------:R-:W-:Y:S02]  /*1e930*/  LOP3.LUT R2, R0, 0x40, RZ, 0x3c, !PT ;  /* 0x0000004000027812 */ /* 0x000fe400078e3cff */
[----:B------:R-:W-:Y:S02]  /*1e940*/  IADD3 R2, P1, R24, UR31, RZ ;  /* 0x0000001f18027c10 */ /* 0x000fe4000ff3e0ff */
[----:B0-----:R-:W-:Y:S02]  /*1e950*/  LOP3.LUT R3, R0, 0x20, RZ, 0x3c, !PT ;  /* 0x0000002000037812 */ /* 0x001fe400078e3cff */
[----:B------:R-:W-:-:S02]  /*1e960*/  IADD3 R3, P2, R25, UR31, RZ ;  /* 0x0000001f19037c10 */ /* 0x000fc4000ff5e0ff */
[----:B------:R-:W-:Y:S02]  /*1e970*/  LOP3.LUT R4, R0, 0x60, RZ, 0x3c, !PT ;  /* 0x0000006000047812 */ /* 0x000fe400078e3cff */
[----:B------:R-:W-:Y:S01]  /*1e980*/  IADD3 R4, P0, R23, UR31, RZ ;  /* 0x0000001f17047c10 */ /* 0x000fe2000ff1e0ff */
[----:B------:R0:W-:Y:S04]  /*1e990*/  STL [R1+0x2510], R3 ;  /* 0x0025100301007387 */ /* 0x0001e80000100800 */
[----:B------:R1:W-:Y:S04]  /*1e9a0*/  STL [R1+0x2518], R2 ;  /* 0x0025180201007387 */ /* 0x0003e80000100800 */
[----:B------:R2:W-:Y:S01]  /*1e9b0*/  STL [R1+0x2520], R4 ;  /* 0x0025200401007387 */ /* 0x0005e20000100800 */
[----:B0-----:R-:W-:-:S02]  /*1e9c0*/  IADD3 R3, P4, R22, UR31, RZ ;  /* 0x0000001f16037c10 */ /* 0x001fc4000ff9e0ff */
[----:B-1----:R-:W-:-:S03]  /*1e9d0*/  IADD3 R2, P6, R21, UR31, RZ ;  /* 0x0000001f15027c10 */ /* 0x002fc6000ffde0ff */
[----:B------:R0:W-:Y:S01]  /*1e9e0*/  STL [R1+0x2528], R3 ;  /* 0x0025280301007387 */ /* 0x0001e20000100800 */
[----:B--2---:R-:W-:-:S03]  /*1e9f0*/  IADD3 R4, P5, R20, UR31, RZ ;  /* 0x0000001f14047c10 */ /* 0x004fc6000ffbe0ff */
[----:B------:R1:W-:Y:S04]  /*1ea00*/  STL [R1+0x2530], R2 ;  /* 0x0025300201007387 */ /* 0x0003e80000100800 */
[----:B------:R2:W-:Y:S01]  /*1ea10*/  STL [R1+0x2538], R4 ;  /* 0x0025380401007387 */ /* 0x0005e20000100800 */
[----:B0-----:R-:W-:Y:S02]  /*1ea20*/  IADD3 R3, P3, R19, UR31, RZ ;  /* 0x0000001f13037c10 */ /* 0x001fe4000ff7e0ff */
[----:B-1----:R-:W-:-:S03]  /*1ea30*/  IADD3.X R2, R18, UR7, RZ, P2, !PT ;  /* 0x0000000712027c10 */ /* 0x002fc600097fe4ff */
[----:B------:R0:W-:Y:S01]  /*1ea40*/  STL [R1+0x2540], R3 ;  /* 0x0025400301007387 */ /* 0x0001e20000100800 */
[----:B--2---:R-:W-:-:S03]  /*1ea50*/  IADD3 R4, P2, R17, UR31, RZ ;  /* 0x0000001f11047c10 */ /* 0x004fc6000ff5e0ff */
[----:B------:R1:W-:Y:S04]  /*1ea60*/  STL [R1+0x250c], R2 ;  /* 0x00250c0201007387 */ /* 0x0003e80000100800 */
[----:B------:R2:W-:Y:S01]  /*1ea70*/  STL [R1+0x2548], R4 ;  /* 0x0025480401007387 */ /* 0x0005e20000100800 */
[----:B0-----:R-:W-:Y:S02]  /*1ea80*/  IADD3.X R3, R16, UR7, RZ, P1, !PT ;  /* 0x0000000710037c10 */ /* 0x001fe40008ffe4ff */
[----:B-1----:R-:W-:-:S03]  /*1ea90*/  IADD3 R2, P1, R25, UR32, RZ ;  /* 0x0000002019027c10 */ /* 0x002fc6000ff3e0ff */
[----:B------:R0:W-:Y:S01]  /*1eaa0*/  STL [R1+0x2514], R3 ;  /* 0x0025140301007387 */ /* 0x0001e20000100800 */
[----:B--2---:R-:W-:-:S03]  /*1eab0*/  IADD3.X R4, R15, UR7, RZ, P0, !PT ;  /* 0x000000070f047c10 */ /* 0x004fc600087fe4ff */
        /* <DEDUP_REMOVED lines=701> */
[----:B--2---:R-:W-:-:S03]  /*21690*/  IADD3.X R4, R15, UR55, RZ, P4, !PT ;  /* 0x000000370f047c10 */ /* 0x004fc6000a7fe4ff */
        /* <DEDUP_REMOVED lines=9> */
[----:B-1----:R-:W-:-:S05]  /*21730*/  IADD3.X R2, R10, UR55, RZ, P1, !PT ;  /* 0x000000370a027c10 */ /* 0x002fca0008ffe4ff */
[----:B------:R2:W-:Y:S04]  /*21740*/  STL [R1+0x2ac4], R2 ;  /* 0x002ac40201007387 */ /* 0x0005e80000100800 */
[----:B------:R2:W-:Y:S02]  /*21750*/  STL [R1+0x2abc], R3 ;  /* 0x002abc0301007387 */ /* 0x0005e40000100800 */
.L_x_1:
[----:B-1----:R-:W3:Y:S01]  /*21760*/  LDL R5, [R1+0x1748] ;  /* 0x0017480001057983 */ /* 0x002ee20000100800 */
[----:B--2---:R-:W0:Y:S03]  /*21770*/  LDC R2, c[0x0][0x230] ;  /* 0x00008c00ff027b82 */ /* 0x004e260000000800 */
[----:B---3--:R1:W-:Y:S04]  /*21780*/  STL [R1+0x41c4], R5 ;  /* 0x0041c40501007387 */ /* 0x0083e80000100800 */
[----:B------:R-:W2:Y:S04]  /*21790*/  LDL R4, [R1+0x174c] ;  /* 0x00174c0001047983 */ /* 0x000ea80000100800 */
[----:B-1----:R-:W0:Y:S04]  /*217a0*/  LDL R5, [R1+0x19e4] ;  /* 0x0019e40001057983 */ /* 0x002e280000100800 */
        /* <DEDUP_REMOVED lines=402> */
[----:B------:R1:W-:Y:S04]  /*230d0*/  STL [R1+0x41c0], R55 ;  /* 0x0041c03701007387 */ /* 0x0003e80000100800 */
        /* <DEDUP_REMOVED lines=41> */
[----:B-----5:R-:W-:Y:S04]  /*23370*/  STL [R1+0x3704], R0 ;  /* 0x0037040001007387 */ /* 0x020fe80000100800 */
        /* <DEDUP_REMOVED lines=214> */
[----:B------:R-:W-:Y:S01]  /*240e0*/  STL [R1+0x3a34], R46 ;  /* 0x003a342e01007387 */ /* 0x000fe20000100800 */
[----:B0-----:R-:W-:-:S03]  /*240f0*/  IMAD R2, R5, -0x40, R2 ;  /* 0xffffffc005027824 */ /* 0x001fc600078e0202 */
[----:B------:R-:W-:Y:S04]  /*24100*/  STL [R1+0x3650], R45 ;  /* 0x0036502d01007387 */ /* 0x000fe80000100800 */
[----:B------:R-:W-:Y:S04]  /*24110*/  STL [R1+0x3a38], R45 ;  /* 0x003a382d01007387 */ /* 0x000fe80000100800 */
[----:B------:R-:W-:Y:S04]  /*24120*/  STL [R1+0x364c], R44 ;  /* 0x00364c2c01007387 */ /* 0x000fe80000100800 */
[----:B------:R-:W-:Y:S04]  /*24130*/  STL [R1+0x3a3c], R44 ;  /* 0x003a3c2c01007387 */ /* 0x000fe80000100800 */
[----:B------:R-:W2:Y:S01]  /*24140*/  LDL.LU R5, [R1+0x41c4] ;  /* 0x0041c40001057983 */ /* 0x000ea20000300800 */
[----:B------:R-:W-:-:S02]  /*24150*/  ISETP.GT.AND P0, PT, R2, RZ, PT ;  /* 0x000000ff0200720c */ /* 0x000fc40003f04270 */
[----:B-1----:R-:W-:-:S11]  /*24160*/  PRMT R55, RZ, 0x7610, R55 ;  /* 0x00007610ff377816 */ /* 0x002fd60000000037 */
[----:B--2---:R-:W2:Y:S04]  /*24170*/  @P0 LDG.E.U8 R55, desc[UR24][R4.64] ;  /* 0x0000001804370981 */ /* 0x004ea8000c1e1100 */
[----:B--2---:R0:W-:Y:S04]  /*24180*/  STL [R1+0x16ac], R55 ;  /* 0x0016ac3701007387 */ /* 0x0041e80000100800 */
[----:B0-----:R-:W2:Y:S04]  /*24190*/  LDL.LU R55, [R1+0x41c0] ;  /* 0x0041c00001377983 */ /* 0x001ea80000300800 */
[----:B------:R-:W3:Y:S04]  /*241a0*/  LDL R4, [R1+0x1750] ;  /* 0x0017500001047983 */ /* 0x000ee80000100800 */
[----:B------:R-:W3:Y:S01]  /*241b0*/  LDL R5, [R1+0x1754] ;  /* 0x0017540001057983 */ /* 0x000ee20000100800 */
[----:B------:R-:W-:-:S02]  /*241c0*/  PRMT R3, RZ, 0x7610, R3 ;  /* 0x00007610ff037816 */ /* 0x000fc40000000003 */
[----:B---3--:R-:W-:-:S04]  /*241d0*/  @P0 LOP3.LUT R5, R5, R4, RZ, 0x3c, !PT ;  /* 0x0000000405050212 */ /* 0x008fc800078e3cff */
[----:B------:R-:W-:-:S04]  /*241e0*/  @P0 LOP3.LUT R4, R5, R4, RZ, 0x3c, !PT ;  /* 0x0000000405040212 */ /* 0x000fc800078e3cff */
[----:B------:R-:W-:-:S05]  /*241f0*/  @P0 LOP3.LUT R5, R5, R4, RZ, 0x3c, !PT ;  /* 0x0000000405050212 */ /* 0x000fca00078e3cff */
[----:B------:R-:W3:Y:S04]  /*24200*/  @P0 LDG.E.U8 R3, desc[UR24][R4.64] ;  /* 0x0000001804030981 */ /* 0x000ee8000c1e1100 */
[----:B---3--:R0:W-:Y:S04]  /*24210*/  STL [R1+0x16a8], R3 ;  /* 0x0016a80301007387 */ /* 0x0081e80000100800 */
[----:B0-----:R-:W3:Y:S04]  /*24220*/  LDL.LU R3, [R1+0x41bc] ;  /* 0x0041bc0001037983 */ /* 0x001ee80000300800 */
[----:B------:R-:W4:Y:S04]  /*24230*/  LDL R4, [R1+0x1758] ;  /* 0x0017580001047983 */ /* 0x000f280000100800 */
[----:B------:R-:W4:Y:S01]  /*24240*/  LDL R5, [R1+0x175c] ;  /* 0x00175c0001057983 */ /* 0x000f220000100800 */
[----:B------:R-:W-:-:S02]  /*24250*/  PRMT R61, RZ, 0x7610, R61 ;  /* 0x00007610ff3d7816 */ /* 0x000fc4000000003d */
[----:B----4-:R-:W-:-:S04]  /*24260*/  @P0 LOP3.LUT R5, R5, R4, RZ, 0x3c, !PT ;  /* 0x0000000405050212 */ /* 0x010fc800078e3cff */
[----:B------:R-:W-:-:S04]  /*24270*/  @P0 LOP3.LUT R4, R5, R4, RZ, 0x3c, !PT ;  /* 0x0000000405040212 */ /* 0x000fc800078e3cff */
[----:B------:R-:W-:-:S05]  /*24280*/  @P0 LOP3.LUT R5, R5, R4, RZ, 0x3c, !PT ;  /* 0x0000000405050212 */ /* 0x000fca00078e3cff */
[----:B------:R-:W4:Y:S04]  /*24290*/  @P0 LDG.E.U8 R61, desc[UR24][R4.64] ;  /* 0x00000018043d0981 */ /* 0x000f28000c1e1100 */
[----:B----4-:R0:W-:Y:S04]  /*242a0*/  STL [R1+0x16a4], R61 ;  /* 0x0016a43d01007387 */ /* 0x0101e80000100800 */
[----:B0-----:R-:W4:Y:S04]  /*242b0*/  LDL.LU R61, [R1+0x41b8] ;  /* 0x0041b800013d7983 */ /* 0x001f280000300800 */
[----:B------:R-:W2:Y:S04]  /*242c0*/  LDL R4, [R1+0x1760] ;  /* 0x0017600001047983 */ /* 0x000ea80000100800 */
[----:B------:R-:W2:Y:S01]  /*242d0*/  LDL R5, [R1+0x1764] ;  /* 0x0017640001057983 */ /* 0x000ea20000100800 */
[----:B---3--:R-:W-:-:S02]  /*242e0*/  PRMT R3, RZ, 0x7610, R3 ;  /* 0x00007610ff037816 */ /* 0x008fc40000000003 */
[----:B--2---:R-:W-:-:S04]  /*242f0*/  @P0 LOP3.LUT R5, R5, R4, RZ, 0x3c, !PT ;  /* 0x0000000405050212 */ /* 0x004fc800078e3cff */
[----:B------:R-:W-:-:S04]  /*24300*/  @P0 LOP3.LUT R4, R5, R4, RZ, 0x3c, !PT ;  /* 0x0000000405040212 */ /* 0x000fc800078e3cff */
[----:B------:R-:W-:-:S05]  /*24310*/  @P0 LOP3.LUT R5, R5, R4, RZ, 0x3c, !PT ;  /* 0x0000000405050212 */ /* 0x000fca00078e3cff */
[----:B------:R-:W2:Y:S04]  /*24320*/  @P0 LDG.E.U8 R3, desc[UR24][R4.64] ;  /* 0x0000001804030981 */ /* 0x000ea8000c1e1100 */
[----:B--2---:R0:W-:Y:S04]  /*24330*/  STL [R1+0x16a0], R3 ;  /* 0x0016a00301007387 */ /* 0x0041e80000100800 */
[----:B0-----:R-:W2:Y:S04]  /*24340*/  LDL.LU R3, [R1+0x41b4] ;  /* 0x0041b40001037983 */ /* 0x001ea80000300800 */
[----:B------:R-:W3:Y:S04]  /*24350*/  LDL R4, [R1+0x1768] ;  /* 0x0017680001047983 */ /* 0x000ee80000100800 */
[----:B------:R-:W3:Y:S01]  /*24360*/  LDL R5, [R1+0x176c] ;  /* 0x00176c0001057983 */ /* 0x000ee20000100800 */
[----:B----4-:R-:W-:-:S02]  /*24370*/  PRMT R61, RZ, 0x7610, R61 ;  /* 0x00007610ff3d7816 */ /* 0x010fc4000000003d */
        /* <DEDUP_REMOVED lines=8> */
[----:B--2---:R-:W-:-:S02]  /*24400*/  PRMT R3, RZ, 0x7610, R3 ;  /* 0x00007610ff037816 */ /* 0x004fc40000000003 */
[----:B----4-:R-:W-:-:S04]  /*24410*/  @P0 LOP3.LUT R5, R5, R4, RZ, 0x3c, !PT ;  /* 0x0000000405050212 */ /* 0x010fc800078e3cff */
[----:B------:R-:W-:-:S04]  /*24420*/  @P0 LOP3.LUT R4, R5, R4, RZ, 0x3c, !PT ;  /* 0x0000000405040212 */ /* 0x000fc800078e3cff */
[----:B------:R-:W-:-:S05]  /*24430*/  @P0 LOP3.LUT R5, R5, R4, RZ, 0x3c, !PT ;  /* 0x0000000405050212 */ /* 0x000fca00078e3cff */
[----:B------:R-:W2:Y:S04]  /*24440*/  @P0 LDG.E.U8 R3, desc[UR24][R4.64] ;  /* 0x0000001804030981 */ /* 0x000ea8000c1e1100 */
[----:B--2---:R0:W-:Y:S04]  /*24450*/  STL [R1+0x1698], R3 ;  /* 0x0016980301007387 */ /* 0x0041e80000100800 */
[----:B0-----:R-:W2:Y:S04]  /*24460*/  LDL.LU R3, [R1+0x41ac] ;  /* 0x0041ac0001037983 */ /* 0x001ea80000300800 */
[----:B------:R-:W4:Y:S04]  /*24470*/  LDL R4, [R1+0x1778] ;  /* 0x0017780001047983 */ /* 0x000f280000100800 */
[----:B------:R-:W4:Y:S01]  /*24480*/  LDL R5, [R1+0x177c] ;  /* 0x00177c0001057983 */ /* 0x000f220000100800 */
[----:B---3--:R-:W-:-:S02]  /*24490*/  PRMT R61, RZ, 0x7610, R61 ;  /* 0x00007610ff3d7816 */ /* 0x008fc4000000003d */
[----:B----4-:R-:W-:-:S04]  /*244a0*/  @P0 LOP3.LUT R5, R5, R4, RZ, 0x3c, !PT ;  /* 0x0000000405050212 */ /* 0x010fc800078e3cff */
        /* <DEDUP_REMOVED lines=11> */
[----:B------:R-:W2:Y:S01]  /*24560*/  @P0 LDG.E.U8 R3, desc[UR24][R4.64] ;  /* 0x0000001804030981 */ /* 0x000ea2000c1e1100 */
[----:B------:R-:W-:-:S03]  /*24570*/  ISETP.GT.AND P1, PT, R2, 0x1, PT ;  /* 0x000000010200780c */ /* 0x000fc60003f24270 */
        /* <DEDUP_REMOVED lines=3615> */
[----:B------:R-:W2:Y:S04]  /*32770*/  LDL R4, [R1+0x1e64] ;  /* 0x001e640001047983 */ /* 0x000ea80000100800 */
[----:B------:R-:W2:Y:S01]  /*32780*/  LDL R5, [R1+0x1e68] ;  /* 0x001e680001057983 */ /* 0x000ea20000100800 */
[----:B------:R-:W-:-:S02]  /*32790*/  PRMT R53, RZ, 0x7610, R53 ;  /* 0x00007610ff357816 */ /* 0x000fc40000000035 */
[----:B--2---:R-:W-:-:S04]  /*327a0*/  @P0 LOP3.LUT R5, R5, R4, RZ, 0x3c, !PT ;  /* 0x0000000405050212 */ /* 0x004fc800078e3cff */
        /* <DEDUP_REMOVED lines=66> */
[----:B------:R0:W4:Y:S04]  /*32bd0*/  @P1 LDG.E.U8 R44, desc[UR24][R4.64] ;  /* 0x00000018042c1981 */ /* 0x000128000c1e1100 */
[----:B------:R-:W0:Y:S04]  /*32be0*/  LDL R4, [R1+0x1e24] ;  /* 0x001e240001047983 */ /* 0x000e280000100800 */
[----:B------:R-:W0:Y:S01]  /*32bf0*/  LDL R5, [R1+0x1e28] ;  /* 0x001e280001057983 */ /* 0x000e220000100800 */
[----:B------:R-:W-:Y:S02]  /*32c00*/  PRMT R45, RZ, 0x7610, R45 ;  /* 0x00007610ff2d7816 */ /* 0x000fe4000000002d */
[----:B0-----:R-:W-:-:S04]  /*32c10*/  @P1 LOP3.LUT R5, R5, R4, RZ, 0x3c, !PT ;  /* 0x0000000405051212 */ /* 0x001fc800078e3cff */
[----:B------:R-:W-:-:S04]  /*32c20*/  @P1 LOP3.LUT R4, R5, R4, RZ, 0x3c, !PT ;  /* 0x0000000405041212 */ /* 0x000fc800078e3cff */
[----:B------:R-:W-:Y:S01]  /*32c30*/  @P1 LOP3.LUT R5, R5, R4, RZ, 0x3c, !PT ;  /* 0x0000000405051212 */ /* 0x000fe200078e3cff */
[----:B----4-:R-:W-:Y:S04]  /*32c40*/  STL [R1+0x3a40], R44 ;  /* 0x003a402c01007387 */ /* 0x010fe80000100800 */
[----:B------:R0:W4:Y:S04]  /*32c50*/  @P1 LDG.E.U8 R45, desc[UR24][R4.64] ;  /* 0x00000018042d1981 */ /* 0x000128000c1e1100 */
[----:B------:R-:W0:Y:S04]  /*32c60*/  LDL R4, [R1+0x1e1c] ;  /* 0x001e1c0001047983 */ /* 0x000e280000100800 */
[----:B------:R-:W0:Y:S01]  /*32c70*/  LDL R5, [R1+0x1e20] ;  /* 0x001e200001057983 */ /* 0x000e220000100800 */
[----:B------:R-:W-:-:S02]  /*32c80*/  PRMT R46, RZ, 0x7610, R46 ;  /* 0x00007610ff2e7816 */ /* 0x000fc4000000002e */
        /* <DEDUP_REMOVED lines=23> */
[----:B------:R-:W-:-:S02]  /*32e00*/  ISETP.GT.AND P0, PT, R2, 0x34, PT ;  /* 0x000000340200780c */ /* 0x000fc40003f04270 */
[----:B------:R-:W-:-:S11]  /*32e10*/  PRMT R38, RZ, 0x7610, R38 ;  /* 0x00007610ff267816 */ /* 0x000fd60000000026 */
[----:B0-----:R-:W-:-:S04]  /*32e20*/  @P0 LOP3.LUT R5, R5, R4, RZ, 0x3c, !PT ;  /* 0x0000000405050212 */ /* 0x001fc800078e3cff */
[----:B------:R-:W-:-:S04]  /*32e30*/  @P0 LOP3.LUT R4, R5, R4, RZ, 0x3c, !PT ;  /* 0x0000000405040212 */ /* 0x000fc800078e3cff */
[----:B------:R-:W-:-:S05]  /*32e40*/  @P0 LOP3.LUT R5, R5, R4, RZ, 0x3c, !PT ;  /* 0x0000000405050212 */ /* 0x000fca00078e3cff */
[----:B------:R-:W3:Y:S04]  /*32e50*/  @P0 LDG.E.U8 R38, desc[UR24][R4.64] ;  /* 0x0000001804260981 */ /* 0x000ee8000c1e1100 */
[----:B----4-:R-:W-:Y:S04]  /*32e60*/  STL [R1+0x3a50], R48 ;  /* 0x003a503001007387 */ /* 0x010fe80000100800 */
        /* <DEDUP_REMOVED lines=62> */
[----:B------:R-:W4:Y:S01]  /*33250*/  @P0 LDG.E.U8 R31, desc[UR24][R4.64] ;  /* 0x00000018041f0981 */ /* 0x000f22000c1e1100 */
[----:B------:R-:W-:-:S03]  /*33260*/  ISETP.GT.AND P1, PT, R2, 0x35, PT ;  /* 0x000000350200780c */ /* 0x000fc60003f24270 */
        /* <DEDUP_REMOVED lines=62> */
[----:B------:R0:W2:Y:S04]  /*33650*/  @P1 LDG.E.U8 R61, desc[UR24][R4.64] ;  /* 0x00000018043d1981 */ /* 0x0000a8000c1e1100 */
[----:B------:R-:W0:Y:S04]  /*33660*/  LDL R4, [R1+0x1d8c] ;  /* 0x001d8c0001047983 */ /* 0x000e280000100800 */
[----:B------:R-:W0:Y:S01]  /*33670*/  LDL R5, [R1+0x1d90] ;  /* 0x001d900001057983 */ /* 0x000e220000100800 */
[----:B------:R-:W-:Y:S02]  /*33680*/  PRMT R48, RZ, 0x7610, R48 ;  /* 0x00007610ff307816 */ /* 0x000fe40000000030 */
[----:B0-----:R-:W-:-:S04]  /*33690*/  @P1 LOP3.LUT R5, R5, R4, RZ, 0x3c, !PT ;  /* 0x0000000405051212 */ /* 0x001fc800078e3cff */
[----:B------:R-:W-:-:S04]  /*336a0*/  @P1 LOP3.LUT R4, R5, R4, RZ, 0x3c, !PT ;  /* 0x0000000405041212 */ /* 0x000fc800078e3cff */
[----:B------:R-:W-:Y:S01]  /*336b0*/  @P1 LOP3.LUT R5, R5, R4, RZ, 0x3c, !PT ;  /* 0x0000000405051212 */ /* 0x000fe200078e3cff */
[----:B--2---:R-:W-:Y:S04]  /*336c0*/  STL [R1+0x3ab4], R61 ;  /* 0x003ab43d01007387 */ /* 0x004fe80000100800 */
[----:B------:R0:W2:Y:S04]  /*336d0*/  @P1 LDG.E.U8 R48, desc[UR24][R4.64] ;  /* 0x0000001804301981 */ /* 0x0000a8000c1e1100 */
        /* <DEDUP_REMOVED lines=8> */
[----:B--2---:R-:W-:Y:S04]  /*33760*/  STL [R1+0x3ab8], R48 ;  /* 0x003ab83001007387 */ /* 0x004fe80000100800 */
[----:B---3--:R0:W-:Y:S04]  /*33770*/  STL [R1+0xcc], R24 ;  /* 0x0000cc1801007387 */ /* 0x0081e80000100800 */
        /* <DEDUP_REMOVED lines=61> */
[----:B------:R-:W3:Y:S01]  /*33b50*/  @P0 LDG.E.U8 R17, desc[UR24][R4.64] ;  /* 0x0000001804110981 */ /* 0x000ee2000c1e1100 */
[----:B------:R-:W-:-:S03]  /*33b60*/  ISETP.GT.AND P1, PT, R2, 0x37, PT ;  /* 0x000000370200780c */ /* 0x000fc60003f24270 */
[----:B---3--:R0:W-:Y:S04]  /*33b70*/  STL [R1+0xb0], R17 ;  /* 0x0000b01101007387 */ /* 0x0081e80000100800 */
[----:B0-----:R-:W3:Y:S04]  /*33b80*/  LDL.LU R17, [R1+0x3b00] ;  /* 0x003b000001117983 */ /* 0x001ee80000300800 */
[----:B------:R-:W4:Y:S04]  /*33b90*/  LDL R4, [R1+0x1d44] ;  /* 0x001d440001047983 */ /* 0x000f280000100800 */
[----:B------:R-:W4:Y:S01]  /*33ba0*/  LDL R5, [R1+0x1d48] ;  /* 0x001d480001057983 */ /* 0x000f220000100800 */
[----:B------:R-:W-:-:S02]  /*33bb0*/  PRMT R49, RZ, 0x7610, R49 ;  /* 0x00007610ff317816 */ /* 0x000fc40000000031 */
[----:B------:R-:W-:Y:S02]  /*33bc0*/  PRMT R16, RZ, 0x7610, R16 ;  /* 0x00007610ff107816 */ /* 0x000fe40000000010 */
[----:B----4-:R-:W-:-:S04]  /*33bd0*/  @P1 LOP3.LUT R5, R5, R4, RZ, 0x3c, !PT ;  /* 0x0000000405051212 */ /* 0x010fc800078e3cff */
[----:B------:R-:W-:-:S04]  /*33be0*/  @P1 LOP3.LUT R4, R5, R4, RZ, 0x3c, !PT ;  /* 0x0000000405041212 */ /* 0x000fc800078e3cff */
[----:B------:R-:W-:-:S05]  /*33bf0*/  @P1 LOP3.LUT R5, R5, R4, RZ, 0x3c, !PT ;  /* 0x0000000405051212 */ /* 0x000fca00078e3cff */
[----:B------:R-:W4:Y:S04]  /*33c00*/  @P1 LDG.E.U8 R49, desc[UR24][R4.64] ;  /* 0x0000001804311981 */ /* 0x000f28000c1e1100 */
[----:B------:R0:W-:Y:S04]  /*33c10*/  STL.S16 [R1+0x98], R16 ;  /* 0x0000981001007387 */ /* 0x0001e80000100600 */
[----:B0-----:R-:W3:Y:S04]  /*33c20*/  LDL.LU R16, [R1+0x3afc] ;  /* 0x003afc0001107983 */ /* 0x001ee80000300800 */
[----:B------:R-:W2:Y:S04]  /*33c30*/  LDL R4, [R1+0x1d04] ;  /* 0x001d040001047983 */ /* 0x000ea80000100800 */
[----:B------:R-:W2:Y:S01]  /*33c40*/  LDL R5, [R1+0x1d08] ;  /* 0x001d080001057983 */ /* 0x000ea20000100800 */
[----:B------:R-:W-:-:S03]  /*33c50*/  ISETP.GT.AND P2, PT, R2, 0x38, PT ;  /* 0x000000380200780c */ /* 0x000fc60003f44270 */
[----:B----4-:R0:W-:Y:S04]  /*33c60*/  STL [R1+0x3a54], R49 ;  /* 0x003a543101007387 */ /* 0x0101e80000100800 */
[----:B0-----:R-:W4:Y:S06]  /*33c70*/  LDL.LU R49, [R1+0x98] ;  /* 0x0000980001317983 */ /* 0x001f2c0000300800 */
[----:B--2---:R-:W-:-:S04]  /*33c80*/  @P2 LOP3.LUT R5, R5, R4, RZ, 0x3c, !PT ;  /* 0x0000000405052212 */ /* 0x004fc800078e3cff */
[----:B------:R-:W-:-:S04]  /*33c90*/  @P2 LOP3.LUT R4, R5, R4, RZ, 0x3c, !PT ;  /* 0x0000000405042212 */ /* 0x000fc800078e3cff */
[----:B------:R-:W-:-:S05]  /*33ca0*/  @P2 LOP3.LUT R5, R5, R4, RZ, 0x3c, !PT ;  /* 0x0000000405052212 */ /* 0x000fca00078e3cff */
[----:B----4-:R0:W2:Y:S04]  /*33cb0*/  @P2 LDG.E.U8 R49, desc[UR24][R4.64] ;  /* 0x0000001804312981 */ /* 0x0100a8000c1e1100 */
[----:B------:R-:W0:Y:S04]  /*33cc0*/  LDL R4, [R1+0x1cfc] ;  /* 0x001cfc0001047983 */ /* 0x000e280000100800 */
[----:B------:R-:W0:Y:S01]  /*33cd0*/  LDL R5, [R1+0x1d00] ;  /* 0x001d000001057983 */ /* 0x000e220000100800 */
[----:B------:R-:W-:Y:S02]  /*33ce0*/  PRMT R61, RZ, 0x7610, R61 ;  /* 0x00007610ff3d7816 */ /* 0x000fe4000000003d */
[----:B0-----:R-:W-:-:S04]  /*33cf0*/  @P2 LOP3.LUT R5, R5, R4, RZ, 0x3c, !PT ;  /* 0x0000000405052212 */ /* 0x001fc800078e3cff */
[----:B------:R-:W-:-:S04]  /*33d00*/  @P2 LOP3.LUT R4, R5, R4, RZ, 0x3c, !PT ;  /* 0x0000000405042212 */ /* 0x000fc800078e3cff */
[----:B------:R-:W-:Y:S01]  /*33d10*/  @P2 LOP3.LUT R5, R5, R4, RZ, 0x3c, !PT ;  /* 0x0000000405052212 */ /* 0x000fe200078e3cff */
[----:B--2---:R-:W-:Y:S04]  /*33d20*/  STL [R1+0x3acc], R49 ;  /* 0x003acc3101007387 */ /* 0x004fe80000100800 */
[----:B------:R-:W2:Y:S04]  /*33d30*/  @P2 LDG.E.U8 R61, desc[UR24][R4.64] ;  /* 0x00000018043d2981 */ /* 0x000ea8000c1e1100 */
[----:B------:R-:W4:Y:S04]  /*33d40*/  LDL R4, [R1+0x1cf4] ;  /* 0x001cf40001047983 */ /* 0x000f280000100800 */
[----:B------:R-:W4:Y:S01]  /*33d50*/  LDL R5, [R1+0x1cf8] ;  /* 0x001cf80001057983 */ /* 0x000f220000100800 */
[----:B------:R-:W-:-:S03]  /*33d60*/  PRMT R48, RZ, 0x7610, R48 ;  /* 0x00007610ff307816 */ /* 0x000fc60000000030 */
[----:B--2---:R0:W-:Y:S04]  /*33d70*/  STL [R1+0x3ad0], R61 ;  /* 0x003ad03d01007387 */ /* 0x0041e80000100800 */
[----:B0-----:R-:W2:Y:S01]  /*33d80*/  LDL R61, [R1+0x1cf0] ;  /* 0x001cf000013d7983 */ /* 0x001ea20000100800 */
[----:B----4-:R-:W-:-:S04]  /*33d90*/  @P2 LOP3.LUT R5, R5, R4, RZ, 0x3c, !PT ;  /* 0x0000000405052212 */ /* 0x010fc800078e3cff */
[----:B------:R-:W-:-:S04]  /*33da0*/  @P2 LOP3.LUT R4, R5, R4, RZ, 0x3c, !PT ;  /* 0x0000000405042212 */ /* 0x000fc800078e3cff */
[----:B------:R-:W-:-:S05]  /*33db0*/  @P2 LOP3.LUT R5, R5, R4, RZ, 0x3c, !PT ;  /* 0x0000000405052212 */ /* 0x000fca00078e3cff */
[----:B------:R2:W4:Y:S04]  /*33dc0*/  @P2 LDG.E.U8 R48, desc[UR24][R4.64] ;  /* 0x0000001804302981 */ /* 0x000528000c1e1100 */
[----:B------:R-:W3:Y:S01]  /*33dd0*/  LDL R5, [R1+0x1cec] ;  /* 0x001cec0001057983 */ /* 0x000ee20000100800 */
[----:B------:R-:W-:Y:S01]  /*33de0*/  PRMT R3, RZ, 0x7610, R3 ;  /* 0x00007610ff037816 */ /* 0x000fe20000000003 */
[----:B--2---:R-:W-:Y:S01]  /*33df0*/  @P2 IMAD.MOV.U32 R4, RZ, RZ, R61 ;  /* 0x000000ffff042224 */ /* 0x004fe200078e003d */
[----:B------:R-:W-:Y:S01]  /*33e00*/  PRMT R15, RZ, 0x7610, R15 ;  /* 0x00007610ff0f7816 */ /* 0x000fe2000000000f */
[----:B------:R-:W2:Y:S04]  /*33e10*/  LDL R61, [R1+0x1c08] ;  /* 0x001c0800013d7983 */ /* 0x000ea80000100800 */
[----:B---3--:R0:W3:Y:S04]  /*33e20*/  @P2 LDG.E.U8 R3, desc[UR24][R4.64] ;  /* 0x0000001804032981 */ /* 0x0080e8000c1e1100 */
[----:B------:R-:W0:Y:S04]  /*33e30*/  LDL R4, [R1+0x1ce4] ;  /* 0x001ce40001047983 */ /* 0x000e280000100800 */
[----:B------:R-:W0:Y:S02]  /*33e40*/  LDL R5, [R1+0x1ce8] ;  /* 0x001ce80001057983 */ /* 0x000e240000100800 */
[----:B0-----:R-:W-:-:S04]  /*33e50*/  @P2 LOP3.LUT R5, R5, R4, RZ, 0x3c, !PT ;  /* 0x0000000405052212 */ /* 0x001fc800078e3cff */
[----:B------:R-:W-:-:S04]  /*33e60*/  @P2 LOP3.LUT R4, R5, R4, RZ, 0x3c, !PT ;  /* 0x0000000405042212 */ /* 0x000fc800078e3cff */
[----:B------:R-:W-:-:S05]  /*33e70*/  @P2 LOP3.LUT R5, R5, R4, RZ, 0x3c, !PT ;  /* 0x0000000405052212 */ /* 0x000fca00078e3cff */
[----:B------:R-:W4:Y:S04]  /*33e80*/  @P2 LDG.E.U8 R15, desc[UR24][R4.64] ;  /* 0x00000018040f2981 */ /* 0x000f28000c1e1100 */
[----:B---3--:R0:W-:Y:S04]  /*33e90*/  STL [R1+0x7c], R3 ;  /* 0x00007c0301007387 */ /* 0x0081e80000100800 */
[----:B0-----:R-:W3:Y:S04]  /*33ea0*/  LDL R3, [R1+0x1c00] ;  /* 0x001c000001037983 */ /* 0x001ee80000100800 */
        /* <DEDUP_REMOVED lines=27> */
[----:B------:R-:W-:Y:S02]  /*34060*/  ISETP.GT.AND P0, PT, R2, 0x3c, PT ;  /* 0x0000003c0200780c */ /* 0x000fe40003f04270 */
[----:B------:R-:W-:Y:S01]  /*34070*/  PRMT R11, RZ, 0x7610, R11 ;  /* 0x00007610ff0b7816 */ /* 0x000fe2000000000b */
[----:B----4-:R0:W-:Y:S04]  /*34080*/  STL [R1+0x6c], R12 ;  /* 0x00006c0c01007387 */ /* 0x0101e80000100800 */
[----:B0-----:R-:W4:Y:S04]  /*34090*/  LDL.LU R12, [R1+0x3aec] ;  /* 0x003aec00010c7983 */ /* 0x001f280000300800 */
[----:B------:R-:W2:Y:S02]  /*340a0*/  LDL R5, [R1+0x1c04] ;  /* 0x001c040001057983 */ /* 0x000ea40000100800 */
[----:B------:R-:W-:-:S02]  /*340b0*/  @P0 IMAD.MOV.U32 R4, RZ, RZ, R61 ;  /* 0x000000ffff040224 */ /* 0x000fc400078e003d */
[----:B------:R-:W3:Y:S04]  /*340c0*/  LDL R61, [R1+0x1be0] ;  /* 0x001be000013d7983 */ /* 0x000ee80000100800 */
[----:B--2---:R-:W2:Y:S01]  /*340d0*/  @P0 LDG.E.U8 R11, desc[UR24][R4.64] ;  /* 0x00000018040b0981 */ /* 0x004ea2000c1e1100 */
[----:B------:R-:W-:-:S03]  /*340e0*/  PRMT R10, RZ, 0x7610, R10 ;  /* 0x00007610ff0a7816 */ /* 0x000fc6000000000a */
[----:B--2---:R0:W-:Y:S04]  /*340f0*/  STL [R1+0x68], R11 ;  /* 0x0000680b01007387 */ /* 0x0041e80000100800 */
[----:B0-----:R-:W2:Y:S04]  /*34100*/  LDL.LU R11, [R1+0x3ae8] ;  /* 0x003ae800010b7983 */ /* 0x001ea80000300800 */
[----:B------:R-:W4:Y:S01]  /*34110*/  LDL R5, [R1+0x1bfc] ;  /* 0x001bfc0001057983 */ /* 0x000f220000100800 */
[----:B------:R-:W-:-:S03]  /*34120*/  @P0 IMAD.MOV.U32 R4, RZ, RZ, R3 ;  /* 0x000000ffff040224 */ /* 0x000fc600078e0003 */
[----:B------:R-:W2:Y:S04]  /*34130*/  LDL R3, [R1+0x1bd8] ;  /* 0x001bd80001037983 */ /* 0x000ea80000100800 */
[----:B----4-:R-:W4:Y:S04]  /*34140*/  @P0 LDG.E.U8 R10, desc[UR24][R4.64] ;  /* 0x00000018040a0981 */ /* 0x010f28000c1e1100 */
        /* <DEDUP_REMOVED lines=23> */
[----:B------:R-:W-:-:S05]  /*342c0*/  @P0 LOP3.LUT R5, R5, R4, RZ, 0x3c, !PT ;  /* 0x0000000405050212 */ /* 0x000fca00078e3cff */
[----:B------:R-:W4:Y:S04]  /*342d0*/  @P0 LDG.E.U8 R8, desc[UR24][R4.64] ;  /* 0x0000001804080981 */ /* 0x000f28000c1e1100 */
[----:B--2---:R0:W-:Y:S04]  /*342e0*/  STL [R1+0x5c], R49 ;  /* 0x00005c3101007387 */ /* 0x0041e80000100800 */
[----:B0-----:R-:W2:Y:S04]  /*342f0*/  LDL R49, [R1+0x1d40] ;  /* 0x001d400001317983 */ /* 0x001ea80000100800 */
[----:B----4-:R0:W-:Y:S04]  /*34300*/  STL [R1+0x58], R8 ;  /* 0x0000580801007387 */ /* 0x0101e80000100800 */
[----:B0-----:R-:W4:Y:S04]  /*34310*/  LDL.LU R8, [R1+0x3adc] ;  /* 0x003adc0001087983 */ /* 0x001f280000300800 */
[----:B------:R-:W3:Y:S01]  /*34320*/  LDL R5, [R1+0x1bdc] ;  /* 0x001bdc0001057983 */ /* 0x000ee20000100800 */
[----:B------:R-:W-:Y:S01]  /*34330*/  PRMT R7, RZ, 0x7610, R7 ;  /* 0x00007610ff077816 */ /* 0x000fe20000000007 */
[----:B------:R-:W-:-:S02]  /*34340*/  @P0 IMAD.MOV.U32 R4, RZ, RZ, R61 ;  /* 0x000000ffff040224 */ /* 0x000fc400078e003d */
[----:B------:R-:W4:Y:S04]  /*34350*/  LDL R61, [R1+0x1d38] ;  /* 0x001d3800013d7983 */ /* 0x000f280000100800 */
[----:B---3--:R-:W3:Y:S01]  /*34360*/  @P0 LDG.E.U8 R7, desc[UR24][R4.64] ;  /* 0x0000001804070981 */ /* 0x008ee2000c1e1100 */
[----:B------:R-:W-:-:S03]  /*34370*/  PRMT R0, RZ, 0x7610, R0 ;  /* 0x00007610ff007816 */ /* 0x000fc60000000000 */
[----:B---3--:R0:W-:Y:S04]  /*34380*/  STL [R1+0x54], R7 ;  /* 0x0000540701007387 */ /* 0x0081e80000100800 */
[----:B0-----:R-:W3:Y:S04]  /*34390*/  LDL.LU R7, [R1+0x3ad8] ;  /* 0x003ad80001077983 */ /* 0x001ee80000300800 */
[----:B------:R-:W2:Y:S01]  /*343a0*/  LDL R5, [R1+0x1bd4] ;  /* 0x001bd40001057983 */ /* 0x000ea20000100800 */
[----:B------:R-:W-:Y:S01]  /*343b0*/  @P0 IMAD.MOV.U32 R4, RZ, RZ, R3 ;  /* 0x000000ffff040224 */ /* 0x000fe200078e0003 */
[----:B------:R-:W-:-:S02]  /*343c0*/  PRMT R6, RZ, 0x7610, R6 ;  /* 0x00007610ff067816 */ /* 0x000fc40000000006 */
[----:B------:R-:W3:Y:S04]  /*343d0*/  LDL R3, [R1+0x1d2c] ;  /* 0x001d2c0001037983 */ /* 0x000ee80000100800 */
[----:B--2---:R0:W2:Y:S04]  /*343e0*/  @P0 LDG.E.U8 R0, desc[UR24][R4.64] ;  /* 0x0000001804000981 */ /* 0x0040a8000c1e1100 */
[----:B------:R-:W0:Y:S04]  /*343f0*/  LDL R4, [R1+0x1bcc] ;  /* 0x001bcc0001047983 */ /* 0x000e280000100800 */
[----:B------:R-:W0:Y:S02]  /*34400*/  LDL R5, [R1+0x1bd0] ;  /* 0x001bd00001057983 */ /* 0x000e240000100800 */
        /* <DEDUP_REMOVED lines=10> */
[----:B------:R-:W-:Y:S01]  /*344b0*/  @P1 IMAD.MOV.U32 R4, RZ, RZ, R49 ;  /* 0x000000ffff041224 */ /* 0x000fe200078e0031 */
[----:B------:R-:W-:Y:S01]  /*344c0*/  PRMT R51, RZ, 0x7610, R51 ;  /* 0x00007610ff337816 */ /* 0x000fe20000000033 */
[----:B------:R-:W4:Y:S04]  /*344d0*/  LDL R49, [R1+0x1d28] ;  /* 0x001d280001317983 */ /* 0x000f280000100800 */
[----:B---3--:R0:W3:Y:S04]  /*344e0*/  @P1 LDG.E.U8 R50, desc[UR24][R4.64] ;  /* 0x0000001804321981 */ /* 0x0080e8000c1e1100 */
[----:B------:R-:W2:Y:S01]  /*344f0*/  LDL R5, [R1+0x1d34] ;  /* 0x001d340001057983 */ /* 0x000ea20000100800 */
[----:B0-----:R-:W-:-:S03]  /*34500*/  @P1 IMAD.MOV.U32 R4, RZ, RZ, R61 ;  /* 0x000000ffff041224 */ /* 0x001fc600078e003d */
[----:B---3--:R0:W-:Y:S01]  /*34510*/  STL [R1+0x3a58], R50 ;  /* 0x003a583201007387 */ /* 0x0081e20000100800 */
[----:B------:R-:W-:-:S03]  /*34520*/  PRMT R56, RZ, 0x7610, R56 ;  /* 0x00007610ff387816 */ /* 0x000fc60000000038 */
[----:B------:R-:W3:Y:S04]  /*34530*/  LDL R61, [R1+0x1d20] ;  /* 0x001d2000013d7983 */ /* 0x000ee80000100800 */
[----:B--2---:R1:W2:Y:S04]  /*34540*/  @P1 LDG.E.U8 R51, desc[UR24][R4.64] ;  /* 0x0000001804331981 */ /* 0x0042a8000c1e1100 */
[----:B0-----:R-:W3:Y:S01]  /*34550*/  LDL R50, [R1+0x1d24] ;  /* 0x001d240001327983 */ /* 0x001ee20000100800 */
[----:B------:R-:W-:Y:S01]  /*34560*/  PRMT R57, RZ, 0x7610, R57 ;  /* 0x00007610ff397816 */ /* 0x000fe20000000039 */
[----:B-1----:R-:W-:-:S02]  /*34570*/  @P1 IMAD.MOV.U32 R4, RZ, RZ, R0 ;  /* 0x000000ffff041224 */ /* 0x002fc400078e0000 */
[----:B------:R-:W-:-:S05]  /*34580*/  @P1 IMAD.MOV.U32 R5, RZ, RZ, R3 ;  /* 0x000000ffff051224 */ /* 0x000fca00078e0003 */
[----:B------:R4:W3:Y:S02]  /*34590*/  @P1 LDG.E.U8 R56, desc[UR24][R4.64] ;  /* 0x0000001804381981 */ /* 0x0008e4000c1e1100 */
[----:B----4-:R-:W-:Y:S02]  /*345a0*/  @P1 IMAD.MOV.U32 R4, RZ, RZ, R49 ;  /* 0x000000ffff041224 */ /* 0x010fe400078e0031 */
[----:B--2---:R0:W-:Y:S01]  /*345b0*/  STL [R1+0x3a5c], R51 ;  /* 0x003a5c3301007387 */ /* 0x0041e20000100800 */
[----:B---3--:R-:W-:-:S03]  /*345c0*/  @P1 IMAD.MOV.U32 R5, RZ, RZ, R50 ;  /* 0x000000ffff051224 */ /* 0x008fc600078e0032 */
[----:B------:R-:W2:Y:S04]  /*345d0*/  LDL R3, [R1+0x1d14] ;  /* 0x001d140001037983 */ /* 0x000ea80000100800 */
[----:B------:R-:W3:Y:S04]  /*345e0*/  LDL R0, [R1+0x1d18] ;  /* 0x001d180001007983 */ /* 0x000ee80000100800 */
[----:B------:R1:W4:Y:S04]  /*345f0*/  @P1 LDG.E.U8 R57, desc[UR24][R4.64] ;  /* 0x0000001804391981 */ /* 0x000328000c1e1100 */
[----:B0-----:R-:W2:Y:S01]  /*34600*/  LDL R51, [R1+0x1d1c] ;  /* 0x001d1c0001337983 */ /* 0x001ea20000100800 */
[----:B------:R-:W-:Y:S01]  /*34610*/  PRMT R58, RZ, 0x7610, R58 ;  /* 0x00007610ff3a7816 */ /* 0x000fe2000000003a */
[----:B-1----:R-:W-:-:S02]  /*34620*/  @P1 IMAD.MOV.U32 R4, RZ, RZ, R61 ;  /* 0x000000ffff041224 */ /* 0x002fc400078e003d */
[----:B------:R0:W-:Y:S04]  /*34630*/  STL [R1+0x3a60], R56 ;  /* 0x003a603801007387 */ /* 0x0001e80000100800 */
[----:B------:R-:W3:Y:S04]  /*34640*/  LDL R50, [R1+0x1d0c] ;  /* 0x001d0c0001327983 */ /* 0x000ee80000100800 */
[----:B------:R-:W3:Y:S01]  /*34650*/  LDL R49, [R1+0x1d10] ;  /* 0x001d100001317983 */ /* 0x000ee20000100800 */
[----:B------:R-:W-:Y:S01]  /*34660*/  PRMT R59, RZ, 0x7610, R59 ;  /* 0x00007610ff3b7816 */ /* 0x000fe2000000003b */
[----:B--2---:R-:W-:-:S05]  /*34670*/  @P1 IMAD.MOV.U32 R5, RZ, RZ, R51 ;  /* 0x000000ffff051224 */ /* 0x004fca00078e0033 */
[----:B------:R3:W2:Y:S04]  /*34680*/  @P1 LDG.E.U8 R58, desc[UR24][R4.64] ;  /* 0x00000018043a1981 */ /* 0x0006a8000c1e1100 */
[----:B----4-:R1:W-:Y:S04]  /*34690*/  STL [R1+0x3a64], R57 ;  /* 0x003a643901007387 */ /* 0x0103e80000100800 */
[----:B------:R-:W4:Y:S04]  /*346a0*/  LDL R61, [R1+0x1cc4] ;  /* 0x001cc400013d7983 */ /* 0x000f280000100800 */
[----:B0-----:R-:W4:Y:S04]  /*346b0*/  LDL R56, [R1+0x1cbc] ;  /* 0x001cbc0001387983 */ /* 0x001f280000100800 */
[----:B------:R-:W4:Y:S04]  /*346c0*/  LDL R51, [R1+0x1cc0] ;  /* 0x001cc00001337983 */ /* 0x000f280000100800 */
[----:B-1----:R-:W4:Y:S01]  /*346d0*/  LDL R57, [R1+0x1cc8] ;  /* 0x001cc80001397983 */ /* 0x002f220000100800 */
[----:B---3--:R-:W-:-:S02]  /*346e0*/  @P1 IMAD.MOV.U32 R4, RZ, RZ, R0 ;  /* 0x000000ffff041224 */ /* 0x008fc400078e0000 */
[----:B------:R-:W-:-:S05]  /*346f0*/  @P1 IMAD.MOV.U32 R5, RZ, RZ, R3 ;  /* 0x000000ffff051224 */ /* 0x000fca00078e0003 */
[----:B------:R0:W3:Y:S01]  /*34700*/  @P1 LDG.E.U8 R59, desc[UR24][R4.64] ;  /* 0x00000018043b1981 */ /* 0x0000e2000c1e1100 */
[----:B------:R-:W-:Y:S02]  /*34710*/  ISETP.GT.AND P0, PT, R2, 0x39, PT ;  /* 0x000000390200780c */ /* 0x000fe40003f04270 */
[----:B------:R-:W-:Y:S02]  /*34720*/  PRMT R60, RZ, 0x7610, R60 ;  /* 0x00007610ff3c7816 */ /* 0x000fe4000000003c */
[----:B------:R-:W-:Y:S01]  /*34730*/  PRMT R47, RZ, 0x7610, R47 ;  /* 0x00007610ff2f7816 */ /* 0x000fe2000000002f */
[----:B0-----:R-:W-:Y:S02]  /*34740*/  @P1 IMAD.MOV.U32 R4, RZ, RZ, R49 ;  /* 0x000000ffff041224 */ /* 0x001fe400078e0031 */
[----:B------:R-:W-:-:S05]  /*34750*/  @P1 IMAD.MOV.U32 R5, RZ, RZ, R50 ;  /* 0x000000ffff051224 */ /* 0x000fca00078e0032 */
[----:B------:R4:W3:Y:S01]  /*34760*/  @P1 LDG.E.U8 R60, desc[UR24][R4.64] ;  /* 0x00000018043c1981 */ /* 0x0008e2000c1e1100 */
[----:B------:R-:W-:-:S03]  /*34770*/  PRMT R46, RZ, 0x7610, R46 ;  /* 0x00007610ff2e7816 */ /* 0x000fc6000000002e */
[----:B--2---:R-:W-:Y:S04]  /*34780*/  STL [R1+0x3a68], R58 ;  /* 0x003a683a01007387 */ /* 0x004fe80000100800 */
[----:B------:R-:W2:Y:S04]  /*34790*/  LDL R3, [R1+0x1cb4] ;  /* 0x001cb40001037983 */ /* 0x000ea80000100800 */
[----:B------:R-:W2:Y:S01]  /*347a0*/  LDL R0, [R1+0x1cb8] ;  /* 0x001cb80001007983 */ /* 0x000ea20000100800 */
[----:B----4-:R-:W-:Y:S02]  /*347b0*/  @P0 IMAD.MOV.U32 R5, RZ, RZ, R61 ;  /* 0x000000ffff050224 */ /* 0x010fe400078e003d */
[----:B------:R-:W-:-:S05]  /*347c0*/  @P0 IMAD.MOV.U32 R4, RZ, RZ, R57 ;  /* 0x000000ffff040224 */ /* 0x000fca00078e0039 */
[----:B------:R0:W4:Y:S04]  /*347d0*/  @P0 LDG.E.U8 R47, desc[UR24][R4.64] ;  /* 0x00000018042f0981 */ /* 0x000128000c1e1100 */
[----:B---3--:R-:W-:Y:S04]  /*347e0*/  STL [R1+0x3a6c], R59 ;  /* 0x003a6c3b01007387 */ /* 0x008fe80000100800 */
[----:B------:R-:W3:Y:S04]  /*347f0*/  LDL R50, [R1+0x1cac] ;  /* 0x001cac0001327983 */ /* 0x000ee80000100800 */
[----:B------:R-:W3:Y:S01]  /*34800*/  LDL R49, [R1+0x1cb0] ;  /* 0x001cb00001317983 */ /* 0x000ee20000100800 */
[----:B0-----:R-:W-:-:S02]  /*34810*/  @P0 IMAD.MOV.U32 R4, RZ, RZ, R51 ;  /* 0x000000ffff040224 */ /* 0x001fc400078e0033 */
[----:B------:R-:W-:-:S05]  /*34820*/  @P0 IMAD.MOV.U32 R5, RZ, RZ, R56 ;  /* 0x000000ffff050224 */ /* 0x000fca00078e0038 */
[----:B------:R2:W3:Y:S01]  /*34830*/  @P0 LDG.E.U8 R46, desc[UR24][R4.64] ;  /* 0x00000018042e0981 */ /* 0x0004e2000c1e1100 */
[----:B------:R-:W-:-:S03]  /*34840*/  PRMT R45, RZ, 0x7610, R45 ;  /* 0x00007610ff2d7816 */ /* 0x000fc6000000002d */
[----:B------:R-:W-:Y:S01]  /*34850*/  STL [R1+0x3a70], R60 ;  /* 0x003a703c01007387 */ /* 0x000fe20000100800 */
[----:B------:R-:W-:Y:S01]  /*34860*/  PRMT R44, RZ, 0x7610, R44 ;  /* 0x00007610ff2c7816 */ /* 0x000fe2000000002c */
[----:B--2---:R-:W-:Y:S02]  /*34870*/  @P0 IMAD.MOV.U32 R5, RZ, RZ, R3 ;  /* 0x000000ffff050224 */ /* 0x004fe400078e0003 */
[----:B------:R-:W-:-:S05]  /*34880*/  @P0 IMAD.MOV.U32 R4, RZ, RZ, R0 ;  /* 0x000000ffff040224 */ /* 0x000fca00078e0000 */
[----:B------:R3:W2:Y:S04]  /*34890*/  @P0 LDG.E.U8 R45, desc[UR24][R4.64] ;  /* 0x00000018042d0981 */ /* 0x0006a8000c1e1100 */
[----:B----4-:R0:W-:Y:S01]  /*348a0*/  STL [R1+0x3abc], R47 ;  /* 0x003abc2f01007387 */ /* 0x0101e20000100800 */
[----:B---3--:R-:W-:Y:S02]  /*348b0*/  @P0 IMAD.MOV.U32 R5, RZ, RZ, R50 ;  /* 0x000000ffff050224 */ /* 0x008fe400078e0032 */
[----:B------:R-:W-:-:S05]  /*348c0*/  @P0 IMAD.MOV.U32 R4, RZ, RZ, R49 ;  /* 0x000000ffff040224 */ /* 0x000fca00078e0031 */
[----:B------:R-:W3:Y:S04]  /*348d0*/  @P0 LDG.E.U8 R44, desc[UR24][R4.64] ;  /* 0x00000018042c0981 */ /* 0x000ee8000c1e1100 */
[----:B------:R1:W-:Y:S04]  /*348e0*/  STL [R1+0x3ac0], R46 ;  /* 0x003ac02e01007387 */ /* 0x0003e80000100800 */
[----:B------:R-:W4:Y:S04]  /*348f0*/  LDL R57, [R1+0x1ca4] ;  /* 0x001ca40001397983 */ /* 0x000f280000100800 */
[----:B------:R-:W4:Y:S04]  /*34900*/  LDL R56, [R1+0x1ca8] ;  /* 0x001ca80001387983 */ /* 0x000f280000100800 */
[----:B------:R-:W4:Y:S04]  /*34910*/  LDL R3, [R1+0x1c9c] ;  /* 0x001c9c0001037983 */ /* 0x000f280000100800 */
[----:B------:R-:W4:Y:S01]  /*34920*/  LDL R0, [R1+0x1ca0] ;  /* 0x001ca00001007983 */ /* 0x000f220000100800 */
[----:B------:R-:W-:-:S03]  /*34930*/  PRMT R55, RZ, 0x7610, R55 ;  /* 0x00007610ff377816 */ /* 0x000fc60000000037 */
[----:B--2---:R2:W-:Y:S04]  /*34940*/  STL [R1+0x3ac4], R45 ;  /* 0x003ac42d01007387 */ /* 0x0045e80000100800 */
[----:B------:R-:W4:Y:S04]  /*34950*/  LDL R51, [R1+0x1c94] ;  /* 0x001c940001337983 */ /* 0x000f280000100800 */
[----:B------:R-:W4:Y:S04]  /*34960*/  LDL R50, [R1+0x1c98] ;  /* 0x001c980001327983 */ /* 0x000f280000100800 */
[----:B------:R-:W4:Y:S04]  /*34970*/  LDL R49, [R1+0x1c8c] ;  /* 0x001c8c0001317983 */ /* 0x000f280000100800 */
[----:B0-----:R-:W4:Y:S04]  /*34980*/  LDL R47, [R1+0x1c90] ;  /* 0x001c9000012f7983 */ /* 0x001f280000100800 */
[----:B-1----:R-:W4:Y:S04]  /*34990*/  LDL R46, [R1+0x1c84] ;  /* 0x001c8400012e7983 */ /* 0x002f280000100800 */
[----:B--2---:R-:W2:Y:S04]  /*349a0*/  LDL R45, [R1+0x1c88] ;  /* 0x001c8800012d7983 */ /* 0x004ea80000100800 */
[----:B---3--:R0:W-:Y:S01]  /*349b0*/  STL [R1+0x3ac8], R44 ;  /* 0x003ac82c01007387 */ /* 0x0081e20000100800 */
[----:B------:R-:W-:-:S03]  /*349c0*/  PRMT R54, RZ, 0x7610, R54 ;  /* 0x00007610ff367816 */ /* 0x000fc60000000036 */
[----:B------:R-:W3:Y:S01]  /*349d0*/  LDL R58, [R1+0x1c74] ;  /* 0x001c7400013a7983 */ /* 0x000ee20000100800 */
[----:B----4-:R-:W-:Y:S02]  /*349e0*/  @P0 IMAD.MOV.U32 R5, RZ, RZ, R57 ;  /* 0x000000ffff050224 */ /* 0x010fe400078e0039 */
[----:B------:R-:W-:Y:S01]  /*349f0*/  @P0 IMAD.MOV.U32 R4, RZ, RZ, R56 ;  /* 0x000000ffff040224 */ /* 0x000fe200078e0038 */
[----:B------:R-:W4:Y:S01]  /*34a00*/  LDL R57, [R1+0x1c78] ;  /* 0x001c780001397983 */ /* 0x000f220000100800 */
[----:B------:R-:W-:Y:S02]  /*34a10*/  ISETP.GT.AND P1, PT, R2, 0x3a, PT ;  /* 0x0000003a0200780c */ /* 0x000fe40003f24270 */
[----:B------:R-:W-:Y:S01]  /*34a20*/  PRMT R53, RZ, 0x7610, R53 ;  /* 0x00007610ff357816 */ /* 0x000fe20000000035 */
[----:B------:R-:W3:Y:S04]  /*34a30*/  LDL R56, [R1+0x1c6c] ;  /* 0x001c6c0001387983 */ /* 0x000ee80000100800 */
[----:B------:R1:W3:Y:S01]  /*34a40*/  @P0 LDG.E.U8 R55, desc[UR24][R4.64] ;  /* 0x0000001804370981 */ /* 0x0002e2000c1e1100 */
[----:B------:R-:W-:-:S02]  /*34a50*/  PRMT R52, RZ, 0x7610, R52 ;  /* 0x00007610ff347816 */ /* 0x000fc40000000034 */
[----:B------:R-:W-:Y:S02]  /*34a60*/  PRMT R43, RZ, 0x7610, R43 ;  /* 0x00007610ff2b7816 */ /* 0x000fe4000000002b */
[----:B------:R-:W-:Y:S02]  /*34a70*/  PRMT R42, RZ, 0x7610, R42 ;  /* 0x00007610ff2a7816 */ /* 0x000fe4000000002a */
[----:B------:R-:W-:Y:S02]  /*34a80*/  PRMT R41, RZ, 0x7610, R41 ;  /* 0x00007610ff297816 */ /* 0x000fe40000000029 */
[----:B------:R-:W-:Y:S02]  /*34a90*/  PRMT R40, RZ, 0x7610, R40 ;  /* 0x00007610ff287816 */ /* 0x000fe40000000028 */
[----:B------:R-:W-:Y:S02]  /*34aa0*/  PRMT R39, RZ, 0x7610, R39 ;  /* 0x00007610ff277816 */ /* 0x000fe40000000027 */
[----:B------:R-:W-:Y:S01]  /*34ab0*/  PRMT R38, RZ, 0x7610, R38 ;  /* 0x00007610ff267816 */ /* 0x000fe20000000026 */
[----:B0-----:R-:W3:Y:S01]  /*34ac0*/  LDL R44, [R1+0x1c4c] ;  /* 0x001c4c00012c7983 */ /* 0x001ee20000100800 */
[----:B-1----:R-:W-:-:S03]  /*34ad0*/  @P0 IMAD.MOV.U32 R5, RZ, RZ, R3 ;  /* 0x000000ffff050224 */ /* 0x002fc600078e0003 */
[----:B------:R-:W4:Y:S01]  /*34ae0*/  LDL R3, [R1+0x1c7c] ;  /* 0x001c7c0001037983 */ /* 0x000f220000100800 */
[----:B------:R-:W-:-:S03]  /*34af0*/  @P0 IMAD.MOV.U32 R4, RZ, RZ, R0 ;  /* 0x000000ffff040224 */ /* 0x000fc600078e0000 */
[----:B------:R-:W3:Y:S04]  /*34b00*/  LDL R0, [R1+0x1c80] ;  /* 0x001c800001007983 */ /* 0x000ee80000100800 */
[----:B------:R0:W3:Y:S02]  /*34b10*/  @P0 LDG.E.U8 R54, desc[UR24][R4.64] ;  /* 0x0000001804360981 */ /* 0x0000e4000c1e1100 */
[----:B0-----:R-:W-:Y:S02]  /*34b20*/  @P0 IMAD.MOV.U32 R5, RZ, RZ, R51 ;  /* 0x000000ffff050224 */ /* 0x001fe400078e0033 */
[----:B------:R-:W-:Y:S01]  /*34b30*/  @P0 IMAD.MOV.U32 R4, RZ, RZ, R50 ;  /* 0x000000ffff040224 */ /* 0x000fe200078e0032 */
[----:B------:R-:W3:Y:S04]  /*34b40*/  LDL R51, [R1+0x1c70] ;  /* 0x001c700001337983 */ /* 0x000ee80000100800 */
[----:B------:R-:W3:Y:S04]  /*34b50*/  LDL R50, [R1+0x1c64] ;  /* 0x001c640001327983 */ /* 0x000ee80000100800 */
[----:B------:R0:W3:Y:S02]  /*34b60*/  @P0 LDG.E.U8 R53, desc[UR24][R4.64] ;  /* 0x0000001804350981 */ /* 0x0000e4000c1e1100 */
[----:B0-----:R-:W-:-:S02]  /*34b70*/  @P0 IMAD.MOV.U32 R4, RZ, RZ, R47 ;  /* 0x000000ffff040224 */ /* 0x001fc400078e002f */
[----:B------:R-:W-:Y:S01]  /*34b80*/  @P0 IMAD.MOV.U32 R5, RZ, RZ, R49 ;  /* 0x000000ffff050224 */ /* 0x000fe200078e0031 */
[----:B------:R-:W3:Y:S04]  /*34b90*/  LDL R47, [R1+0x1c5c] ;  /* 0x001c5c00012f7983 */ /* 0x000ee80000100800 */
[----:B------:R-:W3:Y:S04]  /*34ba0*/  LDL R49, [R1+0x1c68] ;  /* 0x001c680001317983 */ /* 0x000ee80000100800 */
[----:B------:R2:W3:Y:S02]  /*34bb0*/  @P0 LDG.E.U8 R52, desc[UR24][R4.64] ;  /* 0x0000001804340981 */ /* 0x0004e4000c1e1100 */
[----:B--2---:R-:W-:-:S02]  /*34bc0*/  @P1 IMAD.MOV.U32 R4, RZ, RZ, R45 ;  /* 0x000000ffff041224 */ /* 0x004fc400078e002d */
[----:B------:R-:W-:Y:S01]  /*34bd0*/  @P1 IMAD.MOV.U32 R5, RZ, RZ, R46 ;  /* 0x000000ffff051224 */ /* 0x000fe200078e002e */
[----:B------:R-:W2:Y:S04]  /*34be0*/  LDL R45, [R1+0x1c54] ;  /* 0x001c5400012d7983 */ /* 0x000ea80000100800 */
[----:B------:R-:W2:Y:S04]  /*34bf0*/  LDL R46, [R1+0x1c60] ;  /* 0x001c6000012e7983 */ /* 0x000ea80000100800 */
[----:B------:R4:W2:Y:S02]  /*34c00*/  @P1 LDG.E.U8 R43, desc[UR24][R4.64] ;  /* 0x00000018042b1981 */ /* 0x0008a4000c1e1100 */
[----:B----4-:R-:W-:-:S02]  /*34c10*/  @P1 IMAD.MOV.U32 R5, RZ, RZ, R3 ;  /* 0x000000ffff051224 */ /* 0x010fc400078e0003 */
[----:B------:R-:W4:Y:S01]  /*34c20*/  LDL R3, [R1+0x1c58] ;  /* 0x001c580001037983 */ /* 0x000f220000100800 */
[----:B---3--:R-:W-:-:S03]  /*34c30*/  @P1 IMAD.MOV.U32 R4, RZ, RZ, R0 ;  /* 0x000000ffff041224 */ /* 0x008fc600078e0000 */
[----:B------:R-:W3:Y:S04]  /*34c40*/  LDL R0, [R1+0x1c50] ;  /* 0x001c500001007983 */ /* 0x000ee80000100800 */
[----:B------:R0:W3:Y:S02]  /*34c50*/  @P1 LDG.E.U8 R42, desc[UR24][R4.64] ;  /* 0x00000018042a1981 */ /* 0x0000e4000c1e1100 */
[----:B0-----:R-:W-:Y:S02]  /*34c60*/  @P1 IMAD.MOV.U32 R4, RZ, RZ, R57 ;  /* 0x000000ffff041224 */ /* 0x001fe400078e0039 */
[----:B------:R-:W-:-:S05]  /*34c70*/  @P1 IMAD.MOV.U32 R5, RZ, RZ, R58 ;  /* 0x000000ffff051224 */ /* 0x000fca00078e003a */
[----:B------:R0:W3:Y:S02]  /*34c80*/  @P1 LDG.E.U8 R41, desc[UR24][R4.64] ;  /* 0x0000001804291981 */ /* 0x0000e4000c1e1100 */
[----:B0-----:R-:W-:Y:S02]  /*34c90*/  @P1 IMAD.MOV.U32 R5, RZ, RZ, R56 ;  /* 0x000000ffff051224 */ /* 0x001fe400078e0038 */
[----:B------:R-:W-:Y:S02]  /*34ca0*/  @P1 IMAD.MOV.U32 R4, RZ, RZ, R51 ;  /* 0x000000ffff041224 */ /* 0x000fe400078e0033 */
[----:B------:R-:W3:Y:S04]  /*34cb0*/  LDL R51, [R1+0x1c44] ;  /* 0x001c440001337983 */ /* 0x000ee80000100800 */
[----:B------:R0:W3:Y:S02]  /*34cc0*/  @P1 LDG.E.U8 R40, desc[UR24][R4.64] ;  /* 0x0000001804281981 */ /* 0x0000e4000c1e1100 */
[----:B0-----:R-:W-:-:S02]  /*34cd0*/  @P1 IMAD.MOV.U32 R5, RZ, RZ, R50 ;  /* 0x000000ffff051224 */ /* 0x001fc400078e0032 */
[----:B------:R-:W-:Y:S01]  /*34ce0*/  @P1 IMAD.MOV.U32 R4, RZ, RZ, R49 ;  /* 0x000000ffff041224 */ /* 0x000fe200078e0031 */
[----:B------:R-:W3:Y:S01]  /*34cf0*/  LDL R50, [R1+0x1c3c] ;  /* 0x001c3c0001327983 */ /* 0x000ee20000100800 */
[----:B------:R-:W-:Y:S02]  /*34d00*/  PRMT R37, RZ, 0x7610, R37 ;  /* 0x00007610ff257816 */ /* 0x000fe40000000025 */
[----:B------:R-:W-:Y:S01]  /*34d10*/  ISETP.GT.AND P0, PT, R2, 0x3b, PT ;  /* 0x0000003b0200780c */ /* 0x000fe20003f04270 */
[----:B------:R-:W3:Y:S04]  /*34d20*/  LDL R49, [R1+0x1c34] ;  /* 0x001c340001317983 */ /* 0x000ee80000100800 */
[----:B------:R2:W3:Y:S02]  /*34d30*/  @P1 LDG.E.U8 R39, desc[UR24][R4.64] ;  /* 0x0000001804271981 */ /* 0x0004e4000c1e1100 */
[----:B--2---:R-:W-:-:S02]  /*34d40*/  @P1 IMAD.MOV.U32 R4, RZ, RZ, R46 ;  /* 0x000000ffff041224 */ /* 0x004fc400078e002e */
[----:B------:R-:W-:Y:S01]  /*34d50*/  @P1 IMAD.MOV.U32 R5, RZ, RZ, R47 ;  /* 0x000000ffff051224 */ /* 0x000fe200078e002f */
[----:B------:R-:W-:Y:S01]  /*34d60*/  PRMT R36, RZ, 0x7610, R36 ;  /* 0x00007610ff247816 */ /* 0x000fe20000000024 */
[----:B------:R-:W2:Y:S04]  /*34d70*/  LDL R47, [R1+0x1c38] ;  /* 0x001c3800012f7983 */ /* 0x000ea80000100800 */
[----:B------:R4:W2:Y:S01]  /*34d80*/  @P1 LDG.E.U8 R38, desc[UR24][R4.64] ;  /* 0x0000001804261981 */ /* 0x0008a2000c1e1100 */
[C---:B------:R-:W-:Y:S02]  /*34d90*/  ISETP.GT.AND P2, PT, R2.reuse, 0x3e, PT ;  /* 0x0000003e0200780c */ /* 0x040fe40003f44270 */
[----:B------:R-:W-:Y:S02]  /*34da0*/  ISETP.GT.AND P3, PT, R2, 0x3f, PT ;  /* 0x0000003f0200780c */ /* 0x000fe40003f64270 */
[----:B------:R-:W-:Y:S01]  /*34db0*/  PRMT R35, RZ, 0x7610, R35 ;  /* 0x00007610ff237816 */ /* 0x000fe20000000023 */
[----:B------:R-:W2:Y:S01]  /*34dc0*/  LDL R46, [R1+0x1c2c] ;  /* 0x001c2c00012e7983 */ /* 0x000ea20000100800 */
[----:B----4-:R-:W-:-:S03]  /*34dd0*/  @P1 IMAD.MOV.U32 R4, RZ, RZ, R3 ;  /* 0x000000ffff041224 */ /* 0x010fc600078e0003 */
[----:B------:R-:W4:Y:S01]  /*34de0*/  LDL R3, [R1+0x1c48] ;  /* 0x001c480001037983 */ /* 0x000f220000100800 */
[----:B------:R-:W-:-:S03]  /*34df0*/  @P1 IMAD.MOV.U32 R5, RZ, RZ, R45 ;  /* 0x000000ffff051224 */ /* 0x000fc600078e002d */
[----:B------:R-:W2:Y:S04]  /*34e00*/  LDL R45, [R1+0x1c40] ;  /* 0x001c4000012d7983 */ /* 0x000ea80000100800 */
[----:B------:R3:W2:Y:S02]  /*34e10*/  @P1 LDG.E.U8 R37, desc[UR24][R4.64] ;  /* 0x0000001804251981 */ /* 0x0006a4000c1e1100 */
[----:B---3--:R-:W-:Y:S02]  /*34e20*/  @P1 IMAD.MOV.U32 R4, RZ, RZ, R0 ;  /* 0x000000ffff041224 */ /* 0x008fe400078e0000 */
[----:B------:R-:W0:Y:S01]  /*34e30*/  S2R R0, SR_TID.X ;  /* 0x0000000000007919 */ /* 0x000e220000002100 */
[----:B------:R-:W-:Y:S02]  /*34e40*/  @P1 IMAD.MOV.U32 R5, RZ, RZ, R44 ;  /* 0x000000ffff051224 */ /* 0x000fe400078e002c */
[----:B------:R-:W3:Y:S04]  /*34e50*/  LDL R44, [R1+0x1c30] ;  /* 0x001c3000012c7983 */ /* 0x000ee80000100800 */
[----:B------:R-:W3:Y:S01]  /*34e60*/  @P1 LDG.E.U8 R36, desc[UR24][R4.64] ;  /* 0x0000001804241981 */ /* 0x000ee2000c1e1100 */
[----:B------:R-:W-:-:S02]  /*34e70*/  ISETP.GT.AND P1, PT, R2, 0x3d, PT ;  /* 0x0000003d0200780c */ /* 0x000fc40003f24270 */
[----:B------:R-:W-:Y:S02]  /*34e80*/  PRMT R34, RZ, 0x7610, R34 ;  /* 0x00007610ff227816 */ /* 0x000fe40000000022 */
[C---:B0-----:R-:W-:Y:S02]  /*34e90*/  LOP3.LUT R61, R0.reuse, 0x1f, RZ, 0xc0, !PT ;  /* 0x0000001f003d7812 */ /* 0x041fe400078ec0ff */
[----:B------:R-:W-:Y:S02]  /*34ea0*/  LOP3.LUT R0, R0, 0x1f, RZ, 0xc0, !PT ;  /* 0x0000001f00007812 */ /* 0x000fe400078ec0ff */
[----:B------:R-:W-:Y:S02]  /*34eb0*/  LOP3.LUT R56, R61, 0x20, RZ, 0xfc, !PT ;  /* 0x000000203d387812 */ /* 0x000fe400078efcff */
[-C--:B------:R-:W-:Y:S02]  /*34ec0*/  ISETP.GE.AND P4, PT, R0, R2.reuse, PT ;  /* 0x000000020000720c */ /* 0x080fe40003f86270 */
[----:B------:R-:W-:Y:S01]  /*34ed0*/  ISETP.GE.AND P5, PT, R56, R2, PT ;  /* 0x000000023800720c */ /* 0x000fe20003fa6270 */
[----:B----4-:R-:W-:-:S02]  /*34ee0*/  @P0 IMAD.MOV.U32 R2, RZ, RZ, R3 ;  /* 0x000000ffff020224 */ /* 0x010fc400078e0003 */
[----:B------:R-:W-:-:S05]  /*34ef0*/  @P0 IMAD.MOV.U32 R3, RZ, RZ, R51 ;  /* 0x000000ffff030224 */ /* 0x000fca00078e0033 */
[----:B------:R2:W4:Y:S02]  /*34f00*/  @P0 LDG.E.U8 R35, desc[UR24][R2.64] ;  /* 0x0000001802230981 */ /* 0x000524000c1e1100 */
[----:B--2---:R-:W-:Y:S02]  /*34f10*/  @P0 IMAD.MOV.U32 R2, RZ, RZ, R45 ;  /* 0x000000ffff020224 */ /* 0x004fe400078e002d */
[----:B------:R-:W-:-:S05]  /*34f20*/  @P0 IMAD.MOV.U32 R3, RZ, RZ, R50 ;  /* 0x000000ffff030224 */ /* 0x000fca00078e0032 */
[----:B------:R0:W2:Y:S01]  /*34f30*/  @P0 LDG.E.U8 R34, desc[UR24][R2.64] ;  /* 0x0000001802220981 */ /* 0x0000a2000c1e1100 */
[----:B------:R-:W-:Y:S01]  /*34f40*/  PRMT R33, RZ, 0x7610, R33 ;  /* 0x00007610ff217816 */ /* 0x000fe20000000021 */
[----:B0-----:R-:W-:Y:S02]  /*34f50*/  @P0 IMAD.MOV.U32 R2, RZ, RZ, R47 ;  /* 0x000000ffff020224 */ /* 0x001fe400078e002f */
[----:B------:R-:W-:-:S05]  /*34f60*/  @P0 IMAD.MOV.U32 R3, RZ, RZ, R49 ;  /* 0x000000ffff030224 */ /* 0x000fca00078e0031 */
[----:B------:R3:W2:Y:S01]  /*34f70*/  @P0 LDG.E.U8 R33, desc[UR24][R2.64] ;  /* 0x0000001802210981 */ /* 0x0006a2000c1e1100 */
[----:B------:R-:W-:Y:S01]  /*34f80*/  PRMT R32, RZ, 0x7610, R32 ;  /* 0x00007610ff207816 */ /* 0x000fe20000000020 */
[----:B---3--:R-:W-:Y:S02]  /*34f90*/  @P0 IMAD.MOV.U32 R2, RZ, RZ, R44 ;  /* 0x000000ffff020224 */ /* 0x008fe400078e002c */
[----:B------:R-:W-:-:S05]  /*34fa0*/  @P0 IMAD.MOV.U32 R3, RZ, RZ, R46 ;  /* 0x000000ffff030224 */ /* 0x000fca00078e002e */
[----:B------:R-:W3:Y:S04]  /*34fb0*/  @P0 LDG.E.U8 R32, desc[UR24][R2.64] ;  /* 0x0000001802200981 */ /* 0x000ee8000c1e1100 */
[----:B----4-:R0:W-:Y:S04]  /*34fc0*/  STL [R1+0x3a74], R35 ;  /* 0x003a742301007387 */ /* 0x0101e80000100800 */
[----:B------:R-:W4:Y:S04]  /*34fd0*/  LDL R45, [R1+0x1c24] ;  /* 0x001c2400012d7983 */ /* 0x000f280000100800 */
[----:B0-----:R-:W4:Y:S04]  /*34fe0*/  LDL R35, [R1+0x1c28] ;  /* 0x001c280001237983 */ /* 0x001f280000100800 */
[----:B--2---:R-:W-:Y:S04]  /*34ff0*/  STL [R1+0x3a78], R34 ;  /* 0x003a782201007387 */ /* 0x004fe80000100800 */
[----:B------:R-:W2:Y:S04]  /*35000*/  LDL R49, [R1+0x1c1c] ;  /* 0x001c1c0001317983 */ /* 0x000ea80000100800 */
[----:B------:R-:W2:Y:S04]  /*35010*/  LDL R47, [R1+0x1c20] ;  /* 0x001c2000012f7983 */ /* 0x000ea80000100800 */
[----:B------:R0:W-:Y:S04]  /*35020*/  STL [R1+0x3a7c], R33 ;  /* 0x003a7c2101007387 */ /* 0x0001e80000100800 */
[----:B------:R-:W2:Y:S04]  /*35030*/  LDL R46, [R1+0x1c14] ;  /* 0x001c1400012e7983 */ /* 0x000ea80000100800 */
[----:B------:R-:W2:Y:S01]  /*35040*/  LDL R44, [R1+0x1c18] ;  /* 0x001c1800012c7983 */ /* 0x000ea20000100800 */
[----:B------:R-:W-:-:S03]  /*35050*/  PRMT R31, RZ, 0x7610, R31 ;  /* 0x00007610ff1f7816 */ /* 0x000fc6000000001f */
[----:B0-----:R-:W2:Y:S04]  /*35060*/  LDL R33, [R1+0x1c10] ;  /* 0x001c100001217983 */ /* 0x001ea80000100800 */
[----:B---3--:R0:W-:Y:S01]  /*35070*/  STL [R1+0x3a80], R32 ;  /* 0x003a802001007387 */ /* 0x0081e20000100800 */
[----:B------:R-:W-:Y:S02]  /*35080*/  PRMT R30, RZ, 0x7610, R30 ;  /* 0x00007610ff1e7816 */ /* 0x000fe4000000001e */
[----:B------:R-:W-:Y:S02]  /*35090*/  PRMT R29, RZ, 0x7610, R29 ;  /* 0x00007610ff1d7816 */ /* 0x000fe4000000001d */
[----:B------:R-:W-:Y:S01]  /*350a0*/  PRMT R28, RZ, 0x7610, R28 ;  /* 0x00007610ff1c7816 */ /* 0x000fe2000000001c */
[----:B------:R-:W3:Y:S01]  /*350b0*/  LDL R34, [R1+0x1bc8] ;  /* 0x001bc80001227983 */ /* 0x000ee20000100800 */
[----:B----4-:R-:W-:-:S03]  /*350c0*/  @P0 IMAD.MOV.U32 R3, RZ, RZ, R45 ;  /* 0x000000ffff030224 */ /* 0x010fc600078e002d */
[----:B------:R-:W4:Y:S01]  /*350d0*/  LDL R45, [R1+0x1c0c] ;  /* 0x001c0c00012d7983 */ /* 0x000f220000100800 */
[----:B------:R-:W-:-:S03]  /*350e0*/  @P0 IMAD.MOV.U32 R2, RZ, RZ, R35 ;  /* 0x000000ffff020224 */ /* 0x000fc600078e0023 */
[----:B------:R-:W3:Y:S04]  /*350f0*/  LDL R35, [R1+0x1bc4] ;  /* 0x001bc40001237983 */ /* 0x000ee80000100800 */
[----:B------:R2:W3:Y:S02]  /*35100*/  @P0 LDG.E.U8 R31, desc[UR24][R2.64] ;  /* 0x00000018021f0981 */ /* 0x0004e4000c1e1100 */
[----:B--2---:R-:W-:Y:S02]  /*35110*/  @P0 IMAD.MOV.U32 R2, RZ, RZ, R47 ;  /* 0x000000ffff020224 */ /* 0x004fe400078e002f */
[----:B------:R-:W-:-:S05]  /*35120*/  @P0 IMAD.MOV.U32 R3, RZ, RZ, R49 ;  /* 0x000000ffff030224 */ /* 0x000fca00078e0031 */
[----:B------:R1:W2:Y:S02]  /*35130*/  @P0 LDG.E.U8 R30, desc[UR24][R2.64] ;  /* 0x00000018021e0981 */ /* 0x0002a4000c1e1100 */
[----:B-1----:R-:W-:Y:S02]  /*35140*/  @P0 IMAD.MOV.U32 R2, RZ, RZ, R44 ;  /* 0x000000ffff020224 */ /* 0x002fe400078e002c */
[----:B------:R-:W-:-:S05]  /*35150*/  @P0 IMAD.MOV.U32 R3, RZ, RZ, R46 ;  /* 0x000000ffff030224 */ /* 0x000fca00078e002e */
[----:B------:R1:W2:Y:S02]  /*35160*/  @P0 LDG.E.U8 R29, desc[UR24][R2.64] ;  /* 0x00000018021d0981 */ /* 0x0002a4000c1e1100 */
[----:B-1----:R-:W-:Y:S02]  /*35170*/  @P0 IMAD.MOV.U32 R2, RZ, RZ, R33 ;  /* 0x000000ffff020224 */ /* 0x002fe400078e0021 */
[----:B----4-:R-:W-:-:S05]  /*35180*/  @P0 IMAD.MOV.U32 R3, RZ, RZ, R45 ;  /* 0x000000ffff030224 */ /* 0x010fca00078e002d */
[----:B------:R1:W4:Y:S04]  /*35190*/  @P0 LDG.E.U8 R28, desc[UR24][R2.64] ;  /* 0x00000018021c0981 */ /* 0x000328000c1e1100 */
[----:B---3--:R3:W-:Y:S04]  /*351a0*/  STL [R1+0x3a84], R31 ;  /* 0x003a841f01007387 */ /* 0x0087e80000100800 */
[----:B0-----:R-:W4:Y:S04]  /*351b0*/  LDL R32, [R1+0x1bbc] ;  /* 0x001bbc0001207983 */ /* 0x001f280000100800 */
[----:B---3--:R-:W3:Y:S04]  /*351c0*/  LDL R31, [R1+0x1bc0] ;  /* 0x001bc000011f7983 */ /* 0x008ee80000100800 */
[----:B--2---:R0:W-:Y:S04]  /*351d0*/  STL [R1+0x3a88], R30 ;  /* 0x003a881e01007387 */ /* 0x0041e80000100800 */
[----:B------:R-:W2:Y:S04]  /*351e0*/  LDL R44, [R1+0x1bb4] ;  /* 0x001bb400012c7983 */ /* 0x000ea80000100800 */
[----:B0-----:R-:W2:Y:S04]  /*351f0*/  LDL R30, [R1+0x1bb8] ;  /* 0x001bb800011e7983 */ /* 0x001ea80000100800 */
[----:B------:R0:W-:Y:S04]  /*35200*/  STL [R1+0x3a8c], R29 ;  /* 0x003a8c1d01007387 */ /* 0x0001e80000100800 */
[----:B------:R-:W2:Y:S04]  /*35210*/  LDL R33, [R1+0x1bac] ;  /* 0x001bac0001217983 */ /* 0x000ea80000100800 */
[----:B0-----:R-:W2:Y:S01]  /*35220*/  LDL R29, [R1+0x1bb0] ;  /* 0x001bb000011d7983 */ /* 0x001ea20000100800 */
[----:B------:R-:W-:Y:S01]  /*35230*/  PRMT R27, RZ, 0x7610, R27 ;  /* 0x00007610ff1b7816 */ /* 0x000fe2000000001b */
[----:B-1----:R-:W-:-:S02]  /*35240*/  @P1 IMAD.MOV.U32 R2, RZ, RZ, R34 ;  /* 0x000000ffff021224 */ /* 0x002fc400078e0022 */
[----:B------:R-:W-:Y:S01]  /*35250*/  @P1 IMAD.MOV.U32 R3, RZ, RZ, R35 ;  /* 0x000000ffff031224 */ /* 0x000fe200078e0023 */
[----:B------:R-:W-:-:S04]  /*35260*/  PRMT R26, RZ, 0x7610, R26 ;  /* 0x00007610ff1a7816 */ /* 0x000fc8000000001a */
[----:B------:R0:W2:Y:S04]  /*35270*/  @P1 LDG.E.U8 R27, desc[UR24][R2.64] ;  /* 0x00000018021b1981 */ /* 0x0000a8000c1e1100 */
[----:B----4-:R1:W-:Y:S04]  /*35280*/  STL [R1+0x3a90], R28 ;  /* 0x003a901c01007387 */ /* 0x0103e80000100800 */
[----:B------:R-:W4:Y:S04]  /*35290*/  LDL R35, [R1+0x1ba4] ;  /* 0x001ba40001237983 */ /* 0x000f280000100800 */
[----:B------:R-:W4:Y:S01]  /*352a0*/  LDL R34, [R1+0x1ba8] ;  /* 0x001ba80001227983 */ /* 0x000f220000100800 */
[----:B------:R-:W-:-:S02]  /*352b0*/  PRMT R25, RZ, 0x7610, R25 ;  /* 0x00007610ff197816 */ /* 0x000fc40000000019 */
[----:B------:R-:W-:Y:S02]  /*352c0*/  PRMT R24, RZ, 0x7610, R24 ;  /* 0x00007610ff187816 */ /* 0x000fe40000000018 */
[----:B------:R-:W-:Y:S01]  /*352d0*/  PRMT R23, RZ, 0x7610, R23 ;  /* 0x00007610ff177816 */ /* 0x000fe20000000017 */
[----:B0-----:R-:W-:Y:S01]  /*352e0*/  @P1 IMAD.MOV.U32 R3, RZ, RZ, R32 ;  /* 0x000000ffff031224 */ /* 0x001fe200078e0020 */
[----:B------:R-:W4:Y:S04]  /*352f0*/  LDL R45, [R1+0x1b84] ;  /* 0x001b8400012d7983 */ /* 0x000f280000100800 */
[----:B------:R-:W4:Y:S04]  /*35300*/  LDL R32, [R1+0x1b9c] ;  /* 0x001b9c0001207983 */ /* 0x000f280000100800 */
[----:B-1----:R-:W4:Y:S01]  /*35310*/  LDL R28, [R1+0x1b98] ;  /* 0x001b9800011c7983 */ /* 0x002f220000100800 */
[----:B------:R-:W-:-:S02]  /*35320*/  PRMT R22, RZ, 0x7610, R22 ;  /* 0x00007610ff167816 */ /* 0x000fc40000000016 */
[----:B------:R-:W-:Y:S02]  /*35330*/  PRMT R21, RZ, 0x7610, R21 ;  /* 0x00007610ff157816 */ /* 0x000fe40000000015 */
[----:B------:R-:W-:Y:S02]  /*35340*/  PRMT R20, RZ, 0x7610, R20 ;  /* 0x00007610ff147816 */ /* 0x000fe40000000014 */
[----:B------:R-:W-:Y:S02]  /*35350*/  PRMT R19, RZ, 0x7610, R19 ;  /* 0x00007610ff137816 */ /* 0x000fe40000000013 */
[----:B------:R-:W-:Y:S01]  /*35360*/  PRMT R18, RZ, 0x7610, R18 ;  /* 0x00007610ff127816 */ /* 0x000fe20000000012 */
[----:B---3--:R-:W-:Y:S01]  /*35370*/  @P1 IMAD.MOV.U32 R2, RZ, RZ, R31 ;  /* 0x000000ffff021224 */ /* 0x008fe200078e001f */
[----:B------:R-:W-:Y:S01]  /*35380*/  PRMT R17, RZ, 0x7610, R17 ;  /* 0x00007610ff117816 */ /* 0x000fe20000000011 */
[----:B------:R-:W3:Y:S04]  /*35390*/  LDL R31, [R1+0x1ba0] ;  /* 0x001ba000011f7983 */ /* 0x000ee80000100800 */
[----:B------:R2:W3:Y:S01]  /*353a0*/  @P1 LDG.E.U8 R26, desc[UR24][R2.64] ;  /* 0x00000018021a1981 */ /* 0x0004e2000c1e1100 */
[----:B------:R-:W-:-:S03]  /*353b0*/  PRMT R16, RZ, 0x7610, R16 ;  /* 0x00007610ff107816 */ /* 0x000fc60000000010 */
[----:B------:R-:W3:Y:S01]  /*353c0*/  LDL R46, [R1+0x1b4c] ;  /* 0x001b4c00012e7983 */ /* 0x000ee20000100800 */
[----:B--2---:R-:W-:-:S03]  /*353d0*/  @P1 IMAD.MOV.U32 R2, RZ, RZ, R30 ;  /* 0x000000ffff021224 */ /* 0x004fc600078e001e */
[----:B------:R-:W2:Y:S01]  /*353e0*/  LDL R30, [R1+0x1b94] ;  /* 0x001b9400011e7983 */ /* 0x000ea20000100800 */
[----:B------:R-:W-:-:S03]  /*353f0*/  @P1 IMAD.MOV.U32 R3, RZ, RZ, R44 ;  /* 0x000000ffff031224 */ /* 0x000fc600078e002c */
[----:B------:R-:W2:Y:S04]  /*35400*/  LDL R44, [R1+0x1b88] ;  /* 0x001b8800012c7983 */ /* 0x000ea80000100800 */
[----:B------:R0:W2:Y:S02]  /*35410*/  @P1 LDG.E.U8 R25, desc[UR24][R2.64] ;  /* 0x0000001802191981 */ /* 0x0000a4000c1e1100 */
[----:B0-----:R-:W-:Y:S02]  /*35420*/  @P1 IMAD.MOV.U32 R2, RZ, RZ, R29 ;  /* 0x000000ffff021224 */ /* 0x001fe400078e001d */
[----:B------:R-:W2:Y:S01]  /*35430*/  LDL R29, [R1+0x1b90] ;  /* 0x001b9000011d7983 */ /* 0x000ea20000100800 */
[----:B------:R-:W-:-:S03]  /*35440*/  @P1 IMAD.MOV.U32 R3, RZ, RZ, R33 ;  /* 0x000000ffff031224 */ /* 0x000fc600078e0021 */
[----:B------:R-:W2:Y:S04]  /*35450*/  LDL R33, [R1+0x1b8c] ;  /* 0x001b8c0001217983 */ /* 0x000ea80000100800 */
[----:B------:R4:W2:Y:S02]  /*35460*/  @P1 LDG.E.U8 R24, desc[UR24][R2.64] ;  /* 0x0000001802181981 */ /* 0x0008a4000c1e1100 */
[----:B----4-:R-:W-:Y:S02]  /*35470*/  @P1 IMAD.MOV.U32 R3, RZ, RZ, R35 ;  /* 0x000000ffff031224 */ /* 0x010fe400078e0023 */
[----:B------:R-:W-:Y:S01]  /*35480*/  @P1 IMAD.MOV.U32 R2, RZ, RZ, R34 ;  /* 0x000000ffff021224 */ /* 0x000fe200078e0022 */
[----:B------:R-:W4:Y:S04]  /*35490*/  LDL R35, [R1+0x1b6c] ;  /* 0x001b6c0001237983 */ /* 0x000f280000100800 */
[----:B------:R-:W4:Y:S04]  /*354a0*/  LDL R34, [R1+0x1b70] ;  /* 0x001b700001227983 */ /* 0x000f280000100800 */
[----:B------:R0:W4:Y:S02]  /*354b0*/  @P1 LDG.E.U8 R23, desc[UR24][R2.64] ;  /* 0x0000001802171981 */ /* 0x000124000c1e1100 */
[----:B0-----:R-:W-:-:S02]  /*354c0*/  @P1 IMAD.MOV.U32 R3, RZ, RZ, R32 ;  /* 0x000000ffff031224 */ /* 0x001fc400078e0020 */
[----:B---3--:R-:W-:Y:S01]  /*354d0*/  @P1 IMAD.MOV.U32 R2, RZ, RZ, R31 ;  /* 0x000000ffff021224 */ /* 0x008fe200078e001f */
[----:B------:R-:W3:Y:S04]  /*354e0*/  LDL R32, [R1+0x1b7c] ;  /* 0x001b7c0001207983 */ /* 0x000ee80000100800 */
[----:B------:R-:W4:Y:S04]  /*354f0*/  LDL R31, [R1+0x1b80] ;  /* 0x001b8000011f7983 */ /* 0x000f280000100800 */
[----:B------:R2:W4:Y:S02]  /*35500*/  @P1 LDG.E.U8 R22, desc[UR24][R2.64] ;  /* 0x0000001802161981 */ /* 0x000524000c1e1100 */
[----:B--2---:R-:W-:-:S02]  /*35510*/  @P1 IMAD.MOV.U32 R3, RZ, RZ, R30 ;  /* 0x000000ffff031224 */ /* 0x004fc400078e001e */
        /* <DEDUP_REMOVED lines=9> */
[----:B0-----:R-:W-:Y:S02]  /*355b0*/  @P2 IMAD.MOV.U32 R2, RZ, RZ, R44 ;  /* 0x000000ffff022224 */ /* 0x001fe400078e002c */
[----:B------:R-:W-:Y:S01]  /*355c0*/  @P2 IMAD.MOV.U32 R3, RZ, RZ, R45 ;  /* 0x000000ffff032224 */ /* 0x000fe200078e002d */
[----:B------:R-:W2:Y:S04]  /*355d0*/  LDL R44, [R1+0x1b48] ;  /* 0x001b4800012c7983 */ /* 0x000ea80000100800 */
[----:B------:R-:W2:Y:S04]  /*355e0*/  LDL R45, [R1+0x1b44] ;  /* 0x001b4400012d7983 */ /* 0x000ea80000100800 */
[----:B------:R3:W2:Y:S02]  /*355f0*/  @P2 LDG.E.U8 R19, desc[UR24][R2.64] ;  /* 0x0000001802132981 */ /* 0x0006a4000c1e1100 */
[----:B---3--:R-:W-:-:S02]  /*35600*/  @P2 IMAD.MOV.U32 R3, RZ, RZ, R32 ;  /* 0x000000ffff032224 */ /* 0x008fc400078e0020 */
[----:B----4-:R-:W-:Y:S01]  /*35610*/  @P2 IMAD.MOV.U32 R2, RZ, RZ, R31 ;  /* 0x000000ffff022224 */ /* 0x010fe200078e001f */
        /* <DEDUP_REMOVED lines=9> */
[----:B------:R-:W-:Y:S01]  /*356b0*/  @P2 IMAD.MOV.U32 R3, RZ, RZ, R35 ;  /* 0x000000ffff032224 */ /* 0x000fe200078e0023 */
[----:B------:R-:W-:Y:S01]  /*356c0*/  PRMT R15, RZ, 0x7610, R15 ;  /* 0x00007610ff0f7816 */ /* 0x000fe2000000000f */
[----:B------:R-:W2:Y:S04]  /*356d0*/  LDL R35, [R1+0x1b3c] ;  /* 0x001b3c0001237983 */ /* 0x000ea80000100800 */
[----:B------:R0:W2:Y:S04]  /*356e0*/  @P2 LDG.E.U8 R16, desc[UR24][R2.64] ;  /* 0x0000001802102981 */ /* 0x0000a8000c1e1100 */
[----:B------:R-:W2:Y:S01]  /*356f0*/  LDL R34, [R1+0x1b40] ;  /* 0x001b400001227983 */ /* 0x000ea20000100800 */
[----:B0-----:R-:W-:-:S03]  /*35700*/  @P2 IMAD.MOV.U32 R2, RZ, RZ, R29 ;  /* 0x000000ffff022224 */ /* 0x001fc600078e001d */
[----:B------:R-:W2:Y:S01]  /*35710*/  LDL R29, [R1+0x1b50] ;  /* 0x001b5000011d7983 */ /* 0x000ea20000100800 */
[----:B------:R-:W-:Y:S01]  /*35720*/  @P2 IMAD.MOV.U32 R3, RZ, RZ, R33 ;  /* 0x000000ffff032224 */ /* 0x000fe200078e0021 */
[----:B------:R-:W-:Y:S02]  /*35730*/  PRMT R14, RZ, 0x7610, R14 ;  /* 0x00007610ff0e7816 */ /* 0x000fe4000000000e */
        /* <DEDUP_REMOVED lines=9> */
[----:B------:R-:W-:Y:S01]  /*357d0*/  PRMT R13, RZ, 0x7610, R13 ;  /* 0x00007610ff0d7816 */ /* 0x000fe2000000000d */
[----:B------:R-:W-:Y:S01]  /*357e0*/  @P2 IMAD.MOV.U32 R2, RZ, RZ, R28 ;  /* 0x000000ffff022224 */ /* 0x000fe200078e001c */
[----:B------:R-:W-:Y:S02]  /*357f0*/  PRMT R12, RZ, 0x7610, R12 ;  /* 0x00007610ff0c7816 */ /* 0x000fe4000000000c */
[----:B------:R-:W-:Y:S02]  /*35800*/  PRMT R11, RZ, 0x7610, R11 ;  /* 0x00007610ff0b7816 */ /* 0x000fe4000000000b */
[----:B------:R-:W-:Y:S02]  /*35810*/  PRMT R10, RZ, 0x7610, R10 ;  /* 0x00007610ff0a7816 */ /* 0x000fe4000000000a */
[----:B------:R-:W-:Y:S01]  /*35820*/  PRMT R9, RZ, 0x7610, R9 ;  /* 0x00007610ff097816 */ /* 0x000fe20000000009 */
[----:B------:R0:W2:Y:S01]  /*35830*/  @P2 LDG.E.U8 R13, desc[UR24][R2.64] ;  /* 0x00000018020d2981 */ /* 0x0000a2000c1e1100 */
[----:B------:R-:W-:-:S03]  /*35840*/  PRMT R8, RZ, 0x7610, R8 ;  /* 0x00007610ff087816 */ /* 0x000fc60000000008 */
[----:B------:R-:W2:Y:S01]  /*35850*/  LDL R28, [R1+0x1b28] ;  /* 0x001b2800011c7983 */ /* 0x000ea20000100800 */
[----:B0-----:R-:W-:Y:S02]  /*35860*/  @P2 IMAD.MOV.U32 R3, RZ, RZ, R46 ;  /* 0x000000ffff032224 */ /* 0x001fe400078e002e */
[----:B------:R-:W-:Y:S02]  /*35870*/  @P2 IMAD.MOV.U32 R2, RZ, RZ, R29 ;  /* 0x000000ffff022224 */ /* 0x000fe400078e001d */
[----:B------:R-:W2:Y:S04]  /*35880*/  LDL R29, [R1+0x1b24] ;  /* 0x001b2400011d7983 */ /* 0x000ea80000100800 */
[----:B------:R0:W2:Y:S02]  /*35890*/  @P2 LDG.E.U8 R12, desc[UR24][R2.64] ;  /* 0x00000018020c2981 */ /* 0x0000a4000c1e1100 */
[----:B0-----:R-:W-:-:S02]  /*358a0*/  @P3 IMAD.MOV.U32 R2, RZ, RZ, R44 ;  /* 0x000000ffff023224 */ /* 0x001fc400078e002c */
[----:B------:R-:W-:-:S05]  /*358b0*/  @P3 IMAD.MOV.U32 R3, RZ, RZ, R45 ;  /* 0x000000ffff033224 */ /* 0x000fca00078e002d */
[----:B------:R0:W2:Y:S02]  /*358c0*/  @P3 LDG.E.U8 R11, desc[UR24][R2.64] ;  /* 0x00000018020b3981 */ /* 0x0000a4000c1e1100 */
[----:B0-----:R-:W-:Y:S02]  /*358d0*/  @P3 IMAD.MOV.U32 R2, RZ, RZ, R34 ;  /* 0x000000ffff023224 */ /* 0x001fe400078e0022 */
[----:B------:R-:W-:-:S05]  /*358e0*/  @P3 IMAD.MOV.U32 R3, RZ, RZ, R35 ;  /* 0x000000ffff033224 */ /* 0x000fca00078e0023 */
[----:B------:R0:W2:Y:S02]  /*358f0*/  @P3 LDG.E.U8 R10, desc[UR24][R2.64] ;  /* 0x00000018020a3981 */ /* 0x0000a4000c1e1100 */
[----:B0-----:R-:W-:Y:S02]  /*35900*/  @P3 IMAD.MOV.U32 R3, RZ, RZ, R33 ;  /* 0x000000ffff033224 */ /* 0x001fe400078e0021 */
[----:B---3--:R-:W-:-:S05]  /*35910*/  @P3 IMAD.MOV.U32 R2, RZ, RZ, R32 ;  /* 0x000000ffff023224 */ /* 0x008fca00078e0020 */
[----:B------:R4:W3:Y:S02]  /*35920*/  @P3 LDG.E.U8 R9, desc[UR24][R2.64] ;  /* 0x0000001802093981 */ /* 0x0008e4000c1e1100 */
[----:B----4-:R-:W-:Y:S02]  /*35930*/  @P3 IMAD.MOV.U32 R3, RZ, RZ, R31 ;  /* 0x000000ffff033224 */ /* 0x010fe400078e001f */
[----:B--2---:R-:W-:-:S05]  /*35940*/  @P3 IMAD.MOV.U32 R2, RZ, RZ, R30 ;  /* 0x000000ffff023224 */ /* 0x004fca00078e001e */
[----:B------:R0:W2:Y:S02]  /*35950*/  @P3 LDG.E.U8 R8, desc[UR24][R2.64] ;  /* 0x0000001802083981 */ /* 0x0000a4000c1e1100 */
[----:B0-----:R-:W-:Y:S02]  /*35960*/  @P3 IMAD.MOV.U32 R2, RZ, RZ, R28 ;  /* 0x000000ffff023224 */ /* 0x001fe400078e001c */
[----:B------:R-:W-:Y:S01]  /*35970*/  @P3 IMAD.MOV.U32 R3, RZ, RZ, R29 ;  /* 0x000000ffff033224 */ /* 0x000fe200078e001d */
[----:B------:R0:W-:Y:S04]  /*35980*/  STL [R1+0x3a94], R11 ;  /* 0x003a940b01007387 */ /* 0x0001e80000100800 */
[----:B------:R1:W-:Y:S04]  /*35990*/  STL [R1+0x3a98], R10 ;  /* 0x003a980a01007387 */ /* 0x0003e80000100800 */
[----:B---3--:R3:W-:Y:S04]  /*359a0*/  STL [R1+0x3a9c], R9 ;  /* 0x003a9c0901007387 */ /* 0x0087e80000100800 */
[----:B--2---:R2:W-:Y:S04]  /*359b0*/  STL [R1+0x3aa0], R8 ;  /* 0x003aa00801007387 */ /* 0x0045e80000100800 */
[----:B------:R-:W4:Y:S04]  /*359c0*/  LDL R29, [R1+0x1b1c] ;  /* 0x001b1c00011d7983 */ /* 0x000f280000100800 */
[----:B------:R-:W4:Y:S04]  /*359d0*/  LDL R28, [R1+0x1b20] ;  /* 0x001b2000011c7983 */ /* 0x000f280000100800 */
[----:B0-----:R-:W4:Y:S04]  /*359e0*/  LDL R11, [R1+0x1b14] ;  /* 0x001b1400010b7983 */ /* 0x001f280000100800 */
[----:B-1----:R-:W4:Y:S04]  /*359f0*/  LDL R10, [R1+0x1b18] ;  /* 0x001b1800010a7983 */ /* 0x002f280000100800 */
[----:B---3--:R-:W3:Y:S04]  /*35a00*/  LDL R9, [R1+0x1b0c] ;  /* 0x001b0c0001097983 */ /* 0x008ee80000100800 */
[----:B--2---:R-:W2:Y:S01]  /*35a10*/  LDL R8, [R1+0x1b10] ;  /* 0x001b100001087983 */ /* 0x004ea20000100800 */
[----:B------:R-:W-:-:S02]  /*35a20*/  PRMT R7, RZ, 0x7610, R7 ;  /* 0x00007610ff077816 */ /* 0x000fc40000000007 */
[----:B------:R-:W-:Y:S02]  /*35a30*/  PRMT R6, RZ, 0x7610, R6 ;  /* 0x00007610ff067816 */ /* 0x000fe40000000006 */
[----:B------:R-:W-:Y:S02]  /*35a40*/  PRMT R5, RZ, 0x7610, R5 ;  /* 0x00007610ff057816 */ /* 0x000fe40000000005 */
[----:B------:R-:W-:Y:S01]  /*35a50*/  PRMT R4, RZ, 0x7610, R4 ;  /* 0x00007610ff047816 */ /* 0x000fe20000000004 */
[----:B------:R-:W3:Y:S04]  /*35a60*/  LDL.LU R30, [R1+0x16ac] ;  /* 0x0016ac00011e7983 */ /* 0x000ee80000300800 */
[----:B------:R4:W3:Y:S04]  /*35a70*/  @P3 LDG.E.U8 R7, desc[UR24][R2.64] ;  /* 0x0000001802073981 */ /* 0x0008e8000c1e1100 */
[----:B------:R-:W3:Y:S04]  /*35a80*/  LDL.LU R31, [R1+0x16a8] ;  /* 0x0016a800011f7983 */ /* 0x000ee80000300800 */
        /* <DEDUP_REMOVED lines=16> */
[----:B------:R-:W3:Y:S01]  /*35b90*/  LDL.LU R49, [R1+0x944] ;  /* 0x0009440001317983 */ /* 0x000ee20000300800 */
[----:B----4-:R-:W-:-:S02]  /*35ba0*/  @P3 IMAD.MOV.U32 R3, RZ, RZ, R29 ;  /* 0x000000ffff033224 */ /* 0x010fc400078e001d */
[----:B------:R-:W-:-:S05]  /*35bb0*/  @P3 IMAD.MOV.U32 R2, RZ, RZ, R28 ;  /* 0x000000ffff023224 */ /* 0x000fca00078e001c */
[----:B------:R0:W4:Y:S02]  /*35bc0*/  @P3 LDG.E.U8 R6, desc[UR24][R2.64] ;  /* 0x0000001802063981 */ /* 0x000124000c1e1100 */
[----:B0-----:R-:W-:Y:S02]  /*35bd0*/  @P3 IMAD.MOV.U32 R2, RZ, RZ, R10 ;  /* 0x000000ffff023224 */ /* 0x001fe400078e000a */
[----:B------:R-:W-:-:S05]  /*35be0*/  @P3 IMAD.MOV.U32 R3, RZ, RZ, R11 ;  /* 0x000000ffff033224 */ /* 0x000fca00078e000b */
[----:B------:R2:W4:Y:S02]  /*35bf0*/  @P3 LDG.E.U8 R5, desc[UR24][R2.64] ;  /* 0x0000001802053981 */ /* 0x000524000c1e1100 */
[----:B--2---:R-:W-:Y:S02]  /*35c00*/  @P3 IMAD.MOV.U32 R2, RZ, RZ, R8 ;  /* 0x000000ffff023224 */ /* 0x004fe400078e0008 */
[----:B---3--:R-:W-:-:S05]  /*35c10*/  @P3 IMAD.MOV.U32 R3, RZ, RZ, R9 ;  /* 0x000000ffff033224 */ /* 0x008fca00078e0009 */
[----:B------:R-:W2:Y:S01]  /*35c20*/  @P3 LDG.E.U8 R4, desc[UR24][R2.64] ;  /* 0x0000001802043981 */ /* 0x000ea2000c1e1100 */
[----:B------:R-:W-:Y:S06]  /*35c30*/  BAR.SYNC.DEFER_BLOCKING 0x0 ;  /* 0x0000000000007b1d */ /* 0x000fec0000010000 */
[----:B------:R-:W-:Y:S04]  /*35c40*/  STL [R1+0x3aa4], R7 ;  /* 0x003aa40701007387 */ /* 0x000fe80000100800 */
[----:B------:R-:W-:Y:S04]  /*35c50*/  STS.U8 [R0+UR4], R30 ;  /* 0x0000001e00007988 */ /* 0x000fe80008000004 */
[----:B------:R-:W-:Y:S04]  /*35c60*/  STS.U8 [R0+UR4+0x20], R31 ;  /* 0x0000201f00007988 */ /* 0x000fe80008000004 */
        /* <DEDUP_REMOVED lines=17> */
[----:B----4-:R-:W-:Y:S04]  /*35d80*/  STL [R1+0x3aa8], R6 ;  /* 0x003aa80601007387 */ /* 0x010fe80000100800 */
[----:B------:R-:W-:Y:S04]  /*35d90*/  STL [R1+0x3aac], R5 ;  /* 0x003aac0501007387 */ /* 0x000fe80000100800 */
[----:B--2---:R0:W-:Y:S04]  /*35da0*/  STL [R1+0x3ab0], R4 ;  /* 0x003ab00401007387 */ /* 0x0041e80000100800 */
[----:B0-----:R-:W2:Y:S04]  /*35db0*/  LDL.LU R4, [R1+0x940] ;  /* 0x0009400001047983 */ /* 0x001ea80000300800 */
[----:B------:R-:W3:Y:S04]  /*35dc0*/  LDL.LU R2, [R1+0x91c] ;  /* 0x00091c0001027983 */ /* 0x000ee80000300800 */
        /* <DEDUP_REMOVED lines=29> */
[----:B--2---:R0:W-:Y:S04]  /*35fa0*/  STS.U8 [R0+UR4+0x820], R4 ;  /* 0x0008200400007988 */ /* 0x0041e80008000004 */
[----:B---3--:R1:W-:Y:S04]  /*35fb0*/  STS.U8 [R0+UR4+0x8c0], R2 ;  /* 0x0008c00200007988 */ /* 0x0083e80008000004 */
[----:B----4-:R2:W-:Y:S04]  /*35fc0*/  STS.U8 [R0+UR4+0x8e0], R3 ;  /* 0x0008e00300007988 */ /* 0x0105e80008000004 */
[----:B------:R3:W-:Y:S04]  /*35fd0*/  STS.U8 [R0+UR4+0x880], R5 ;  /* 0x0008800500007988 */ /* 0x0007e80008000004 */
[----:B------:R4:W-:Y:S04]  /*35fe0*/  STS.U8 [R0+UR4+0x8a0], R6 ;  /* 0x0008a00600007988 */ /* 0x0009e80008000004 */
[----:B------:R4:W-:Y:S04]  /*35ff0*/  STS.U8 [R0+UR4+0xc60], R7 ;  /* 0x000c600700007988 */ /* 0x0009e80008000004 */
[----:B0-----:R-:W4:Y:S04]  /*36000*/  LDL.LU R4, [R1+0x4d4] ;  /* 0x0004d40001047983 */ /* 0x001f280000300800 */
[----:B-1----:R-:W4:Y:S04]  /*36010*/  LDL.LU R2, [R1+0x4d0] ;  /* 0x0004d00001027983 */ /* 0x002f280000300800 */
[----:B--2---:R-:W2:Y:S04]  /*36020*/  LDL.LU R3, [R1+0x4cc] ;  /* 0x0004cc0001037983 */ /* 0x004ea80000300800 */
[----:B---3--:R-:W3:Y:S04]  /*36030*/  LDL.LU R5, [R1+0x4c8] ;  /* 0x0004c80001057983 */ /* 0x008ee80000300800 */
[----:B----4-:R-:W4:Y:S04]  /*36040*/  LDL.LU R6, [R1+0x4c4] ;  /* 0x0004c40001067983 */ /* 0x010f280000300800 */
[----:B------:R0:W-:Y:S04]  /*36050*/  STS.U8 [R0+UR4+0xc40], R8 ;  /* 0x000c400800007988 */ /* 0x0001e80008000004 */
[----:B------:R-:W4:Y:S04]  /*36060*/  LDL.LU R7, [R1+0x4c0] ;  /* 0x0004c00001077983 */ /* 0x000f280000300800 */
[----:B------:R1:W-:Y:S04]  /*36070*/  STS.U8 [R0+UR4+0xc20], R9 ;  /* 0x000c200900007988 */ /* 0x0003e80008000004 */
[----:B------:R1:W-:Y:S04]  /*36080*/  STS.U8 [R0+UR4+0xc00], R10 ;  /* 0x000c000a00007988 */ /* 0x0003e80008000004 */
[----:B------:R1:W-:Y:S04]  /*36090*/  STS.U8 [R0+UR4+0xce0], R11 ;  /* 0x000ce00b00007988 */ /* 0x0003e80008000004 */
[----:B------:R1:W-:Y:S04]  /*360a0*/  STS.U8 [R0+UR4+0xcc0], R28 ;  /* 0x000cc01c00007988 */ /* 0x0003e80008000004 */
[----:B------:R1:W-:Y:S04]  /*360b0*/  STS.U8 [R0+UR4+0xca0], R29 ;  /* 0x000ca01d00007988 */ /* 0x0003e80008000004 */
[----:B0-----:R-:W4:Y:S04]  /*360c0*/  LDL.LU R8, [R1+0x45c] ;  /* 0x00045c0001087983 */ /* 0x001f280000300800 */
[----:B-1----:R-:W4:Y:S04]  /*360d0*/  LDL.LU R9, [R1+0x458] ;  /* 0x0004580001097983 */ /* 0x002f280000300800 */
[----:B------:R-:W4:Y:S04]  /*360e0*/  LDL.LU R10, [R1+0x454] ;  /* 0x00045400010a7983 */ /* 0x000f280000300800 */
[----:B------:R-:W4:Y:S04]  /*360f0*/  LDL.LU R11, [R1+0x450] ;  /* 0x00045000010b7983 */ /* 0x000f280000300800 */
[----:B------:R-:W4:Y:S04]  /*36100*/  LDL.LU R28, [R1+0x44c] ;  /* 0x00044c00011c7983 */ /* 0x000f280000300800 */
        /* <DEDUP_REMOVED lines=38> */
[----:B0-----:R-:W4:Y:S04]  /*36370*/  LDL.LU R49, [R1+0x2dc] ;  /* 0x0002dc0001317983 */ /* 0x001f280000300800 */
[----:B------:R-:W-:Y:S04]  /*36380*/  STS.U8 [R0+UR4+0x1800], R4 ;  /* 0x0018000400007988 */ /* 0x000fe80008000004 */
[----:B------:R-:W-:Y:S04]  /*36390*/  STS.U8 [R0+UR4+0x1820], R2 ;  /* 0x0018200200007988 */ /* 0x000fe80008000004 */
[----:B--2---:R-:W-:Y:S04]  /*363a0*/  STS.U8 [R0+UR4+0x18c0], R3 ;  /* 0x0018c00300007988 */ /* 0x004fe80008000004 */
[----:B---3--:R-:W-:Y:S04]  /*363b0*/  STS.U8 [R0+UR4+0x18e0], R5 ;  /* 0x0018e00500007988 */ /* 0x008fe80008000004 */
[----:B----4-:R-:W-:Y:S04]  /*363c0*/  STS.U8 [R0+UR4+0x1880], R6 ;  /* 0x0018800600007988 */ /* 0x010fe80008000004 */
        /* <DEDUP_REMOVED lines=24> */
[----:B------:R0:W-:Y:S04]  /*36550*/  STS.U8 [R0+UR4+0x24c0], R61 ;  /* 0x0024c03d00007988 */ /* 0x0001e80008000004 */
[----:B------:R1:W-:Y:S04]  /*36560*/  STS.U8 [R0+UR4+0x2840], R49 ;  /* 0x0028403100007988 */ /* 0x0003e80008000004 */
[----:B0-----:R-:W2:Y:S04]  /*36570*/  LDL.LU R61, [R1+0x2d8] ;  /* 0x0002d800013d7983 */ /* 0x001ea80000300800 */
[----:B-1----:R-:W3:Y:S04]  /*36580*/  LDL.LU R49, [R1+0x2d4] ;  /* 0x0002d40001317983 */ /* 0x002ee80000300800 */
        /* <DEDUP_REMOVED lines=31> */
[----:B0-----:R-:W2:Y:S04]  /*36780*/  LDL.LU R61, [R1+0x3ad0] ;  /* 0x003ad000013d7983 */ /* 0x001ea80000300800 */
[----:B-1----:R-:W3:Y:S04]  /*36790*/  LDL.LU R49, [R1+0x3acc] ;  /* 0x003acc0001317983 */ /* 0x002ee80000300800 */
[----:B----4-:R-:W-:Y:S04]  /*367a0*/  STS.U8 [R0+UR4+0x2820], R4 ;  /* 0x0028200400007988 */ /* 0x010fe80008000004 */
[----:B------:R-:W-:Y:S04]  /*367b0*/  STS.U8 [R0+UR4+0x28c0], R2 ;  /* 0x0028c00200007988 */ /* 0x000fe80008000004 */
[----:B------:R0:W-:Y:S04]  /*367c0*/  STS.U8 [R0+UR4+0x28e0], R3 ;  /* 0x0028e00300007988 */ /* 0x0001e80008000004 */
[----:B------:R1:W-:Y:S04]  /*367d0*/  STS.U8 [R0+UR4+0x2880], R5 ;  /* 0x0028800500007988 */ /* 0x0003e80008000004 */
[----:B------:R4:W-:Y:S04]  /*367e0*/  STS.U8 [R0+UR4+0x28a0], R6 ;  /* 0x0028a00600007988 */ /* 0x0009e80008000004 */
[----:B------:R-:W-:Y:S04]  /*367f0*/  STS.U8 [R0+UR4+0x2c60], R7 ;  /* 0x002c600700007988 */ /* 0x000fe80008000004 */
[----:B------:R-:W-:Y:S04]  /*36800*/  STS.U8 [R0+UR4+0x2c40], R8 ;  /* 0x002c400800007988 */ /* 0x000fe80008000004 */
[----:B------:R-:W-:Y:S04]  /*36810*/  STS.U8 [R0+UR4+0x2c20], R9 ;  /* 0x002c200900007988 */ /* 0x000fe80008000004 */
[----:B------:R-:W-:Y:S04]  /*36820*/  STS.U8 [R0+UR4+0x2c00], R10 ;  /* 0x002c000a00007988 */ /* 0x000fe80008000004 */
[----:B------:R-:W-:Y:S04]  /*36830*/  STS.U8 [R0+UR4+0x2ce0], R11 ;  /* 0x002ce00b00007988 */ /* 0x000fe80008000004 */
[----:B------:R-:W-:Y:S04]  /*36840*/  STS.U8 [R0+UR4+0x2cc0], R28 ;  /* 0x002cc01c00007988 */ /* 0x000fe80008000004 */
[----:B0-----:R-:W2:Y:S04]  /*36850*/  LDL.LU R3, [R1+0x7c] ;  /* 0x00007c0001037983 */ /* 0x001ea80000300800 */
[----:B-1----:R-:W2:Y:S04]  /*36860*/  LDL.LU R5, [R1+0x78] ;  /* 0x0000780001057983 */ /* 0x002ea80000300800 */
[----:B------:R0:W-:Y:S04]  /*36870*/  STS.U8 [R0+UR4+0x2ca0], R29 ;  /* 0x002ca01d00007988 */ /* 0x0001e80008000004 */
[----:B----4-:R-:W4:Y:S04]  /*36880*/  LDL.LU R6, [R1+0x74] ;  /* 0x0000740001067983 */ /* 0x010f280000300800 */
[----:B0-----:R-:W4:Y:S04]  /*36890*/  LDL.LU R29, [R1+0x70] ;  /* 0x00007000011d7983 */ /* 0x001f280000300800 */
[----:B------:R-:W4:Y:S04]  /*368a0*/  LDL.LU R7, [R1+0x6c] ;  /* 0x00006c0001077983 */ /* 0x000f280000300800 */
[----:B------:R-:W4:Y:S04]  /*368b0*/  LDL.LU R8, [R1+0x68] ;  /* 0x0000680001087983 */ /* 0x000f280000300800 */
        /* <DEDUP_REMOVED lines=13> */
[----:B------:R0:W-:Y:S04]  /*36990*/  STS.U8 [R0+UR4+0x30a0], R44 ;  /* 0x0030a02c00007988 */ /* 0x0001e80008000004 */
[----:B------:R-:W4:Y:S04]  /*369a0*/  LDL.LU R33, [R1+0x168c] ;  /* 0x00168c0001217983 */ /* 0x000f280000300800 */
[----:B------:R-:W4:Y:S04]  /*369b0*/  LDL.LU R34, [R1+0x1688] ;  /* 0x0016880001227983 */ /* 0x000f280000300800 */
[----:B------:R1:W-:Y:S04]  /*369c0*/  STS.U8 [R0+UR4+0x30c0], R45 ;  /* 0x0030c02d00007988 */ /* 0x0003e80008000004 */
[----:B------:R-:W4:Y:S04]  /*369d0*/  LDL.LU R35, [R1+0x1684] ;  /* 0x0016840001237983 */ /* 0x000f280000300800 */
[----:B------:R1:W-:Y:S04]  /*369e0*/  STS.U8 [R0+UR4+0x30e0], R46 ;  /* 0x0030e02e00007988 */ /* 0x0003e80008000004 */
[----:B------:R1:W-:Y:S04]  /*369f0*/  STS.U8 [R0+UR4+0x3420], R47 ;  /* 0x0034202f00007988 */ /* 0x0003e80008000004 */
[----:B------:R1:W-:Y:S04]  /*36a00*/  STS.U8 [R0+UR4+0x3400], R60 ;  /* 0x0034003c00007988 */ /* 0x0003e80008000004 */
[----:B0-----:R-:W4:Y:S04]  /*36a10*/  LDL.LU R44, [R1+0x1680] ;  /* 0x00168000012c7983 */ /* 0x001f280000300800 */
[----:B------:R0:W-:Y:S04]  /*36a20*/  STS.U8 [R0+UR4+0x3460], R59 ;  /* 0x0034603b00007988 */ /* 0x0001e80008000004 */
[----:B------:R0:W-:Y:S04]  /*36a30*/  STS.U8 [R0+UR4+0x3440], R58 ;  /* 0x0034403a00007988 */ /* 0x0001e80008000004 */
[----:B-1----:R-:W4:Y:S04]  /*36a40*/  LDL.LU R45, [R1+0x167c] ;  /* 0x00167c00012d7983 */ /* 0x002f280000300800 */
[----:B------:R-:W4:Y:S04]  /*36a50*/  LDL.LU R46, [R1+0x1678] ;  /* 0x00167800012e7983 */ /* 0x000f280000300800 */
[----:B------:R-:W4:Y:S04]  /*36a60*/  LDL.LU R47, [R1+0x1674] ;  /* 0x00167400012f7983 */ /* 0x000f280000300800 */
[----:B------:R1:W-:Y:S04]  /*36a70*/  STS.U8 [R0+UR4+0x34a0], R57 ;  /* 0x0034a03900007988 */ /* 0x0003e80008000004 */
[----:B------:R-:W4:Y:S04]  /*36a80*/  LDL.LU R60, [R1+0x1670] ;  /* 0x00167000013c7983 */ /* 0x000f280000300800 */
[----:B0-----:R-:W4:Y:S04]  /*36a90*/  LDL.LU R59, [R1+0x160c] ;  /* 0x00160c00013b7983 */ /* 0x001f280000300800 */
[----:B------:R0:W-:Y:S04]  /*36aa0*/  STS.U8 [R0+UR4+0x3480], R56 ;  /* 0x0034803800007988 */ /* 0x0001e80008000004 */
[----:B------:R-:W4:Y:S04]  /*36ab0*/  LDL.LU R58, [R1+0x1608] ;  /* 0x00160800013a7983 */ /* 0x000f280000300800 */
[----:B------:R0:W-:Y:S04]  /*36ac0*/  STS.U8 [R0+UR4+0x34e0], R51 ;  /* 0x0034e03300007988 */ /* 0x0001e80008000004 */
[----:B------:R0:W-:Y:S04]  /*36ad0*/  STS.U8 [R0+UR4+0x34c0], R50 ;  /* 0x0034c03200007988 */ /* 0x0001e80008000004 */
[----:B-1----:R-:W4:Y:S04]  /*36ae0*/  LDL.LU R57, [R1+0x1604] ;  /* 0x0016040001397983 */ /* 0x002f280000300800 */
[----:B0-----:R-:W4:Y:S04]  /*36af0*/  LDL.LU R56, [R1+0x1600] ;  /* 0x0016000001387983 */ /* 0x001f280000300800 */
[----:B------:R-:W4:Y:S04]  /*36b00*/  LDL.LU R51, [R1+0x15fc] ;  /* 0x0015fc0001337983 */ /* 0x000f280000300800 */
[----:B------:R-:W4:Y:S04]  /*36b10*/  LDL.LU R50, [R1+0x15f8] ;  /* 0x0015f80001327983 */ /* 0x000f280000300800 */
[----:B---3--:R0:W-:Y:S04]  /*36b20*/  STS.U8 [R0+UR4+0x3840], R49 ;  /* 0x0038403100007988 */ /* 0x0081e80008000004 */
[----:B--2---:R-:W-:Y:S04]  /*36b30*/  STS.U8 [R0+UR4+0x3860], R61 ;  /* 0x0038603d00007988 */ /* 0x004fe80008000004 */
[----:B------:R1:W-:Y:S04]  /*36b40*/  STS.U8 [R0+UR4+0x3800], R48 ;  /* 0x0038003000007988 */ /* 0x0003e80008000004 */
[----:B0-----:R-:W2:Y:S04]  /*36b50*/  LDL.LU R49, [R1+0x15f4] ;  /* 0x0015f40001317983 */ /* 0x001ea80000300800 */
[----:B-1----:R-:W3:Y:S04]  /*36b60*/  LDL.LU R48, [R1+0x15f0] ;  /* 0x0015f00001307983 */ /* 0x002ee80000300800 */
[----:B------:R-:W3:Y:S04]  /*36b70*/  LDL.LU R61, [R1+0x8ec] ;  /* 0x0008ec00013d7983 */ /* 0x000ee80000300800 */
[----:B------:R0:W-:Y:S04]  /*36b80*/  STS.U8 [R0+UR4+0x3820], R3 ;  /* 0x0038200300007988 */ /* 0x0001e80008000004 */
[----:B------:R1:W-:Y:S04]  /*36b90*/  STS.U8 [R0+UR4+0x38c0], R5 ;  /* 0x0038c00500007988 */ /* 0x0003e80008000004 */
[----:B----4-:R-:W-:Y:S04]  /*36ba0*/  STS.U8 [R0+UR4+0x38e0], R6 ;  /* 0x0038e00600007988 */ /* 0x010fe80008000004 */
[----:B------:R-:W4:Y:S04]  /*36bb0*/  LDL.LU R4, [R1+0x8e8] ;  /* 0x0008e80001047983 */ /* 0x000f280000300800 */
[----:B0-----:R-:W4:Y:S04]  /*36bc0*/  LDL.LU R3, [R1+0x8e4] ;  /* 0x0008e40001037983 */ /* 0x001f280000300800 */
[----:B------:R0:W-:Y:S04]  /*36bd0*/  STS.U8 [R0+UR4+0x3880], R29 ;  /* 0x0038801d00007988 */ /* 0x0001e80008000004 */
[----:B-1----:R-:W4:Y:S01]  /*36be0*/  LDL.LU R5, [R1+0x8e0] ;  /* 0x0008e00001057983 */ /* 0x002f220000300800 */
[----:B0-----:R-:W0:Y:S03]  /*36bf0*/  S2R R29, SR_TID.X ;  /* 0x00000000001d7919 */ /* 0x001e260000002100 */
[----:B------:R1:W-:Y:S04]  /*36c00*/  STS.U8 [R0+UR4+0x38a0], R7 ;  /* 0x0038a00700007988 */ /* 0x0003e80008000004 */
[----:B------:R-:W4:Y:S04]  /*36c10*/  LDL.LU R6, [R1+0x8cc] ;  /* 0x0008cc0001067983 */ /* 0x000f280000300800 */
[----:B------:R1:W-:Y:S04]  /*36c20*/  STS.U8 [R0+UR4+0x3c60], R8 ;  /* 0x003c600800007988 */ /* 0x0003e80008000004 */
[----:B------:R0:W-:Y:S04]  /*36c30*/  STS.U8 [R0+UR4+0x3c40], R9 ;  /* 0x003c400900007988 */ /* 0x0001e80008000004 */
[----:B------:R0:W-:Y:S04]  /*36c40*/  STS.U8 [R0+UR4+0x3c20], R10 ;  /* 0x003c200a00007988 */ /* 0x0001e80008000004 */
[----:B------:R0:W-:Y:S04]  /*36c50*/  STS.U8 [R0+UR4+0x3c00], R11 ;  /* 0x003c000b00007988 */ /* 0x0001e80008000004 */
[----:B------:R0:W-:Y:S04]  /*36c60*/  STS.U8 [R0+UR4+0x3ce0], R28 ;  /* 0x003ce01c00007988 */ /* 0x0001e80008000004 */
[----:B-1----:R-:W4:Y:S04]  /*36c70*/  LDL.LU R7, [R1+0x8c8] ;  /* 0x0008c80001077983 */ /* 0x002f280000300800 */
[----:B------:R-:W4:Y:S04]  /*36c80*/  LDL.LU R8, [R1+0x8c4] ;  /* 0x0008c40001087983 */ /* 0x000f280000300800 */
[----:B0-----:R-:W4:Y:S04]  /*36c90*/  LDL.LU R9, [R1+0x8c0] ;  /* 0x0008c00001097983 */ /* 0x001f280000300800 */
[----:B------:R-:W4:Y:S04]  /*36ca0*/  LDL.LU R10, [R1+0x7ac] ;  /* 0x0007ac00010a7983 */ /* 0x000f280000300800 */
[----:B------:R-:W4:Y:S04]  /*36cb0*/  LDL.LU R11, [R1+0x7a8] ;  /* 0x0007a800010b7983 */ /* 0x000f280000300800 */
[----:B------:R-:W4:Y:S04]  /*36cc0*/  LDL.LU R28, [R1+0x7a4] ;  /* 0x0007a400011c7983 */ /* 0x000f280000300800 */
[----:B------:R0:W-:Y:S04]  /*36cd0*/  STS.U8 [R0+UR4+0x3cc0], R30 ;  /* 0x003cc01e00007988 */ /* 0x0001e80008000004 */
[----:B------:R1:W-:Y:S04]  /*36ce0*/  STS.U8 [R0+UR4+0x3ca0], R31 ;  /* 0x003ca01f00007988 */ /* 0x0003e80008000004 */
[----:B------:R1:W-:Y:S01]  /*36cf0*/  STS.U8 [R0+UR4+0x3c80], R32 ;  /* 0x003c802000007988 */ /* 0x0003e20008000004 */
[----:B------:R-:W-:-:S04]  /*36d00*/  LOP3.LUT R29, R29, 0x1f, RZ, 0xc0, !PT ;  /* 0x0000001f1d1d7812 */ /* 0x000fc800078ec0ff */
[----:B------:R-:W-:Y:S02]  /*36d10*/  LOP3.LUT R2, R29, 0x8, RZ, 0x3c, !PT ;  /* 0x000000081d027812 */ /* 0x000fe400078e3cff */
[----:B------:R-:W4:Y:S04]  /*36d20*/  LDL.LU R29, [R1+0x7a0] ;  /* 0x0007a000011d7983 */ /* 0x000f280000300800 */
[----:B0-----:R-:W4:Y:S04]  /*36d30*/  LDL.LU R30, [R1+0x77c] ;  /* 0x00077c00011e7983 */ /* 0x001f280000300800 */
[----:B-1----:R-:W4:Y:S04]  /*36d40*/  LDL.LU R31, [R1+0x778] ;  /* 0x00077800011f7983 */ /* 0x002f280000300800 */
        /* <DEDUP_REMOVED lines=27> */
[----:B0-----:R-:W4:Y:S04]  /*36f00*/  LDL.LU R51, [R1+0x560] ;  /* 0x0005600001337983 */ /* 0x001f280000300800 */
[----:B-1----:R-:W4:Y:S04]  /*36f10*/  LDL.LU R50, [R1+0x53c] ;  /* 0x00053c0001327983 */ /* 0x002f280000300800 */
[----:B--2---:R0:W-:Y:S04]  /*36f20*/  STS.U8 [R2+UR4+0x5e0], R49 ;  /* 0x0005e03102007988 */ /* 0x0041e80008000004 */
[----:B---3--:R1:W-:Y:S04]  /*36f30*/  STS.U8 [R2+UR4+0x5c0], R48 ;  /* 0x0005c03002007988 */ /* 0x0083e80008000004 */
[----:B------:R2:W-:Y:S04]  /*36f40*/  STS.U8 [R2+UR4+0x940], R61 ;  /* 0x0009403d02007988 */ /* 0x0005e80008000004 */
[----:B0-----:R-:W3:Y:S04]  /*36f50*/  LDL.LU R49, [R1+0x538] ;  /* 0x0005380001317983 */ /* 0x001ee80000300800 */
[----:B-1----:R-:W3:Y:S04]  /*36f60*/  LDL.LU R48, [R1+0x534] ;  /* 0x0005340001307983 */ /* 0x002ee80000300800 */
[----:B--2---:R-:W2:Y:S04]  /*36f70*/  LDL.LU R61, [R1+0x530] ;  /* 0x00053000013d7983 */ /* 0x004ea80000300800 */
[----:B----4-:R0:W-:Y:S04]  /*36f80*/  STS.U8 [R2+UR4+0x960], R4 ;  /* 0x0009600402007988 */ /* 0x0101e80008000004 */
[----:B------:R1:W-:Y:S04]  /*36f90*/  STS.U8 [R2+UR4+0x900], R3 ;  /* 0x0009000302007988 */ /* 0x0003e80008000004 */
[----:B------:R4:W-:Y:S04]  /*36fa0*/  STS.U8 [R2+UR4+0x920], R5 ;  /* 0x0009200502007988 */ /* 0x0009e80008000004 */
[----:B0-----:R-:W2:Y:S04]  /*36fb0*/  LDL.LU R4, [R1+0x4bc] ;  /* 0x0004bc0001047983 */ /* 0x001ea80000300800 */
[----:B-1----:R-:W2:Y:S04]  /*36fc0*/  LDL.LU R3, [R1+0x4b8] ;  /* 0x0004b80001037983 */ /* 0x002ea80000300800 */
[----:B------:R0:W-:Y:S04]  /*36fd0*/  STS.U8 [R2+UR4+0x9c0], R6 ;  /* 0x0009c00602007988 */ /* 0x0001e80008000004 */
[----:B----4-:R-:W4:Y:S04]  /*36fe0*/  LDL.LU R5, [R1+0x4b4] ;  /* 0x0004b40001057983 */ /* 0x010f280000300800 */
[----:B------:R1:W-:Y:S04]  /*36ff0*/  STS.U8 [R2+UR4+0x9e0], R7 ;  /* 0x0009e00702007988 */ /* 0x0003e80008000004 */
[----:B0-----:R-:W4:Y:S04]  /*37000*/  LDL.LU R6, [R1+0x4b0] ;  /* 0x0004b00001067983 */ /* 0x001f280000300800 */
[----:B------:R0:W-:Y:S04]  /*37010*/  STS.U8 [R2+UR4+0x980], R8 ;  /* 0x0009800802007988 */ /* 0x0001e80008000004 */
[----:B------:R0:W-:Y:S04]  /*37020*/  STS.U8 [R2+UR4+0x9a0], R9 ;  /* 0x0009a00902007988 */ /* 0x0001e80008000004 */
[----:B------:R0:W-:Y:S04]  /*37030*/  STS.U8 [R2+UR4+0xd60], R10 ;  /* 0x000d600a02007988 */ /* 0x0001e80008000004 */
[----:B------:R0:W-:Y:S04]  /*37040*/  STS.U8 [R2+UR4+0xd40], R11 ;  /* 0x000d400b02007988 */ /* 0x0001e80008000004 */
[----:B------:R0:W-:Y:S04]  /*37050*/  STS.U8 [R2+UR4+0xd20], R28 ;  /* 0x000d201c02007988 */ /* 0x0001e80008000004 */
[----:B-1----:R-:W4:Y:S04]  /*37060*/  LDL.LU R7, [R1+0x4ac] ;  /* 0x0004ac0001077983 */ /* 0x002f280000300800 */
[----:B0-----:R-:W4:Y:S04]  /*37070*/  LDL.LU R8, [R1+0x4a8] ;  /* 0x0004a80001087983 */ /* 0x001f280000300800 */
[----:B------:R-:W4:Y:S04]  /*37080*/  LDL.LU R9, [R1+0x4a4] ;  /* 0x0004a40001097983 */ /* 0x000f280000300800 */
[----:B------:R-:W4:Y:S04]  /*37090*/  LDL.LU R10, [R1+0x4a0] ;  /* 0x0004a000010a7983 */ /* 0x000f280000300800 */
[----:B------:R-:W4:Y:S04]  /*370a0*/  LDL.LU R11, [R1+0x43c] ;  /* 0x00043c00010b7983 */ /* 0x000f280000300800 */
[----:B------:R-:W4:Y:S04]  /*370b0*/  LDL.LU R28, [R1+0x438] ;  /* 0x00043800011c7983 */ /* 0x000f280000300800 */
        /* <DEDUP_REMOVED lines=36> */
[----:B---3--:R0:W-:Y:S04]  /*37300*/  STS.U8 [R2+UR4+0x1580], R49 ;  /* 0x0015803102007988 */ /* 0x0081e80008000004 */
[----:B------:R1:W-:Y:S04]  /*37310*/  STS.U8 [R2+UR4+0x15e0], R48 ;  /* 0x0015e03002007988 */ /* 0x0003e80008000004 */
[----:B--2---:R2:W-:Y:S04]  /*37320*/  STS.U8 [R2+UR4+0x15c0], R61 ;  /* 0x0015c03d02007988 */ /* 0x0045e80008000004 */
[----:B0-----:R-:W3:Y:S04]  /*37330*/  LDL.LU R49, [R1+0x32c] ;  /* 0x00032c0001317983 */ /* 0x001ee80000300800 */
[----:B-1----:R-:W3:Y:S04]  /*37340*/  LDL.LU R48, [R1+0x328] ;  /* 0x0003280001307983 */ /* 0x002ee80000300800 */
[----:B--2---:R-:W2:Y:S04]  /*37350*/  LDL.LU R61, [R1+0x324] ;  /* 0x00032400013d7983 */ /* 0x004ea80000300800 */
[----:B------:R-:W-:Y:S04]  /*37360*/  STS.U8 [R2+UR4+0x1940], R4 ;  /* 0x0019400402007988 */ /* 0x000fe80008000004 */
[----:B------:R-:W-:Y:S04]  /*37370*/  STS.U8 [R2+UR4+0x1960], R3 ;  /* 0x0019600302007988 */ /* 0x000fe80008000004 */
        /* <DEDUP_REMOVED lines=17> */
[----:B------:R4:W-:Y:S04]  /*37490*/  STS.U8 [R2+UR4+0x2160], R46 ;  /* 0x0021602e02007988 */ /* 0x0009e80008000004 */
[----:B0-----:R-:W2:Y:S04]  /*374a0*/  LDL.LU R44, [R1+0x320] ;  /* 0x00032000012c7983 */ /* 0x001ea80000300800 */
[----:B------:R0:W-:Y:S04]  /*374b0*/  STS.U8 [R2+UR4+0x2180], R47 ;  /* 0x0021802f02007988 */ /* 0x0001e80008000004 */
[----:B------:R-:W-:Y:S04]  /*374c0*/  STS.U8 [R2+UR4+0x21a0], R60 ;  /* 0x0021a03c02007988 */ /* 0x000fe80008000004 */
[----:B------:R-:W-:Y:S04]  /*374d0*/  STS.U8 [R2+UR4+0x21c0], R59 ;  /* 0x0021c03b02007988 */ /* 0x000fe80008000004 */
[----:B-1----:R-:W2:Y:S04]  /*374e0*/  LDL.LU R45, [R1+0x2bc] ;  /* 0x0002bc00012d7983 */ /* 0x002ea80000300800 */
[----:B----4-:R-:W4:Y:S04]  /*374f0*/  LDL.LU R46, [R1+0x2b8] ;  /* 0x0002b800012e7983 */ /* 0x010f280000300800 */
[----:B------:R-:W-:Y:S04]  /*37500*/  STS.U8 [R2+UR4+0x21e0], R58 ;  /* 0x0021e03a02007988 */ /* 0x000fe80008000004 */
[----:B------:R-:W-:Y:S04]  /*37510*/  STS.U8 [R2+UR4+0x2520], R57 ;  /* 0x0025203902007988 */ /* 0x000fe80008000004 */
[----:B------:R-:W-:Y:S04]  /*37520*/  STS.U8 [R2+UR4+0x2500], R56 ;  /* 0x0025003802007988 */ /* 0x000fe80008000004 */
[----:B0-----:R-:W4:Y:S04]  /*37530*/  LDL.LU R47, [R1+0x2b4] ;  /* 0x0002b400012f7983 */ /* 0x001f280000300800 */
[----:B------:R-:W-:Y:S04]  /*37540*/  STS.U8 [R2+UR4+0x2560], R51 ;  /* 0x0025603302007988 */ /* 0x000fe80008000004 */
[----:B------:R-:W-:Y:S04]  /*37550*/  STS.U8 [R2+UR4+0x2540], R50 ;  /* 0x0025403202007988 */ /* 0x000fe80008000004 */
[----:B---3--:R-:W-:Y:S04]  /*37560*/  STS.U8 [R2+UR4+0x25a0], R49 ;  /* 0x0025a03102007988 */ /* 0x008fe80008000004 */
[----:B------:R0:W-:Y:S04]  /*37570*/  STS.U8 [R2+UR4+0x2580], R48 ;  /* 0x0025803002007988 */ /* 0x0001e80008000004 */
[----:B--2---:R1:W-:Y:S04]  /*37580*/  STS.U8 [R2+UR4+0x25e0], R61 ;  /* 0x0025e03d02007988 */ /* 0x0043e80008000004 */
[----:B0-----:R-:W2:Y:S04]  /*37590*/  LDL.LU R48, [R1+0x2b0] ;  /* 0x0002b00001307983 */ /* 0x001ea80000300800 */
[----:B-1----:R-:W3:Y:S04]  /*375a0*/  LDL.LU R61, [R1+0x2ac] ;  /* 0x0002ac00013d7983 */ /* 0x002ee80000300800 */
        /* <DEDUP_REMOVED lines=25> */
[----:B------:R0:W-:Y:S04]  /*37740*/  STS.U8 [R2+UR4+0x25c0], R44 ;  /* 0x0025c02c02007988 */ /* 0x0001e80008000004 */
[----:B------:R1:W-:Y:S04]  /*37750*/  STS.U8 [R2+UR4+0x2940], R45 ;  /* 0x0029402d02007988 */ /* 0x0003e80008000004 */
[----:B----4-:R4:W-:Y:S04]  /*37760*/  STS.U8 [R2+UR4+0x2960], R46 ;  /* 0x0029602e02007988 */ /* 0x0109e80008000004 */
[----:B0-----:R-:W3:Y:S04]  /*37770*/  LDL.LU R44, [R1+0x3ac8] ;  /* 0x003ac800012c7983 */ /* 0x001ee80000300800 */
[----:B------:R0:W-:Y:S04]  /*37780*/  STS.U8 [R2+UR4+0x2900], R47 ;  /* 0x0029002f02007988 */ /* 0x0001e80008000004 */
[----:B-1----:R-:W3:Y:S04]  /*37790*/  LDL.LU R45, [R1+0x3ac4] ;  /* 0x003ac400012d7983 */ /* 0x002ee80000300800 */
[----:B----4-:R-:W4:Y:S04]  /*377a0*/  LDL.LU R46, [R1+0x3ac0] ;  /* 0x003ac000012e7983 */ /* 0x010f280000300800 */
[----:B0-----:R-:W4:Y:S04]  /*377b0*/  LDL.LU R47, [R1+0x3abc] ;  /* 0x003abc00012f7983 */ /* 0x001f280000300800 */
[----:B--2---:R0:W-:Y:S04]  /*377c0*/  STS.U8 [R2+UR4+0x2920], R48 ;  /* 0x0029203002007988 */ /* 0x0041e80008000004 */
[----:B---3--:R1:W-:Y:S04]  /*377d0*/  STS.U8 [R2+UR4+0x29c0], R61 ;  /* 0x0029c03d02007988 */ /* 0x0083e80008000004 */
[----:B0-----:R-:W2:Y:S04]  /*377e0*/  LDL.LU R48, [R1+0x3ab8] ;  /* 0x003ab80001307983 */ /* 0x001ea80000300800 */
[----:B-1----:R-:W3:Y:S04]  /*377f0*/  LDL.LU R61, [R1+0x3ab4] ;  /* 0x003ab400013d7983 */ /* 0x002ee80000300800 */
        /* <DEDUP_REMOVED lines=14> */
[----:B------:R1:W-:Y:S04]  /*378e0*/  STS.U8 [R2+UR4+0x3160], R33 ;  /* 0x0031602102007988 */ /* 0x0003e80008000004 */
[----:B------:R1:W-:Y:S04]  /*378f0*/  STS.U8 [R2+UR4+0x3180], R34 ;  /* 0x0031802202007988 */ /* 0x0003e80008000004 */
[----:B------:R-:W-:Y:S04]  /*37900*/  STS.U8 [R2+UR4+0x31a0], R35 ;  /* 0x0031a02302007988 */ /* 0x000fe80008000004 */
[----:B------:R-:W-:Y:S04]  /*37910*/  STS.U8 [R2+UR4+0x31c0], R60 ;  /* 0x0031c03c02007988 */ /* 0x000fe80008000004 */
[----:B0-----:R-:W4:Y:S04]  /*37920*/  LDL.LU R30, [R1+0x166c] ;  /* 0x00166c00011e7983 */ /* 0x001f280000300800 */
[----:B-1----:R-:W4:Y:S04]  /*37930*/  LDL.LU R31, [R1+0x1668] ;  /* 0x00166800011f7983 */ /* 0x002f280000300800 */
        /* <DEDUP_REMOVED lines=14> */
[----:B------:R-:W4:Y:S04]  /*37a20*/  LDL.LU R50, [R1+0x15e4] ;  /* 0x0015e40001327983 */ /* 0x000f280000300800 */
[----:B------:R0:W-:Y:S04]  /*37a30*/  STS.U8 [R2+UR4+0x3580], R49 ;  /* 0x0035803102007988 */ /* 0x0001e80008000004 */
[----:B------:R-:W4:Y:S04]  /*37a40*/  LDL.LU R35, [R1+0x15e0] ;  /* 0x0015e00001237983 */ /* 0x000f280000300800 */
[----:B------:R-:W4:Y:S04]  /*37a50*/  LDL.LU R60, [R1+0x15dc] ;  /* 0x0015dc00013c7983 */ /* 0x000f280000300800 */
[----:B0-----:R-:W4:Y:S04]  /*37a60*/  LDL.LU R49, [R1+0x15d8] ;  /* 0x0015d80001317983 */ /* 0x001f280000300800 */
[----:B---3--:R-:W-:Y:S04]  /*37a70*/  STS.U8 [R2+UR4+0x35e0], R61 ;  /* 0x0035e03d02007988 */ /* 0x008fe80008000004 */
[----:B--2---:R0:W-:Y:S04]  /*37a80*/  STS.U8 [R2+UR4+0x35c0], R48 ;  /* 0x0035c03002007988 */ /* 0x0041e80008000004 */
        /* <DEDUP_REMOVED lines=8> */
[----:B----4-:R-:W4:Y:S01]  /*37b10*/  LDL.LU R44, [R1+0x8b4] ;  /* 0x0008b400012c7983 */ /* 0x010f220000300800 */
[----:B------:R-:W0:Y:S03]  /*37b20*/  S2R R61, SR_TID.X ;  /* 0x00000000003d7919 */ /* 0x000e260000002100 */
        /* <DEDUP_REMOVED lines=11> */
[----:B------:R-:W-:Y:S01]  /*37be0*/  STS.U8 [R2+UR4+0x3d80], R20 ;  /* 0x003d801402007988 */ /* 0x000fe20008000004 */
[----:B0-----:R-:W-:-:S04]  /*37bf0*/  LOP3.LUT R61, R61, 0x1f, RZ, 0xc0, !PT ;  /* 0x0000001f3d3d7812 */ /* 0x001fc800078ec0ff */
[----:B------:R-:W-:-:S05]  /*37c00*/  LOP3.LUT R61, R61, 0x10, RZ, 0x3c, !PT ;  /* 0x000000103d3d7812 */ /* 0x000fca00078e3cff */
[----:B------:R0:W-:Y:S04]  /*37c10*/  STS.U8 [R61+UR4+0x2a0], R59 ;  /* 0x0002a03b3d007988 */ /* 0x0001e80008000004 */
        /* <DEDUP_REMOVED lines=30> */
[----:B------:R1:W-:Y:S04]  /*37e00*/  STS.U8 [R61+UR4+0x6c0], R47 ;  /* 0x0006c02f3d007988 */ /* 0x0003e80008000004 */
[----:B--2---:R2:W-:Y:S04]  /*37e10*/  STS.U8 [R61+UR4+0xa40], R46 ;  /* 0x000a402e3d007988 */ /* 0x0045e80008000004 */
[----:B---3--:R3:W-:Y:S04]  /*37e20*/  STS.U8 [R61+UR4+0xa60], R45 ;  /* 0x000a602d3d007988 */ /* 0x0087e80008000004 */
[----:B----4-:R4:W-:Y:S04]  /*37e30*/  STS.U8 [R61+UR4+0xa00], R44 ;  /* 0x000a002c3d007988 */ /* 0x0109e80008000004 */
[----:B0-----:R-:W4:Y:S04]  /*37e40*/  LDL.LU R48, [R1+0x618] ;  /* 0x0006180001307983 */ /* 0x001f280000300800 */
[----:B-1----:R-:W4:Y:S04]  /*37e50*/  LDL.LU R47, [R1+0x614] ;  /* 0x00061400012f7983 */ /* 0x002f280000300800 */
[----:B--2---:R-:W2:Y:S04]  /*37e60*/  LDL.LU R46, [R1+0x610] ;  /* 0x00061000012e7983 */ /* 0x004ea80000300800 */
[----:B---3--:R-:W3:Y:S04]  /*37e70*/  LDL.LU R45, [R1+0x51c] ;  /* 0x00051c00012d7983 */ /* 0x008ee80000300800 */
[----:B----4-:R-:W4:Y:S04]  /*37e80*/  LDL.LU R44, [R1+0x518] ;  /* 0x00051800012c7983 */ /* 0x010f280000300800 */
[----:B------:R0:W-:Y:S04]  /*37e90*/  STS.U8 [R61+UR4+0x640], R35 ;  /* 0x000640233d007988 */ /* 0x0001e80008000004 */
[----:B------:R1:W-:Y:S04]  /*37ea0*/  STS.U8 [R61+UR4+0x6a0], R60 ;  /* 0x0006a03c3d007988 */ /* 0x0003e80008000004 */
[----:B0-----:R-:W4:Y:S04]  /*37eb0*/  LDL.LU R35, [R1+0x514] ;  /* 0x0005140001237983 */ /* 0x001f280000300800 */
[----:B-1----:R-:W4:Y:S04]  /*37ec0*/  LDL.LU R60, [R1+0x510] ;  /* 0x00051000013c7983 */ /* 0x002f280000300800 */
        /* <DEDUP_REMOVED lines=13> */
[----:B0-----:R-:W4:Y:S04]  /*37fa0*/  LDL.LU R49, [R1+0x494] ;  /* 0x0004940001317983 */ /* 0x001f280000300800 */
        /* <DEDUP_REMOVED lines=46> */
[----:B0-----:R-:W4:Y:S04]  /*38290*/  LDL.LU R35, [R1+0x318] ;  /* 0x0003180001237983 */ /* 0x001f280000300800 */
[----:B------:R0:W-:Y:S04]  /*382a0*/  STS.U8 [R61+UR4+0x1a00], R49 ;  /* 0x001a00313d007988 */ /* 0x0001e80008000004 */
[----:B-1----:R-:W4:Y:S04]  /*382b0*/  LDL.LU R60, [R1+0x314] ;  /* 0x00031400013c7983 */ /* 0x002f280000300800 */
        /* <DEDUP_REMOVED lines=99> */
[----:B------:R-:W4:Y:S04]  /*388f0*/  LDL R10, [R1+0x15b4] ;  /* 0x0015b400010a7983 */ /* 0x000f280000100800 */
[----:B------:R-:W4:Y:S04]  /*38900*/  LDL R11, [R1+0x15b0] ;  /* 0x0015b000010b7983 */ /* 0x000f280000100800 */
        /* <DEDUP_REMOVED lines=14> */
[----:B------:R-:W4:Y:S01]  /*389f0*/  LDL.LU R35, [R1+0x830] ;  /* 0x0008300001237983 */ /* 0x000f220000300800 */
[----:B------:R-:W-:-:S03]  /*38a00*/  LOP3.LUT R0, R0, 0x18, RZ, 0x3c, !PT ;  /* 0x0000001800007812 */ /* 0x000fc600078e3cff */
[----:B------:R1:W-:Y:S04]  /*38a10*/  STS.U8 [R61+UR4+0x3660], R59 ;  /* 0x0036603b3d007988 */ /* 0x0003e80008000004 */
        /* <DEDUP_REMOVED lines=9> */
[----:B------:R-:W4:Y:S04]  /*38ab0*/  LDL.LU R56, [R1+0x6fc] ;  /* 0x0006fc0001387983 */ /* 0x000f280000300800 */
        /* <DEDUP_REMOVED lines=16> */
[----:B0-----:R-:W4:Y:S04]  /*38bc0*/  LDL.LU R51, [R1+0x6f8] ;  /* 0x0006f80001337983 */ /* 0x001f280000300800 */
[----:B------:R0:W-:Y:S04]  /*38bd0*/  STS.U8 [R0+UR4+0x300], R49 ;  /* 0x0003003100007988 */ /* 0x0001e80008000004 */
[----:B------:R-:W4:Y:S04]  /*38be0*/  LDL.LU R50, [R1+0x6f4] ;  /* 0x0006f40001327983 */ /* 0x000f280000300800 */
        /* <DEDUP_REMOVED lines=56> */
[----:B------:R0:W-:Y:S04]  /*38f70*/  STS.U8 [R0+UR4+0xfc0], R51 ;  /* 0x000fc03300007988 */ /* 0x0001e80008000004 */
[----:B------:R-:W4:Y:S04]  /*38f80*/  LDL.LU R56, [R1+0x3f0] ;  /* 0x0003f00001387983 */ /* 0x000f280000300800 */
        /* <DEDUP_REMOVED lines=16> */
[----:B------:R-:W-:Y:S04]  /*39090*/  STS.U8 [R0+UR4+0x13c0], R2 ;  /* 0x0013c00200007988 */ /* 0x000fe80008000004 */
[----:B------:R-:W-:Y:S04]  /*390a0*/  STS.U8 [R0+UR4+0x13e0], R3 ;  /* 0x0013e00300007988 */ /* 0x000fe80008000004 */
        /* <DEDUP_REMOVED lines=104> */
[----:B-1----:R-:W4:Y:S04]  /*39730*/  LDL.LU R50, [R1+0x3a58] ;  /* 0x003a580001327983 */ /* 0x002f280000300800 */
        /* <DEDUP_REMOVED lines=14> */
[----:B----4-:R0:W-:Y:S04]  /*39820*/  STS.U8 [R0+UR4+0x3360], R44 ;  /* 0x0033602c00007988 */ /* 0x0101e80008000004 */
[----:B---3--:R1:W-:Y:S04]  /*39830*/  STS.U8 [R0+UR4+0x3380], R45 ;  /* 0x0033802d00007988 */ /* 0x0083e80008000004 */
[----:B--2---:R2:W-:Y:S04]  /*39840*/  STS.U8 [R0+UR4+0x33a0], R46 ;  /* 0x0033a02e00007988 */ /* 0x0045e80008000004 */
        /* <DEDUP_REMOVED lines=8> */
[----:B------:R-:W2:Y:S04]  /*398d0*/  LDL.LU R49, [R1+0x3a28] ;  /* 0x003a280001317983 */ /* 0x000ea80000300800 */
[----:B------:R0:W-:Y:S04]  /*398e0*/  STS.U8 [R0+UR4+0x3700], R50 ;  /* 0x0037003200007988 */ /* 0x0001e80008000004 */
[----:B------:R1:W-:Y:S04]  /*398f0*/  STS.U8 [R0+UR4+0x3760], R51 ;  /* 0x0037603300007988 */ /* 0x0003e80008000004 */
[----:B------:R1:W-:Y:S04]  /*39900*/  STS.U8 [R0+UR4+0x3740], R56 ;  /* 0x0037403800007988 */ /* 0x0003e80008000004 */
[----:B------:R1:W-:Y:S04]  /*39910*/  STS.U8 [R0+UR4+0x37a0], R57 ;  /* 0x0037a03900007988 */ /* 0x0003e80008000004 */
[----:B------:R1:W-:Y:S04]  /*39920*/  STS.U8 [R0+UR4+0x3780], R58 ;  /* 0x0037803a00007988 */ /* 0x0003e80008000004 */
[----:B------:R1:W-:Y:S04]  /*39930*/  STS.U8 [R0+UR4+0x37e0], R59 ;  /* 0x0037e03b00007988 */ /* 0x0003e80008000004 */
[----:B0-----:R-:W3:Y:S04]  /*39940*/  LDL.LU R50, [R1+0x3a24] ;  /* 0x003a240001327983 */ /* 0x001ee80000300800 */
[----:B-1----:R-:W4:Y:S04]  /*39950*/  LDL.LU R51, [R1+0x3a20] ;  /* 0x003a200001337983 */ /* 0x002f280000300800 */
[----:B------:R-:W2:Y:S04]  /*39960*/  LDL.LU R56, [R1+0x3a1c] ;  /* 0x003a1c0001387983 */ /* 0x000ea80000300800 */
[----:B------:R-:W2:Y:S04]  /*39970*/  LDL.LU R57, [R1+0x3a18] ;  /* 0x003a180001397983 */ /* 0x000ea80000300800 */
[----:B------:R-:W2:Y:S04]  /*39980*/  LDL.LU R58, [R1+0x3a14] ;  /* 0x003a1400013a7983 */ /* 0x000ea80000300800 */
[----:B------:R-:W2:Y:S04]  /*39990*/  LDL.LU R59, [R1+0x3a10] ;  /* 0x003a1000013b7983 */ /* 0x000ea80000300800 */
[----:B------:R0:W-:Y:S04]  /*399a0*/  STS.U8 [R0+UR4+0x37c0], R60 ;  /* 0x0037c03c00007988 */ /* 0x0001e80008000004 */
[----:B0-----:R-:W2:Y:S04]  /*399b0*/  LDL.LU R60, [R1+0x3a0c] ;  /* 0x003a0c00013c7983 */ /* 0x001ea80000300800 */
[----:B------:R-:W4:Y:S04]  /*399c0*/  LDL R3, [R1+0x3298] ;  /* 0x0032980001037983 */ /* 0x000f280000100800 */
[----:B------:R-:W4:Y:S04]  /*399d0*/  LDL R2, [R1+0x32bc] ;  /* 0x0032bc0001027983 */ /* 0x000f280000100800 */
        /* <DEDUP_REMOVED lines=15> */
[----:B------:R0:W-:Y:S01]  /*39ad0*/  STS.U8 [R0+UR4+0x3f80], R4 ;  /* 0x003f800400007988 */ /* 0x0001e20008000004 */
[----:B------:R-:W-:Y:S06]  /*39ae0*/  BAR.SYNC.DEFER_BLOCKING 0x0 ;  /* 0x0000000000007b1d */ /* 0x000fec0000010000 */
[----:B0-----:R-:W2:Y:S01]  /*39af0*/  LDL.LU R0, [R1+0x3a08] ;  /* 0x003a080001007983 */ /* 0x001ea20000300800 */
[----:B---3--:R-:W-:-:S06]  /*39b00*/  PRMT R50, RZ, 0x7610, R50 ;  /* 0x00007610ff327816 */ /* 0x008fcc0000000032 */
[----:B----4-:R0:W3:Y:S04]  /*39b10*/  @!P5 LDG.E.U8 R50, desc[UR24][R2.64] ;  /* 0x000000180232d981 */ /* 0x0100e8000c1e1100 */
[----:B------:R-:W0:Y:S04]  /*39b20*/  LDL R2, [R1+0x3288] ;  /* 0x0032880001027983 */ /* 0x000e280000100800 */
[----:B------:R-:W0:Y:S01]  /*39b30*/  LDL R3, [R1+0x32b4] ;  /* 0x0032b40001037983 */ /* 0x000e220000100800 */
[----:B------:R-:W-:Y:S02]  /*39b40*/  PRMT R51, RZ, 0x7610, R51 ;  /* 0x00007610ff337816 */ /* 0x000fe40000000033 */
[----:B0-----:R-:W-:-:S04]  /*39b50*/  @!P4 LOP3.LUT R3, R3, R2, RZ, 0x3c, !PT ;  /* 0x000000020303c212 */ /* 0x001fc800078e3cff */
[----:B------:R-:W-:-:S04]  /*39b60*/  @!P4 LOP3.LUT R2, R3, R2, RZ, 0x3c, !PT ;  /* 0x000000020302c212 */ /* 0x000fc800078e3cff */
[----:B------:R-:W-:Y:S01]  /*39b70*/  @!P4 LOP3.LUT R3, R3, R2, RZ, 0x3c, !PT ;  /* 0x000000020303c212 */ /* 0x000fe200078e3cff */
[----:B---3--:R-:W-:Y:S04]  /*39b80*/  STL [R1+0x3680], R50 ;  /* 0x0036803201007387 */ /* 0x008fe80000100800 */
[----:B------:R0:W3:Y:S04]  /*39b90*/  @!P4 LDG.E.U8 R51, desc[UR24][R2.64] ;  /* 0x000000180233c981 */ /* 0x0000e8000c1e1100 */
[----:B------:R-:W0:Y:S04]  /*39ba0*/  LDL R2, [R1+0x32a0] ;  /* 0x0032a00001027983 */ /* 0x000e280000100800 */
[----:B------:R-:W0:Y:S01]  /*39bb0*/  LDL R3, [R1+0x32c0] ;  /* 0x0032c00001037983 */ /* 0x000e220000100800 */
[----:B--2---:R-:W-:-:S02]  /*39bc0*/  PRMT R0, RZ, 0x7610, R0 ;  /* 0x00007610ff007816 */ /* 0x004fc40000000000 */
[----:B0-----:R-:W-:-:S04]  /*39bd0*/  @!P4 LOP3.LUT R3, R3, R2, RZ, 0x3c, !PT ;  /* 0x000000020303c212 */ /* 0x001fc800078e3cff */
[----:B------:R-:W-:-:S04]  /*39be0*/  @!P4 LOP3.LUT R2, R3, R2, RZ, 0x3c, !PT ;  /* 0x000000020302c212 */ /* 0x000fc800078e3cff */
[----:B------:R-:W-:-:S05]  /*39bf0*/  @!P4 LOP3.LUT R3, R3, R2, RZ, 0x3c, !PT ;  /* 0x000000020303c212 */ /* 0x000fca00078e3cff */
[----:B------:R-:W2:Y:S04]  /*39c00*/  @!P4 LDG.E.U8 R0, desc[UR24][R2.64] ;  /* 0x000000180200c981 */ /* 0x000ea8000c1e1100 */
[----:B---3--:R-:W-:Y:S04]  /*39c10*/  STL [R1+0x3684], R51 ;  /* 0x0036843301007387 */ /* 0x008fe80000100800 */
[----:B--2---:R0:W-:Y:S04]  /*39c20*/  STL [R1+0x3d4], R0 ;  /* 0x0003d40001007387 */ /* 0x0041e80000100800 */
[----:B0-----:R-:W2:Y:S04]  /*39c30*/  LDL.LU R0, [R1+0x3a04] ;  /* 0x003a040001007983 */ /* 0x001ea80000300800 */
[----:B------:R-:W3:Y:S04]  /*39c40*/  LDL R2, [R1+0x32b0] ;  /* 0x0032b00001027983 */ /* 0x000ee80000100800 */
[----:B------:R-:W3:Y:S01]  /*39c50*/  LDL R3, [R1+0x32c4] ;  /* 0x0032c40001037983 */ /* 0x000ee20000100800 */
[----:B------:R-:W-:-:S02]  /*39c60*/  PRMT R60, RZ, 0x7610, R60 ;  /* 0x00007610ff3c7816 */ /* 0x000fc4000000003c */
[----:B---3--:R-:W-:-:S04]  /*39c70*/  @!P5 LOP3.LUT R3, R3, R2, RZ, 0x3c, !PT ;  /* 0x000000020303d212 */ /* 0x008fc800078e3cff */
[----:B------:R-:W-:-:S04]  /*39c80*/  @!P5 LOP3.LUT R2, R3, R2, RZ, 0x3c, !PT ;  /* 0x000000020302d212 */ /* 0x000fc800078e3cff */
[----:B------:R-:W-:-:S05]  /*39c90*/  @!P5 LOP3.LUT R3, R3, R2, RZ, 0x3c, !PT ;  /* 0x000000020303d212 */ /* 0x000fca00078e3cff */
[----:B------:R-:W3:Y:S04]  /*39ca0*/  @!P5 LDG.E.U8 R60, desc[UR24][R2.64] ;  /* 0x00000018023cd981 */ /* 0x000ee8000c1e1100 */
[----:B---3--:R0:W-:Y:S04]  /*39cb0*/  STL [R1+0x3d0], R60 ;  /* 0x0003d03c01007387 */ /* 0x0081e80000100800 */
[----:B0-----:R-:W3:Y:S04]  /*39cc0*/  LDL.LU R60, [R1+0x3a00] ;  /* 0x003a0000013c7983 */ /* 0x001ee80000300800 */
[----:B------:R-:W4:Y:S04]  /*39cd0*/  LDL R2, [R1+0x1b08] ;  /* 0x001b080001027983 */ /* 0x000f280000100800 */
[----:B------:R-:W4:Y:S01]  /*39ce0*/  LDL R3, [R1+0x2ae4] ;  /* 0x002ae40001037983 */ /* 0x000f220000100800 */
[----:B--2---:R-:W-:-:S02]  /*39cf0*/  PRMT R0, RZ, 0x7610, R0 ;  /* 0x00007610ff007816 */ /* 0x004fc40000000000 */
[----:B----4-:R-:W-:-:S04]  /*39d00*/  @!P4 LOP3.LUT R3, R3, R2, RZ, 0x3c, !PT ;  /* 0x000000020303c212 */ /* 0x010fc800078e3cff */
[----:B------:R-:W-:-:S04]  /*39d10*/  @!P4 LOP3.LUT R2, R3, R2, RZ, 0x3c, !PT ;  /* 0x000000020302c212 */ /* 0x000fc800078e3cff */
[----:B------:R-:W-:-:S05]  /*39d20*/  @!P4 LOP3.LUT R3, R3, R2, RZ, 0x3c, !PT ;  /* 0x000000020303c212 */ /* 0x000fca00078e3cff */
[----:B------:R-:W2:Y:S04]  /*39d30*/  @!P4 LDG.E.U8 R0, desc[UR24][R2.64] ;  /* 0x000000180200c981 */ /* 0x000ea8000c1e1100 */
[----:B--2---:R0:W-:Y:S04]  /*39d40*/  STL [R1+0x3cc], R0 ;  /* 0x0003cc0001007387 */ /* 0x0041e80000100800 */
[----:B0-----:R-:W2:Y:S04]  /*39d50*/  LDL.LU R0, [R1+0x39fc] ;  /* 0x0039fc0001007983 */ /* 0x001ea80000300800 */
[----:B------:R-:W4:Y:S04]  /*39d60*/  LDL R2, [R1+0x2acc] ;  /* 0x002acc0001027983 */ /* 0x000f280000100800 */
[----:B------:R-:W4:Y:S01]  /*39d70*/  LDL R3, [R1+0x2aec] ;  /* 0x002aec0001037983 */ /* 0x000f220000100800 */
[----:B---3--:R-:W-:-:S02]  /*39d80*/  PRMT R60, RZ, 0x7610, R60 ;  /* 0x00007610ff3c7816 */ /* 0x008fc4000000003c */
[----:B----4-:R-:W-:-:S04]  /*39d90*/  @!P5 LOP3.LUT R3, R3, R2, RZ, 0x3c, !PT ;  /* 0x000000020303d212 */ /* 0x010fc800078e3cff */
        /* <DEDUP_REMOVED lines=1654> */
[----:B------:R-:W-:-:S02]  /*40500*/  PRMT R48, RZ, 0x7610, R48 ;  /* 0x00007610ff307816 */ /* 0x000fc40000000030 */
[----:B----4-:R-:W-:-:S04]  /*40510*/  @!P5 LOP3.LUT R3, R3, R2, RZ, 0x3c, !PT ;  /* 0x000000020303d212 */ /* 0x010fc800078e3cff */
[----:B------:R-:W-:-:S04]  /*40520*/  @!P5 LOP3.LUT R2, R3, R2, RZ, 0x3c, !PT ;  /* 0x000000020302d212 */ /* 0x000fc800078e3cff */
[----:B------:R-:W-:-:S05]  /*40530*/  @!P5 LOP3.LUT R3, R3, R2, RZ, 0x3c, !PT ;  /* 0x000000020303d212 */ /* 0x000fca00078e3cff */
[----:B------:R0:W4:Y:S04]  /*40540*/  @!P5 LDG.E.U8 R48, desc[UR24][R2.64] ;  /* 0x000000180230d981 */ /* 0x000128000c1e1100 */
[----:B------:R-:W0:Y:S04]  /*40550*/  LDL R2, [R1+0x3078] ;  /* 0x0030780001027983 */ /* 0x000e280000100800 */
[----:B------:R-:W0:Y:S01]  /*40560*/  LDL R3, [R1+0x30b4] ;  /* 0x0030b40001037983 */ /* 0x000e220000100800 */
[----:B--2---:R-:W-:Y:S02]  /*40570*/  PRMT R0, RZ, 0x7610, R0 ;  /* 0x00007610ff007816 */ /* 0x004fe40000000000 */
[----:B0-----:R-:W-:-:S04]  /*40580*/  @!P4 LOP3.LUT R3, R3, R2, RZ, 0x3c, !PT ;  /* 0x000000020303c212 */ /* 0x001fc800078e3cff */
[----:B------:R-:W-:-:S04]  /*40590*/  @!P4 LOP3.LUT R2, R3, R2, RZ, 0x3c, !PT ;  /* 0x000000020302c212 */ /* 0x000fc800078e3cff */
[----:B------:R-:W-:-:S05]  /*405a0*/  @!P4 LOP3.LUT R3, R3, R2, RZ, 0x3c, !PT ;  /* 0x000000020303c212 */ /* 0x000fca00078e3cff */
[----:B------:R-:W2:Y:S04]  /*405b0*/  @!P4 LDG.E.U8 R0, desc[UR24][R2.64] ;  /* 0x000000180200c981 */ /* 0x000ea8000c1e1100 */
[----:B----4-:R0:W-:Y:S04]  /*405c0*/  STL [R1+0x78], R48 ;  /* 0x0000783001007387 */ /* 0x0101e80000100800 */
[----:B0-----:R-:W4:Y:S04]  /*405d0*/  LDL R48, [R1+0x30e0] ;  /* 0x0030e00001307983 */ /* 0x001f280000100800 */
        /* <DEDUP_REMOVED lines=38> */
[----:B------:R-:W3:Y:S01]  /*40840*/  LDL R3, [R1+0x30ac] ;  /* 0x0030ac0001037983 */ /* 0x000ee20000100800 */
[----:B------:R-:W-:Y:S01]  /*40850*/  PRMT R47, RZ, 0x7610, R47 ;  /* 0x00007610ff2f7816 */ /* 0x000fe2000000002f */
[----:B------:R-:W-:-:S02]  /*40860*/  @!P5 IMAD.MOV.U32 R2, RZ, RZ, R48 ;  /* 0x000000ffff02d224 */ /* 0x000fc400078e0030 */
[----:B------:R-:W4:Y:S04]  /*40870*/  LDL R48, [R1+0x30c8] ;  /* 0x0030c80001307983 */ /* 0x000f280000100800 */
[----:B---3--:R0:W3:Y:S04]  /*40880*/  @!P5 LDG.E.U8 R47, desc[UR24][R2.64] ;  /* 0x00000018022fd981 */ /* 0x0080e8000c1e1100 */
[----:B------:R-:W0:Y:S04]  /*40890*/  LDL R2, [R1+0x30a8] ;  /* 0x0030a80001027983 */ /* 0x000e280000100800 */
[----:B------:R-:W0:Y:S01]  /*408a0*/  LDL R3, [R1+0x30e4] ;  /* 0x0030e40001037983 */ /* 0x000e220000100800 */
[----:B--2---:R-:W-:-:S02]  /*408b0*/  PRMT R0, RZ, 0x7610, R0 ;  /* 0x00007610ff007816 */ /* 0x004fc40000000000 */
[----:B0-----:R-:W-:-:S04]  /*408c0*/  @!P4 LOP3.LUT R3, R3, R2, RZ, 0x3c, !PT ;  /* 0x000000020303c212 */ /* 0x001fc800078e3cff */
[----:B------:R-:W-:-:S04]  /*408d0*/  @!P4 LOP3.LUT R2, R3, R2, RZ, 0x3c, !PT ;  /* 0x000000020302c212 */ /* 0x000fc800078e3cff */
[----:B------:R-:W-:-:S05]  /*408e0*/  @!P4 LOP3.LUT R3, R3, R2, RZ, 0x3c, !PT ;  /* 0x000000020303c212 */ /* 0x000fca00078e3cff */
[----:B------:R-:W2:Y:S04]  /*408f0*/  @!P4 LDG.E.U8 R0, desc[UR24][R2.64] ;  /* 0x000000180200c981 */ /* 0x000ea8000c1e1100 */
[----:B---3--:R0:W-:Y:S04]  /*40900*/  STL [R1+0x60], R47 ;  /* 0x0000602f01007387 */ /* 0x0081e80000100800 */
[----:B0-----:R-:W3:Y:S04]  /*40910*/  LDL R47, [R1+0x3104] ;  /* 0x00310400012f7983 */ /* 0x001ee80000100800 */
        /* <DEDUP_REMOVED lines=9> */
[----:B------:R-:W3:Y:S01]  /*409b0*/  LDL R3, [R1+0x30b8] ;  /* 0x0030b80001037983 */ /* 0x000ee20000100800 */
[----:B------:R-:W-:Y:S01]  /*409c0*/  PRMT R44, RZ, 0x7610, R44 ;  /* 0x00007610ff2c7816 */ /* 0x000fe2000000002c */
[----:B0-----:R-:W-:Y:S02]  /*409d0*/  @!P4 IMAD.MOV.U32 R2, RZ, RZ, R49 ;  /* 0x000000ffff02c224 */ /* 0x001fe400078e0031 */
[----:B----4-:R0:W-:Y:S01]  /*409e0*/  STL [R1+0x58], R46 ;  /* 0x0000582e01007387 */ /* 0x0101e20000100800 */
[----:B------:R-:W-:Y:S02]  /*409f0*/  PRMT R51, RZ, 0x7610, R51 ;  /* 0x00007610ff337816 */ /* 0x000fe40000000033 */
[----:B------:R-:W-:Y:S01]  /*40a00*/  PRMT R50, RZ, 0x7610, R50 ;  /* 0x00007610ff327816 */ /* 0x000fe20000000032 */
[----:B------:R-:W4:Y:S04]  /*40a10*/  LDL R49, [R1+0x30d8] ;  /* 0x0030d80001317983 */ /* 0x000f280000100800 */
[----:B---3--:R1:W3:Y:S04]  /*40a20*/  @!P4 LDG.E.U8 R44, desc[UR24][R2.64] ;  /* 0x00000018022cc981 */ /* 0x0082e8000c1e1100 */
[----:B0-----:R-:W2:Y:S04]  /*40a30*/  LDL R46, [R1+0x3110] ;  /* 0x00311000012e7983 */ /* 0x001ea80000100800 */
[----:B------:R-:W1:Y:S04]  /*40a40*/  LDL R2, [R1+0x30cc] ;  /* 0x0030cc0001027983 */ /* 0x000e680000100800 */
[----:B------:R-:W1:Y:S02]  /*40a50*/  LDL R3, [R1+0x3100] ;  /* 0x0031000001037983 */ /* 0x000e640000100800 */
[----:B-1----:R-:W-:-:S04]  /*40a60*/  @!P5 LOP3.LUT R3, R3, R2, RZ, 0x3c, !PT ;  /* 0x000000020303d212 */ /* 0x002fc800078e3cff */
[----:B------:R-:W-:-:S04]  /*40a70*/  @!P5 LOP3.LUT R2, R3, R2, RZ, 0x3c, !PT ;  /* 0x000000020302d212 */ /* 0x000fc800078e3cff */
[----:B------:R-:W-:-:S05]  /*40a80*/  @!P5 LOP3.LUT R3, R3, R2, RZ, 0x3c, !PT ;  /* 0x000000020303d212 */ /* 0x000fca00078e3cff */
[----:B------:R0:W4:Y:S04]  /*40a90*/  @!P5 LDG.E.U8 R51, desc[UR24][R2.64] ;  /* 0x000000180233d981 */ /* 0x000128000c1e1100 */
[----:B---3--:R1:W-:Y:S01]  /*40aa0*/  STL [R1+0x54], R44 ;  /* 0x0000542c01007387 */ /* 0x0083e20000100800 */
[----:B0-----:R-:W-:Y:S02]  /*40ab0*/  @!P4 IMAD.MOV.U32 R2, RZ, RZ, R47 ;  /* 0x000000ffff02c224 */ /* 0x001fe400078e002f */
[----:B------:R-:W-:Y:S01]  /*40ac0*/  @!P4 IMAD.MOV.U32 R3, RZ, RZ, R48 ;  /* 0x000000ffff03c224 */ /* 0x000fe200078e0030 */
[----:B-1----:R-:W3:Y:S04]  /*40ad0*/  LDL R44, [R1+0x3114] ;  /* 0x00311400012c7983 */ /* 0x002ee80000100800 */
[----:B------:R2:W3:Y:S04]  /*40ae0*/  @!P4 LDG.E.U8 R50, desc[UR24][R2.64] ;  /* 0x000000180232c981 */ /* 0x0004e8000c1e1100 */
[----:B----4-:R0:W-:Y:S04]  /*40af0*/  STL [R1+0x3688], R51 ;  /* 0x0036883301007387 */ /* 0x0101e80000100800 */
[----:B------:R-:W4:Y:S04]  /*40b00*/  LDL R3, [R1+0x30dc] ;  /* 0x0030dc0001037983 */ /* 0x000f280000100800 */
[----:B------:R-:W3:Y:S04]  /*40b10*/  LDL R48, [R1+0x30ec] ;  /* 0x0030ec0001307983 */ /* 0x000ee80000100800 */
[----:B------:R-:W3:Y:S01]  /*40b20*/  LDL R47, [R1+0x3120] ;  /* 0x00312000012f7983 */ /* 0x000ee20000100800 */
[----:B------:R-:W-:Y:S01]  /*40b30*/  PRMT R60, RZ, 0x7610, R60 ;  /* 0x00007610ff3c7816 */ /* 0x000fe2000000003c */
[----:B--2---:R-:W-:Y:S01]  /*40b40*/  @!P5 IMAD.MOV.U32 R2, RZ, RZ, R46 ;  /* 0x000000ffff02d224 */ /* 0x004fe200078e002e */
[----:B0-----:R-:W-:-:S02]  /*40b50*/  PRMT R51, RZ, 0x7610, R51 ;  /* 0x00007610ff337816 */ /* 0x001fc40000000033 */
[----:B------:R-:W-:Y:S02]  /*40b60*/  PRMT R0, RZ, 0x7610, R0 ;  /* 0x00007610ff007816 */ /* 0x000fe40000000000 */
[----:B----4-:R3:W2:Y:S02]  /*40b70*/  @!P5 LDG.E.U8 R60, desc[UR24][R2.64] ;  /* 0x00000018023cd981 */ /* 0x0106a4000c1e1100 */
[----:B---3--:R-:W-:Y:S02]  /*40b80*/  @!P4 IMAD.MOV.U32 R2, RZ, RZ, R44 ;  /* 0x000000ffff02c224 */ /* 0x008fe400078e002c */
[----:B------:R-:W-:-:S05]  /*40b90*/  @!P4 IMAD.MOV.U32 R3, RZ, RZ, R49 ;  /* 0x000000ffff03c224 */ /* 0x000fca00078e0031 */
[----:B------:R0:W3:Y:S02]  /*40ba0*/  @!P4 LDG.E.U8 R51, desc[UR24][R2.64] ;  /* 0x000000180233c981 */ /* 0x0000e4000c1e1100 */
[----:B0-----:R-:W-:Y:S02]  /*40bb0*/  @!P5 IMAD.MOV.U32 R2, RZ, RZ, R47 ;  /* 0x000000ffff02d224 */ /* 0x001fe400078e002f */
[----:B------:R-:W-:-:S05]  /*40bc0*/  @!P5 IMAD.MOV.U32 R3, RZ, RZ, R48 ;  /* 0x000000ffff03d224 */ /* 0x000fca00078e0030 */
[----:B------:R-:W4:Y:S04]  /*40bd0*/  @!P5 LDG.E.U8 R0, desc[UR24][R2.64] ;  /* 0x000000180200d981 */ /* 0x000f28000c1e1100 */
[----:B------:R-:W-:Y:S04]  /*40be0*/  STL [R1+0x368c], R50 ;  /* 0x00368c3201007387 */ /* 0x000fe80000100800 */
[----:B------:R-:W4:Y:S04]  /*40bf0*/  LDL R46, [R1+0x3124] ;  /* 0x00312400012e7983 */ /* 0x000f280000100800 */
[----:B--2---:R0:W-:Y:S04]  /*40c00*/  STL [R1+0x3690], R60 ;  /* 0x0036903c01007387 */ /* 0x0041e80000100800 */
[----:B------:R-:W2:Y:S04]  /*40c10*/  LDL R49, [R1+0x30f8] ;  /* 0x0030f80001317983 */ /* 0x000ea80000100800 */
[----:B------:R-:W2:Y:S04]  /*40c20*/  LDL R44, [R1+0x3134] ;  /* 0x00313400012c7983 */ /* 0x000ea80000100800 */
[----:B0-----:R-:W2:Y:S04]  /*40c30*/  LDL R60, [R1+0x3130] ;  /* 0x00313000013c7983 */ /* 0x001ea80000100800 */
[----:B---3--:R0:W-:Y:S04]  /*40c40*/  STL [R1+0x36ac], R51 ;  /* 0x0036ac3301007387 */ /* 0x0081e80000100800 */
[----:B------:R-:W3:Y:S04]  /*40c50*/  LDL R48, [R1+0x310c] ;  /* 0x00310c0001307983 */ /* 0x000ee80000100800 */
[----:B------:R-:W3:Y:S04]  /*40c60*/  LDL R47, [R1+0x3140] ;  /* 0x00314000012f7983 */ /* 0x000ee80000100800 */
[----:B0-----:R-:W3:Y:S04]  /*40c70*/  LDL R51, [R1+0x30fc] ;  /* 0x0030fc0001337983 */ /* 0x001ee80000100800 */
[----:B----4-:R0:W-:Y:S04]  /*40c80*/  STL [R1+0x30], R0 ;  /* 0x0000300001007387 */ /* 0x0101e80000100800 */
[----:B0-----:R-:W4:Y:S04]  /*40c90*/  LDL.LU R0, [R1+0x3704] ;  /* 0x0037040001007983 */ /* 0x001f280000300800 */
[----:B------:R-:W2:Y:S01]  /*40ca0*/  LDL R3, [R1+0x30e8] ;  /* 0x0030e80001037983 */ /* 0x000ea20000100800 */
[----:B------:R-:W-:Y:S01]  /*40cb0*/  PRMT R45, RZ, 0x7610, R45 ;  /* 0x00007610ff2d7816 */ /* 0x000fe2000000002d */
[----:B------:R-:W-:Y:S01]  /*40cc0*/  @!P4 IMAD.MOV.U32 R2, RZ, RZ, R46 ;  /* 0x000000ffff02c224 */ /* 0x000fe200078e002e */
[----:B------:R-:W-:-:S02]  /*40cd0*/  PRMT R50, RZ, 0x7610, R50 ;  /* 0x00007610ff327816 */ /* 0x000fc40000000032 */
[----:B------:R-:W-:Y:S01]  /*40ce0*/  PRMT R59, RZ, 0x7610, R59 ;  /* 0x00007610ff3b7816 */ /* 0x000fe2000000003b */
[----:B------:R-:W4:Y:S04]  /*40cf0*/  LDL R46, [R1+0x3108] ;  /* 0x00310800012e7983 */ /* 0x000f280000100800 */
[----:B--2---:R0:W2:Y:S02]  /*40d00*/  @!P4 LDG.E.U8 R45, desc[UR24][R2.64] ;  /* 0x00000018022dc981 */ /* 0x0040a4000c1e1100 */
[----:B0-----:R-:W-:Y:S02]  /*40d10*/  @!P5 IMAD.MOV.U32 R2, RZ, RZ, R60 ;  /* 0x000000ffff02d224 */ /* 0x001fe400078e003c */
[----:B---3--:R-:W-:-:S05]  /*40d20*/  @!P5 IMAD.MOV.U32 R3, RZ, RZ, R51 ;  /* 0x000000ffff03d224 */ /* 0x008fca00078e0033 */
[----:B------:R0:W3:Y:S01]  /*40d30*/  @!P5 LDG.E.U8 R50, desc[UR24][R2.64] ;  /* 0x000000180232d981 */ /* 0x0000e2000c1e1100 */
[----:B------:R-:W-:Y:S01]  /*40d40*/  PRMT R58, RZ, 0x7610, R58 ;  /* 0x00007610ff3a7816 */ /* 0x000fe2000000003a */
[----:B0-----:R-:W-:Y:S02]  /*40d50*/  @!P4 IMAD.MOV.U32 R2, RZ, RZ, R44 ;  /* 0x000000ffff02c224 */ /* 0x001fe400078e002c */
[----:B------:R-:W-:-:S05]  /*40d60*/  @!P4 IMAD.MOV.U32 R3, RZ, RZ, R49 ;  /* 0x000000ffff03c224 */ /* 0x000fca00078e0031 */
[----:B------:R0:W3:Y:S02]  /*40d70*/  @!P4 LDG.E.U8 R59, desc[UR24][R2.64] ;  /* 0x00000018023bc981 */ /* 0x0000e4000c1e1100 */
[----:B0-----:R-:W-:Y:S02]  /*40d80*/  @!P5 IMAD.MOV.U32 R2, RZ, RZ, R47 ;  /* 0x000000ffff02d224 */ /* 0x001fe400078e002f */
[----:B------:R-:W-:-:S05]  /*40d90*/  @!P5 IMAD.MOV.U32 R3, RZ, RZ, R48 ;  /* 0x000000ffff03d224 */ /* 0x000fca00078e0030 */
[----:B------:R4:W3:Y:S04]  /*40da0*/  @!P5 LDG.E.U8 R58, desc[UR24][R2.64] ;  /* 0x00000018023ad981 */ /* 0x0008e8000c1e1100 */
[----:B--2---:R0:W-:Y:S04]  /*40db0*/  STL [R1+0x1c], R45 ;  /* 0x00001c2d01007387 */ /* 0x0041e80000100800 */
[----:B------:R-:W2:Y:S04]  /*40dc0*/  LDL R49, [R1+0x311c] ;  /* 0x00311c0001317983 */ /* 0x000ea80000100800 */
[----:B------:R-:W2:Y:S04]  /*40dd0*/  LDL R44, [R1+0x3150] ;  /* 0x00315000012c7983 */ /* 0x000ea80000100800 */
[----:B0-----:R-:W2:Y:S01]  /*40de0*/  LDL R45, [R1+0x3144] ;  /* 0x00314400012d7983 */ /* 0x001ea20000100800 */
[----:B------:R-:W-:Y:S01]  /*40df0*/  PRMT R57, RZ, 0x7610, R57 ;  /* 0x00007610ff397816 */ /* 0x000fe20000000039 */
[----:B----4-:R-:W-:-:S02]  /*40e00*/  @!P4 IMAD.MOV.U32 R3, RZ, RZ, R46 ;  /* 0x000000ffff03c224 */ /* 0x010fc400078e002e */
[----:B---3--:R-:W-:Y:S04]  /*40e10*/  STL [R1+0x3694], R59 ;  /* 0x0036943b01007387 */ /* 0x008fe80000100800 */
[----:B------:R-:W3:Y:S04]  /*40e20*/  LDL R48, [R1+0x3118] ;  /* 0x0031180001307983 */ /* 0x000ee80000100800 */
[----:B------:R-:W4:Y:S04]  /*40e30*/  LDL R47, [R1+0x3154] ;  /* 0x00315400012f7983 */ /* 0x000f280000100800 */
[----:B------:R-:W-:Y:S04]  /*40e40*/  STL [R1+0x3698], R58 ;  /* 0x0036983a01007387 */ /* 0x000fe80000100800 */
[----:B------:R-:W3:Y:S04]  /*40e50*/  LDL R51, [R1+0x312c] ;  /* 0x00312c0001337983 */ /* 0x000ee80000100800 */
[----:B------:R0:W-:Y:S04]  /*40e60*/  STL [R1+0x18], R50 ;  /* 0x0000183201007387 */ /* 0x0001e80000100800 */
[----:B------:R-:W3:Y:S04]  /*40e70*/  LDL R46, [R1+0x3128] ;  /* 0x00312800012e7983 */ /* 0x000ee80000100800 */
[----:B0-----:R-:W3:Y:S01]  /*40e80*/  LDL R50, [R1+0x3160] ;  /* 0x0031600001327983 */ /* 0x001ee20000100800 */
[----:B--2---:R-:W-:-:S03]  /*40e90*/  @!P4 IMAD.MOV.U32 R2, RZ, RZ, R45 ;  /* 0x000000ffff02c224 */ /* 0x004fc600078e002d */
[----:B------:R-:W2:Y:S04]  /*40ea0*/  LDL R45, [R1+0x3164] ;  /* 0x00316400012d7983 */ /* 0x000ea80000100800 */
[----:B------:R0:W2:Y:S01]  /*40eb0*/  @!P4 LDG.E.U8 R57, desc[UR24][R2.64] ;  /* 0x000000180239c981 */ /* 0x0000a2000c1e1100 */
[----:B------:R-:W-:Y:S02]  /*40ec0*/  PRMT R56, RZ, 0x7610, R56 ;  /* 0x00007610ff387816 */ /* 0x000fe40000000038 */
[----:B------:R-:W-:Y:S01]  /*40ed0*/  PRMT R61, RZ, 0x7610, R61 ;  /* 0x00007610ff3d7816 */ /* 0x000fe2000000003d */
[----:B0-----:R-:W-:Y:S02]  /*40ee0*/  @!P5 IMAD.MOV.U32 R2, RZ, RZ, R44 ;  /* 0x000000ffff02d224 */ /* 0x001fe400078e002c */
[----:B------:R-:W-:-:S05]  /*40ef0*/  @!P5 IMAD.MOV.U32 R3, RZ, RZ, R49 ;  /* 0x000000ffff03d224 */ /* 0x000fca00078e0031 */
[----:B------:R4:W2:Y:S02]  /*40f00*/  @!P5 LDG.E.U8 R56, desc[UR24][R2.64] ;  /* 0x000000180238d981 */ /* 0x0008a4000c1e1100 */
[----:B----4-:R-:W-:Y:S02]  /*40f10*/  @!P4 IMAD.MOV.U32 R2, RZ, RZ, R47 ;  /* 0x000000ffff02c224 */ /* 0x010fe400078e002f */
[----:B---3--:R-:W-:-:S05]  /*40f20*/  @!P4 IMAD.MOV.U32 R3, RZ, RZ, R48 ;  /* 0x000000ffff03c224 */ /* 0x008fca00078e0030 */
[----:B------:R0:W3:Y:S01]  /*40f30*/  @!P4 LDG.E.U8 R61, desc[UR24][R2.64] ;  /* 0x00000018023dc981 */ /* 0x0000e2000c1e1100 */
[----:B------:R-:W-:Y:S01]  /*40f40*/  PRMT R55, RZ, 0x7610, R55 ;  /* 0x00007610ff377816 */ /* 0x000fe20000000037 */
[----:B0-----:R-:W-:Y:S02]  /*40f50*/  @!P5 IMAD.MOV.U32 R3, RZ, RZ, R51 ;  /* 0x000000ffff03d224 */ /* 0x001fe400078e0033 */
[----:B------:R-:W-:Y:S01]  /*40f60*/  @!P5 IMAD.MOV.U32 R2, RZ, RZ, R50 ;  /* 0x000000ffff02d224 */ /* 0x000fe200078e0032 */
[----:B--2---:R0:W-:Y:S04]  /*40f70*/  STL [R1+0x369c], R57 ;  /* 0x00369c3901007387 */ /* 0x0041e80000100800 */
[----:B------:R-:W2:Y:S04]  /*40f80*/  LDL R49, [R1+0x313c] ;  /* 0x00313c0001317983 */ /* 0x000ea80000100800 */
[----:B------:R-:W4:Y:S01]  /*40f90*/  LDL R44, [R1+0x3170] ;  /* 0x00317000012c7983 */ /* 0x000f220000100800 */
[----:B0-----:R-:W-:-:S06]  /*40fa0*/  PRMT R57, RZ, 0x7610, R57 ;  /* 0x00007610ff397816 */ /* 0x001fcc0000000039 */
[----:B------:R0:W4:Y:S02]  /*40fb0*/  @!P5 LDG.E.U8 R57, desc[UR24][R2.64] ;  /* 0x000000180239d981 */ /* 0x000124000c1e1100 */
[----:B0-----:R-:W-:Y:S02]  /*40fc0*/  @!P4 IMAD.MOV.U32 R2, RZ, RZ, R45 ;  /* 0x000000ffff02c224 */ /* 0x001fe400078e002d */
[----:B------:R-:W-:-:S05]  /*40fd0*/  @!P4 IMAD.MOV.U32 R3, RZ, RZ, R46 ;  /* 0x000000ffff03c224 */ /* 0x000fca00078e002e */
[----:B------:R2:W4:Y:S04]  /*40fe0*/  @!P4 LDG.E.U8 R55, desc[UR24][R2.64] ;  /* 0x000000180237c981 */ /* 0x000528000c1e1100 */
[----:B------:R-:W-:Y:S04]  /*40ff0*/  STL [R1+0x36a0], R56 ;  /* 0x0036a03801007387 */ /* 0x000fe80000100800 */
[----:B------:R-:W4:Y:S04]  /*41000*/  LDL R48, [R1+0x3138] ;  /* 0x0031380001307983 */ /* 0x000f280000100800 */
[----:B------:R-:W4:Y:S04]  /*41010*/  LDL R47, [R1+0x3174] ;  /* 0x00317400012f7983 */ /* 0x000f280000100800 */
[----:B---3--:R-:W-:Y:S01]  /*41020*/  STL [R1+0x36b0], R61 ;  /* 0x0036b03d01007387 */ /* 0x008fe20000100800 */
[----:B------:R-:W-:Y:S01]  /*41030*/  PRMT R54, RZ, 0x7610, R54 ;  /* 0x00007610ff367816 */ /* 0x000fe20000000036 */
[----:B--2---:R-:W-:-:S02]  /*41040*/  @!P5 IMAD.MOV.U32 R3, RZ, RZ, R49 ;  /* 0x000000ffff03d224 */ /* 0x004fc400078e0031 */
[----:B----4-:R-:W-:-:S05]  /*41050*/  @!P5 IMAD.MOV.U32 R2, RZ, RZ, R44 ;  /* 0x000000ffff02d224 */ /* 0x010fca00078e002c */
[----:B------:R0:W2:Y:S04]  /*41060*/  @!P5 LDG.E.U8 R54, desc[UR24][R2.64] ;  /* 0x000000180236d981 */ /* 0x0000a8000c1e1100 */
[----:B------:R-:W-:Y:S04]  /*41070*/  STL [R1+0x36b4], R57 ;  /* 0x0036b43901007387 */ /* 0x000fe80000100800 */
[----:B------:R-:W3:Y:S04]  /*41080*/  LDL R46, [R1+0x314c] ;  /* 0x00314c00012e7983 */ /* 0x000ee80000100800 */
[----:B------:R-:W4:Y:S04]  /*41090*/  LDL R45, [R1+0x3180] ;  /* 0x00318000012d7983 */ /* 0x000f280000100800 */
[----:B------:R-:W-:Y:S04]  /*410a0*/  STL [R1+0x36b8], R55 ;  /* 0x0036b83701007387 */ /* 0x000fe80000100800 */
[----:B------:R-:W4:Y:S04]  /*410b0*/  LDL R51, [R1+0x3148] ;  /* 0x0031480001337983 */ /* 0x000f280000100800 */
[----:B------:R-:W4:Y:S01]  /*410c0*/  LDL R44, [R1+0x3184] ;  /* 0x00318400012c7983 */ /* 0x000f220000100800 */
[----:B------:R-:W-:Y:S01]  /*410d0*/  PRMT R53, RZ, 0x7610, R53 ;  /* 0x00007610ff357816 */ /* 0x000fe20000000035 */
[----:B0-----:R-:W-:-:S02]  /*410e0*/  @!P4 IMAD.MOV.U32 R2, RZ, RZ, R47 ;  /* 0x000000ffff02c224 */ /* 0x001fc400078e002f */
[----:B------:R-:W-:-:S05]  /*410f0*/  @!P4 IMAD.MOV.U32 R3, RZ, RZ, R48 ;  /* 0x000000ffff03c224 */ /* 0x000fca00078e0030 */
[----:B------:R3:W4:Y:S01]  /*41100*/  @!P4 LDG.E.U8 R53, desc[UR24][R2.64] ;  /* 0x000000180235c981 */ /* 0x000722000c1e1100 */
[----:B------:R-:W-:Y:S02]  /*41110*/  PRMT R52, RZ, 0x7610, R52 ;  /* 0x00007610ff347816 */ /* 0x000fe40000000034 */
[----:B------:R-:W-:Y:S01]  /*41120*/  PRMT R43, RZ, 0x7610, R43 ;  /* 0x00007610ff2b7816 */ /* 0x000fe2000000002b */
[----:B--2---:R-:W-:Y:S04]  /*41130*/  STL [R1+0x36bc], R54 ;  /* 0x0036bc3601007387 */ /* 0x004fe80000100800 */
[----:B------:R-:W2:Y:S04]  /*41140*/  LDL R50, [R1+0x315c] ;  /* 0x00315c0001327983 */ /* 0x000ea80000100800 */
[----:B------:R-:W2:Y:S04]  /*41150*/  LDL R49, [R1+0x3190] ;  /* 0x0031900001317983 */ /* 0x000ea80000100800 */
[----:B------:R-:W2:Y:S04]  /*41160*/  LDL R48, [R1+0x3158] ;  /* 0x0031580001307983 */ /* 0x000ea80000100800 */
[----:B------:R-:W2:Y:S01]  /*41170*/  LDL R47, [R1+0x3194] ;  /* 0x00319400012f7983 */ /* 0x000ea20000100800 */
[----:B---3--:R-:W-:-:S02]  /*41180*/  @!P5 IMAD.MOV.U32 R3, RZ, RZ, R46 ;  /* 0x000000ffff03d224 */ /* 0x008fc400078e002e */
[----:B----4-:R-:W-:-:S05]  /*41190*/  @!P5 IMAD.MOV.U32 R2, RZ, RZ, R45 ;  /* 0x000000ffff02d224 */ /* 0x010fca00078e002d */
[----:B------:R0:W3:Y:S02]  /*411a0*/  @!P5 LDG.E.U8 R52, desc[UR24][R2.64] ;  /* 0x000000180234d981 */ /* 0x0000e4000c1e1100 */
[----:B0-----:R-:W-:Y:S02]  /*411b0*/  @!P4 IMAD.MOV.U32 R3, RZ, RZ, R51 ;  /* 0x000000ffff03c224 */ /* 0x001fe400078e0033 */
[----:B------:R-:W-:-:S05]  /*411c0*/  @!P4 IMAD.MOV.U32 R2, RZ, RZ, R44 ;  /* 0x000000ffff02c224 */ /* 0x000fca00078e002c */
[----:B------:R2:W4:Y:S04]  /*411d0*/  @!P4 LDG.E.U8 R43, desc[UR24][R2.64] ;  /* 0x00000018022bc981 */ /* 0x000528000c1e1100 */
[----:B------:R-:W-:Y:S04]  /*411e0*/  STL [R1+0x36a4], R53 ;  /* 0x0036a43501007387 */ /* 0x000fe80000100800 */
[----:B------:R-:W4:Y:S04]  /*411f0*/  LDL R46, [R1+0x316c] ;  /* 0x00316c00012e7983 */ /* 0x000f280000100800 */
[----:B------:R-:W4:Y:S01]  /*41200*/  LDL R45, [R1+0x31a0] ;  /* 0x0031a000012d7983 */ /* 0x000f220000100800 */
[----:B------:R-:W-:Y:S01]  /*41210*/  PRMT R42, RZ, 0x7610, R42 ;  /* 0x00007610ff2a7816 */ /* 0x000fe2000000002a */
[----:B--2---:R-:W-:-:S02]  /*41220*/  @!P5 IMAD.MOV.U32 R3, RZ, RZ, R50 ;  /* 0x000000ffff03d224 */ /* 0x004fc400078e0032 */
[----:B------:R-:W-:-:S05]  /*41230*/  @!P5 IMAD.MOV.U32 R2, RZ, RZ, R49 ;  /* 0x000000ffff02d224 */ /* 0x000fca00078e0031 */
[----:B------:R0:W2:Y:S04]  /*41240*/  @!P5 LDG.E.U8 R42, desc[UR24][R2.64] ;  /* 0x00000018022ad981 */ /* 0x0000a8000c1e1100 */
[----:B---3--:R-:W-:Y:S04]  /*41250*/  STL [R1+0x36a8], R52 ;  /* 0x0036a83401007387 */ /* 0x008fe80000100800 */
[----:B------:R-:W3:Y:S04]  /*41260*/  LDL R44, [R1+0x31a4] ;  /* 0x0031a400012c7983 */ /* 0x000ee80000100800 */
[----:B----4-:R1:W-:Y:S04]  /*41270*/  STL [R1+0x36c0], R43 ;  /* 0x0036c02b01007387 */ /* 0x0103e80000100800 */
[----:B-1----:R-:W4:Y:S01]  /*41280*/  LDL R43, [R1+0x3168] ;  /* 0x00316800012b7983 */ /* 0x002f220000100800 */
[----:B------:R-:W-:Y:S01]  /*41290*/  PRMT R41, RZ, 0x7610, R41 ;  /* 0x00007610ff297816 */ /* 0x000fe20000000029 */
[----:B0-----:R-:W-:-:S02]  /*412a0*/  @!P4 IMAD.MOV.U32 R2, RZ, RZ, R47 ;  /* 0x000000ffff02c224 */ /* 0x001fc400078e002f */
[----:B------:R-:W-:Y:S01]  /*412b0*/  @!P4 IMAD.MOV.U32 R3, RZ, RZ, R48 ;  /* 0x000000ffff03c224 */ /* 0x000fe200078e0030 */
[----:B------:R-:W-:-:S04]  /*412c0*/  PRMT R40, RZ, 0x7610, R40 ;  /* 0x00007610ff287816 */ /* 0x000fc80000000028 */
[----:B------:R0:W4:Y:S02]  /*412d0*/  @!P4 LDG.E.U8 R41, desc[UR24][R2.64] ;  /* 0x000000180229c981 */ /* 0x000124000c1e1100 */
[----:B0-----:R-:W-:Y:S02]  /*412e0*/  @!P5 IMAD.MOV.U32 R2, RZ, RZ, R45 ;  /* 0x000000ffff02d224 */ /* 0x001fe400078e002d */
[----:B------:R-:W-:-:S05]  /*412f0*/  @!P5 IMAD.MOV.U32 R3, RZ, RZ, R46 ;  /* 0x000000ffff03d224 */ /* 0x000fca00078e002e */
[----:B------:R3:W4:Y:S01]  /*41300*/  @!P5 LDG.E.U8 R40, desc[UR24][R2.64] ;  /* 0x000000180228d981 */ /* 0x000722000c1e1100 */
[----:B------:R-:W-:-:S03]  /*41310*/  PRMT R39, RZ, 0x7610, R39 ;  /* 0x00007610ff277816 */ /* 0x000fc60000000027 */
[----:B--2---:R0:W-:Y:S04]  /*41320*/  STL [R1+0x36c4], R42 ;  /* 0x0036c42a01007387 */ /* 0x0041e80000100800 */
[----:B------:R-:W2:Y:S04]  /*41330*/  LDL R51, [R1+0x317c] ;  /* 0x00317c0001337983 */ /* 0x000ea80000100800 */
[----:B------:R-:W2:Y:S04]  /*41340*/  LDL R50, [R1+0x31b0] ;  /* 0x0031b00001327983 */ /* 0x000ea80000100800 */
[----:B------:R-:W2:Y:S01]  /*41350*/  LDL R49, [R1+0x3178] ;  /* 0x0031780001317983 */ /* 0x000ea20000100800 */
[----:B---3--:R-:W-:-:S03]  /*41360*/  @!P4 IMAD.MOV.U32 R2, RZ, RZ, R44 ;  /* 0x000000ffff02c224 */ /* 0x008fc600078e002c */
[----:B0-----:R-:W3:Y:S01]  /*41370*/  LDL R42, [R1+0x31b4] ;  /* 0x0031b400012a7983 */ /* 0x001ee20000100800 */
[----:B----4-:R-:W-:-:S05]  /*41380*/  @!P4 IMAD.MOV.U32 R3, RZ, RZ, R43 ;  /* 0x000000ffff03c224 */ /* 0x010fca00078e002b */
[----:B------:R2:W4:Y:S04]  /*41390*/  @!P4 LDG.E.U8 R39, desc[UR24][R2.64] ;  /* 0x000000180227c981 */ /* 0x000528000c1e1100 */
[----:B------:R-:W-:Y:S04]  /*413a0*/  STL [R1+0x36c8], R41 ;  /* 0x0036c82901007387 */ /* 0x000fe80000100800 */
[----:B------:R-:W3:Y:S04]  /*413b0*/  LDL R48, [R1+0x318c] ;  /* 0x00318c0001307983 */ /* 0x000ee80000100800 */
[----:B------:R-:W3:Y:S04]  /*413c0*/  LDL R47, [R1+0x31c0] ;  /* 0x0031c000012f7983 */ /* 0x000ee80000100800 */
[----:B------:R-:W3:Y:S04]  /*413d0*/  LDL R45, [R1+0x31c4] ;  /* 0x0031c400012d7983 */ /* 0x000ee80000100800 */
[----:B------:R0:W-:Y:S04]  /*413e0*/  STL [R1+0x36cc], R40 ;  /* 0x0036cc2801007387 */ /* 0x0001e80000100800 */
[----:B------:R-:W3:Y:S04]  /*413f0*/  LDL R46, [R1+0x3188] ;  /* 0x00318800012e7983 */ /* 0x000ee80000100800 */
[----:B------:R-:W3:Y:S04]  /*41400*/  LDL R44, [R1+0x319c] ;  /* 0x00319c00012c7983 */ /* 0x000ee80000100800 */
[----:B------:R-:W3:Y:S01]  /*41410*/  LDL R43, [R1+0x31d0] ;  /* 0x0031d000012b7983 */ /* 0x000ee20000100800 */
[----:B------:R-:W-:Y:S01]  /*41420*/  PRMT R38, RZ, 0x7610, R38 ;  /* 0x00007610ff267816 */ /* 0x000fe20000000026 */
[----:B--2---:R-:W-:-:S02]  /*41430*/  @!P5 IMAD.MOV.U32 R3, RZ, RZ, R51 ;  /* 0x000000ffff03d224 */ /* 0x004fc400078e0033 */
[----:B------:R-:W-:-:S05]  /*41440*/  @!P5 IMAD.MOV.U32 R2, RZ, RZ, R50 ;  /* 0x000000ffff02d224 */ /* 0x000fca00078e0032 */
[----:B------:R3:W2:Y:S04]  /*41450*/  @!P5 LDG.E.U8 R38, desc[UR24][R2.64] ;  /* 0x000000180226d981 */ /* 0x0006a8000c1e1100 */
[----:B----4-:R1:W-:Y:S04]  /*41460*/  STL [R1+0x36d0], R39 ;  /* 0x0036d02701007387 */ /* 0x0103e80000100800 */
[----:B0-----:R-:W4:Y:S04]  /*41470*/  LDL R40, [R1+0x3198] ;  /* 0x0031980001287983 */ /* 0x001f280000100800 */
[----:B-1----:R-:W4:Y:S01]  /*41480*/  LDL R39, [R1+0x31d4] ;  /* 0x0031d40001277983 */ /* 0x002f220000100800 */
[----:B------:R-:W-:Y:S01]  /*41490*/  PRMT R37, RZ, 0x7610, R37 ;  /* 0x00007610ff257816 */ /* 0x000fe20000000025 */
[----:B---3--:R-:W-:-:S02]  /*414a0*/  @!P4 IMAD.MOV.U32 R2, RZ, RZ, R42 ;  /* 0x000000ffff02c224 */ /* 0x008fc400078e002a */
[----:B------:R-:W-:Y:S01]  /*414b0*/  @!P4 IMAD.MOV.U32 R3, RZ, RZ, R49 ;  /* 0x000000ffff03c224 */ /* 0x000fe200078e0031 */
[----:B------:R-:W-:Y:S02]  /*414c0*/  PRMT R36, RZ, 0x7610, R36 ;  /* 0x00007610ff247816 */ /* 0x000fe40000000024 */
[----:B------:R-:W-:Y:S02]  /*414d0*/  PRMT R35, RZ, 0x7610, R35 ;  /* 0x00007610ff237816 */ /* 0x000fe40000000023 */
[----:B------:R-:W-:Y:S02]  /*414e0*/  PRMT R34, RZ, 0x7610, R34 ;  /* 0x00007610ff227816 */ /* 0x000fe40000000022 */
[----:B------:R-:W-:Y:S01]  /*414f0*/  PRMT R33, RZ, 0x7610, R33 ;  /* 0x00007610ff217816 */ /* 0x000fe20000000021 */
[----:B------:R0:W3:Y:S01]  /*41500*/  @!P4 LDG.E.U8 R37, desc[UR24][R2.64] ;  /* 0x000000180225c981 */ /* 0x0000e2000c1e1100 */
[----:B------:R-:W-:Y:S02]  /*41510*/  PRMT R32, RZ, 0x7610, R32 ;  /* 0x00007610ff207816 */ /* 0x000fe40000000020 */
[----:B------:R-:W-:-:S02]  /*41520*/  PRMT R31, RZ, 0x7610, R31 ;  /* 0x00007610ff1f7816 */ /* 0x000fc4000000001f */
[----:B------:R-:W-:Y:S02]  /*41530*/  PRMT R30, RZ, 0x7610, R30 ;  /* 0x00007610ff1e7816 */ /* 0x000fe4000000001e */
[----:B------:R-:W-:Y:S02]  /*41540*/  PRMT R29, RZ, 0x7610, R29 ;  /* 0x00007610ff1d7816 */ /* 0x000fe4000000001d */
[----:B------:R-:W-:Y:S02]  /*41550*/  PRMT R28, RZ, 0x7610, R28 ;  /* 0x00007610ff1c7816 */ /* 0x000fe4000000001c */
[----:B------:R-:W-:Y:S02]  /*41560*/  PRMT R27, RZ, 0x7610, R27 ;  /* 0x00007610ff1b7816 */ /* 0x000fe4000000001b */
[----:B------:R-:W-:Y:S02]  /*41570*/  PRMT R26, RZ, 0x7610, R26 ;  /* 0x00007610ff1a7816 */ /* 0x000fe4000000001a */
[----:B------:R-:W-:-:S02]  /*41580*/  PRMT R25, RZ, 0x7610, R25 ;  /* 0x00007610ff197816 */ /* 0x000fc40000000019 */
[----:B------:R-:W-:Y:S01]  /*41590*/  PRMT R24, RZ, 0x7610, R24 ;  /* 0x00007610ff187816 */ /* 0x000fe20000000018 */
[----:B0-----:R-:W-:Y:S02]  /*415a0*/  @!P5 IMAD.MOV.U32 R2, RZ, RZ, R47 ;  /* 0x000000ffff02d224 */ /* 0x001fe400078e002f */
[----:B------:R-:W-:Y:S01]  /*415b0*/  @!P5 IMAD.MOV.U32 R3, RZ, RZ, R48 ;  /* 0x000000ffff03d224 */ /* 0x000fe200078e0030 */
[----:B------:R-:W-:Y:S02]  /*415c0*/  PRMT R23, RZ, 0x7610, R23 ;  /* 0x00007610ff177816 */ /* 0x000fe40000000017 */
[----:B------:R-:W-:Y:S02]  /*415d0*/  PRMT R22, RZ, 0x7610, R22 ;  /* 0x00007610ff167816 */ /* 0x000fe40000000016 */
[----:B------:R-:W-:Y:S02]  /*415e0*/  PRMT R21, RZ, 0x7610, R21 ;  /* 0x00007610ff157816 */ /* 0x000fe40000000015 */
[----:B------:R-:W-:Y:S01]  /*415f0*/  PRMT R20, RZ, 0x7610, R20 ;  /* 0x00007610ff147816 */ /* 0x000fe20000000014 */
[----:B------:R0:W3:Y:S01]  /*41600*/  @!P5 LDG.E.U8 R36, desc[UR24][R2.64] ;  /* 0x000000180224d981 */ /* 0x0000e2000c1e1100 */
[----:B------:R-:W-:-:S02]  /*41610*/  PRMT R19, RZ, 0x7610, R19 ;  /* 0x00007610ff137816 */ /* 0x000fc40000000013 */
[----:B------:R-:W-:Y:S02]  /*41620*/  PRMT R18, RZ, 0x7610, R18 ;  /* 0x00007610ff127816 */ /* 0x000fe40000000012 */
[----:B------:R-:W-:Y:S02]  /*41630*/  PRMT R17, RZ, 0x7610, R17 ;  /* 0x00007610ff117816 */ /* 0x000fe40000000011 */
[----:B------:R-:W-:Y:S02]  /*41640*/  PRMT R16, RZ, 0x7610, R16 ;  /* 0x00007610ff107816 */ /* 0x000fe40000000010 */
[----:B------:R-:W-:Y:S02]  /*41650*/  PRMT R15, RZ, 0x7610, R15 ;  /* 0x00007610ff0f7816 */ /* 0x000fe4000000000f */
[----:B------:R-:W-:Y:S02]  /*41660*/  PRMT R14, RZ, 0x7610, R14 ;  /* 0x00007610ff0e7816 */ /* 0x000fe4000000000e */
[----:B------:R-:W-:-:S02]  /*41670*/  PRMT R13, RZ, 0x7610, R13 ;  /* 0x00007610ff0d7816 */ /* 0x000fc4000000000d */
[----:B------:R-:W-:Y:S02]  /*41680*/  PRMT R12, RZ, 0x7610, R12 ;  /* 0x00007610ff0c7816 */ /* 0x000fe4000000000c */
[----:B------:R-:W-:Y:S01]  /*41690*/  PRMT R11, RZ, 0x7610, R11 ;  /* 0x00007610ff0b7816 */ /* 0x000fe2000000000b */
[----:B0-----:R-:W-:Y:S02]  /*416a0*/  @!P4 IMAD.MOV.U32 R2, RZ, RZ, R45 ;  /* 0x000000ffff02c224 */ /* 0x001fe400078e002d */
[----:B------:R-:W-:Y:S01]  /*416b0*/  @!P4 IMAD.MOV.U32 R3, RZ, RZ, R46 ;  /* 0x000000ffff03c224 */ /* 0x000fe200078e002e */
[----:B------:R-:W-:Y:S02]  /*416c0*/  PRMT R10, RZ, 0x7610, R10 ;  /* 0x00007610ff0a7816 */ /* 0x000fe4000000000a */
[----:B------:R-:W-:Y:S02]  /*416d0*/  PRMT R9, RZ, 0x7610, R9 ;  /* 0x00007610ff097816 */ /* 0x000fe40000000009 */
[----:B------:R-:W-:-:S02]  /*416e0*/  PRMT R8, RZ, 0x7610, R8 ;  /* 0x00007610ff087816 */ /* 0x000fc40000000008 */
[----:B------:R-:W-:Y:S01]  /*416f0*/  PRMT R7, RZ, 0x7610, R7 ;  /* 0x00007610ff077816 */ /* 0x000fe20000000007 */
[----:B------:R0:W3:Y:S01]  /*41700*/  @!P4 LDG.E.U8 R35, desc[UR24][R2.64] ;  /* 0x000000180223c981 */ /* 0x0000e2000c1e1100 */
[----:B------:R-:W-:Y:S02]  /*41710*/  PRMT R6, RZ, 0x7610, R6 ;  /* 0x00007610ff067816 */ /* 0x000fe40000000006 */
[----:B------:R-:W-:Y:S01]  /*41720*/  PRMT R5, RZ, 0x7610, R5 ;  /* 0x00007610ff057816 */ /* 0x000fe20000000005 */
[----:B------:R-:W1:Y:S01]  /*41730*/  S2R R58, SR_TID.X ;  /* 0x00000000003a7919 */ /* 0x000e620000002100 */
[----:B------:R-:W-:Y:S01]  /*41740*/  PRMT R4, RZ, 0x7610, R4 ;  /* 0x00007610ff047816 */ /* 0x000fe20000000004 */
[----:B------:R-:W-:Y:S04]  /*41750*/  LDS.U8 R49, [R0+UR4+0x8] ;  /* 0x0000080400317984 */ /* 0x000fe80008000000 */
[----:B------:R-:W-:Y:S04]  /*41760*/  LDS.U8 R48, [R0+UR4+0x100] ;  /* 0x0001000400307984 */ /* 0x000fe80008000000 */
[----:B------:R-:W-:Y:S01]  /*41770*/  LDS.U8 R47, [R0+UR4+0x1000] ;  /* 0x00100004002f7984 */ /* 0x000fe20008000000 */
[----:B0-----:R-:W-:-:S02]  /*41780*/  @!P5 IMAD.MOV.U32 R2, RZ, RZ, R43 ;  /* 0x000000ffff02d224 */ /* 0x001fc400078e002b */
[----:B------:R-:W-:-:S05]  /*41790*/  @!P5 IMAD.MOV.U32 R3, RZ, RZ, R44 ;  /* 0x000000ffff03d224 */ /* 0x000fca00078e002c */
[----:B------:R4:W3:Y:S04]  /*417a0*/  @!P5 LDG.E.U8 R34, desc[UR24][R2.64] ;  /* 0x000000180222d981 */ /* 0x0008e8000c1e1100 */
[----:B--2---:R0:W-:Y:S04]  /*417b0*/  STL [R1+0x36d4], R38 ;  /* 0x0036d42601007387 */ /* 0x0041e80000100800 */
[----:B------:R-:W2:Y:S04]  /*417c0*/  LDL R42, [R1+0x31ac] ;  /* 0x0031ac00012a7983 */ /* 0x000ea80000100800 */
[----:B------:R-:W2:Y:S01]  /*417d0*/  LDL R41, [R1+0x31e0] ;  /* 0x0031e00001297983 */ /* 0x000ea20000100800 */
[----:B----4-:R-:W-:-:S02]  /*417e0*/  @!P4 IMAD.MOV.U32 R3, RZ, RZ, R40 ;  /* 0x000000ffff03c224 */ /* 0x010fc400078e0028 */
[----:B------:R-:W-:-:S05]  /*417f0*/  @!P4 IMAD.MOV.U32 R2, RZ, RZ, R39 ;  /* 0x000000ffff02c224 */ /* 0x000fca00078e0027 */
[----:B------:R2:W4:Y:S04]  /*41800*/  @!P4 LDG.E.U8 R33, desc[UR24][R2.64] ;  /* 0x000000180221c981 */ /* 0x000528000c1e1100 */
[----:B---3--:R3:W-:Y:S04]  /*41810*/  STL [R1+0x36d8], R37 ;  /* 0x0036d82501007387 */ /* 0x0087e80000100800 */
[----:B0-----:R-:W4:Y:S04]  /*41820*/  LDL R38, [R1+0x31a8] ;  /* 0x0031a80001267983 */ /* 0x001f280000100800 */
[----:B---3--:R-:W3:Y:S04]  /*41830*/  LDL R37, [R1+0x31e4] ;  /* 0x0031e40001257983 */ /* 0x008ee80000100800 */
[----:B------:R0:W-:Y:S04]  /*41840*/  STL [R1+0x36dc], R36 ;  /* 0x0036dc2401007387 */ /* 0x0001e80000100800 */
[----:B0-----:R-:W3:Y:S04]  /*41850*/  LDL R36, [R1+0x31f0] ;  /* 0x0031f00001247983 */ /* 0x001ee80000100800 */
[----:B------:R0:W-:Y:S04]  /*41860*/  STL [R1+0x36e0], R35 ;  /* 0x0036e02301007387 */ /* 0x0001e80000100800 */
[----:B------:R-:W3:Y:S04]  /*41870*/  LDL R46, [R1+0x31b8] ;  /* 0x0031b800012e7983 */ /* 0x000ee80000100800 */
[----:B------:R-:W3:Y:S04]  /*41880*/  LDL R45, [R1+0x31f4] ;  /* 0x0031f400012d7983 */ /* 0x000ee80000100800 */
[----:B0-----:R-:W3:Y:S04]  /*41890*/  LDL R35, [R1+0x31bc] ;  /* 0x0031bc0001237983 */ /* 0x001ee80000100800 */
[----:B------:R0:W-:Y:S04]  /*418a0*/  STL [R1+0x36e4], R34 ;  /* 0x0036e42201007387 */ /* 0x0001e80000100800 */
[----:B------:R-:W3:Y:S04]  /*418b0*/  LDL R40, [R1+0x31cc] ;  /* 0x0031cc0001287983 */ /* 0x000ee80000100800 */
[----:B------:R-:W3:Y:S01]  /*418c0*/  LDL R39, [R1+0x3200] ;  /* 0x0032000001277983 */ /* 0x000ee20000100800 */
[----:B--2---:R-:W-:-:S02]  /*418d0*/  @!P5 IMAD.MOV.U32 R3, RZ, RZ, R42 ;  /* 0x000000ffff03d224 */ /* 0x004fc400078e002a */
[----:B------:R-:W-:-:S05]  /*418e0*/  @!P5 IMAD.MOV.U32 R2, RZ, RZ, R41 ;  /* 0x000000ffff02d224 */ /* 0x000fca00078e0029 */
[----:B------:R2:W3:Y:S04]  /*418f0*/  @!P5 LDG.E.U8 R32, desc[UR24][R2.64] ;  /* 0x000000180220d981 */ /* 0x0004e8000c1e1100 */
[----:B----4-:R4:W-:Y:S04]  /*41900*/  STL [R1+0x36e8], R33 ;  /* 0x0036e82101007387 */ /* 0x0109e80000100800 */
[----:B------:R-:W4:Y:S04]  /*41910*/  LDL R44, [R1+0x31c8] ;  /* 0x0031c800012c7983 */ /* 0x000f280000100800 */
[----:B------:R-:W4:Y:S01]  /*41920*/  LDL R43, [R1+0x3204] ;  /* 0x00320400012b7983 */ /* 0x000f220000100800 */
[----:B--2---:R-:W-:-:S02]  /*41930*/  @!P4 IMAD.MOV.U32 R3, RZ, RZ, R38 ;  /* 0x000000ffff03c224 */ /* 0x004fc400078e0026 */
[----:B---3--:R-:W-:-:S05]  /*41940*/  @!P4 IMAD.MOV.U32 R2, RZ, RZ, R37 ;  /* 0x000000ffff02c224 */ /* 0x008fca00078e0025 */
[----:B------:R2:W3:Y:S02]  /*41950*/  @!P4 LDG.E.U8 R31, desc[UR24][R2.64] ;  /* 0x00000018021fc981 */ /* 0x0004e4000c1e1100 */
[----:B--2---:R-:W-:Y:S02]  /*41960*/  @!P5 IMAD.MOV.U32 R2, RZ, RZ, R36 ;  /* 0x000000ffff02d224 */ /* 0x004fe400078e0024 */
[----:B------:R-:W-:-:S05]  /*41970*/  @!P5 IMAD.MOV.U32 R3, RZ, RZ, R35 ;  /* 0x000000ffff03d224 */ /* 0x000fca00078e0023 */
[----:B------:R2:W3:Y:S02]  /*41980*/  @!P5 LDG.E.U8 R30, desc[UR24][R2.64] ;  /* 0x00000018021ed981 */ /* 0x0004e4000c1e1100 */
[----:B--2---:R-:W-:Y:S02]  /*41990*/  @!P4 IMAD.MOV.U32 R2, RZ, RZ, R45 ;  /* 0x000000ffff02c224 */ /* 0x004fe400078e002d */
[----:B------:R-:W-:Y:S01]  /*419a0*/  @!P4 IMAD.MOV.U32 R3, RZ, RZ, R46 ;  /* 0x000000ffff03c224 */ /* 0x000fe200078e002e */
[----:B------:R-:W-:Y:S04]  /*419b0*/  LDS.U8 R45, [R0+UR4+0x1008] ;  /* 0x00100804002d7984 */ /* 0x000fe80008000000 */
[----:B------:R-:W-:Y:S04]  /*419c0*/  LDS.U8 R46, [R0+UR4+0x1108] ;  /* 0x00110804002e7984 */ /* 0x000fe80008000000 */
[----:B------:R2:W3:Y:S02]  /*419d0*/  @!P4 LDG.E.U8 R29, desc[UR24][R2.64] ;  /* 0x00000018021dc981 */ /* 0x0004e4000c1e1100 */
[----:B--2---:R-:W-:-:S02]  /*419e0*/  @!P5 IMAD.MOV.U32 R2, RZ, RZ, R39 ;  /* 0x000000ffff02d224 */ /* 0x004fc400078e0027 */
[----:B------:R-:W-:-:S05]  /*419f0*/  @!P5 IMAD.MOV.U32 R3, RZ, RZ, R40 ;  /* 0x000000ffff03d224 */ /* 0x000fca00078e0028 */
[----:B------:R4:W2:Y:S04]  /*41a00*/  @!P5 LDG.E.U8 R28, desc[UR24][R2.64] ;  /* 0x00000018021cd981 */ /* 0x0008a8000c1e1100 */
[----:B------:R-:W-:Y:S04]  /*41a10*/  STL [R1+0x36ec], R32 ;  /* 0x0036ec2001007387 */ /* 0x000fe80000100800 */
[----:B------:R-:W2:Y:S04]  /*41a20*/  LDL R42, [R1+0x31dc] ;  /* 0x0031dc00012a7983 */ /* 0x000ea80000100800 */
[----:B------:R-:W2:Y:S04]  /*41a30*/  LDL R37, [R1+0x3210] ;  /* 0x0032100001257983 */ /* 0x000ea80000100800 */
[----:B------:R-:W2:Y:S04]  /*41a40*/  LDL R38, [R1+0x3214] ;  /* 0x0032140001267983 */ /* 0x000ea80000100800 */
[----:B------:R-:W2:Y:S01]  /*41a50*/  LDL R41, [R1+0x31d8] ;  /* 0x0031d80001297983 */ /* 0x000ea20000100800 */
[----:B----4-:R-:W-:-:S02]  /*41a60*/  @!P4 IMAD.MOV.U32 R3, RZ, RZ, R44 ;  /* 0x000000ffff03c224 */ /* 0x010fc400078e002c */
[----:B------:R-:W-:-:S05]  /*41a70*/  @!P4 IMAD.MOV.U32 R2, RZ, RZ, R43 ;  /* 0x000000ffff02c224 */ /* 0x000fca00078e002b */
[----:B------:R4:W4:Y:S04]  /*41a80*/  @!P4 LDG.E.U8 R27, desc[UR24][R2.64] ;  /* 0x00000018021bc981 */ /* 0x000928000c1e1100 */
[----:B---3--:R3:W-:Y:S04]  /*41a90*/  STL [R1+0x36f0], R31 ;  /* 0x0036f01f01007387 */ /* 0x0087e80000100800 */
[----:B------:R-:W4:Y:S04]  /*41aa0*/  LDL R36, [R1+0x31ec] ;  /* 0x0031ec0001247983 */ /* 0x000f280000100800 */
[----:B------:R-:W4:Y:S04]  /*41ab0*/  LDL R35, [R1+0x3220] ;  /* 0x0032200001237983 */ /* 0x000f280000100800 */
[----:B------:R-:W-:Y:S04]  /*41ac0*/  STL [R1+0x36f4], R30 ;  /* 0x0036f41e01007387 */ /* 0x000fe80000100800 */
[----:B0-----:R-:W4:Y:S04]  /*41ad0*/  LDL R34, [R1+0x31e8] ;  /* 0x0031e80001227983 */ /* 0x001f280000100800 */
[----:B------:R-:W4:Y:S04]  /*41ae0*/  LDL R33, [R1+0x3224] ;  /* 0x0032240001217983 */ /* 0x000f280000100800 */
[----:B------:R0:W-:Y:S04]  /*41af0*/  STL [R1+0x36f8], R29 ;  /* 0x0036f81d01007387 */ /* 0x0001e80000100800 */
[----:B------:R-:W4:Y:S04]  /*41b00*/  LDL R40, [R1+0x31fc] ;  /* 0x0031fc0001287983 */ /* 0x000f280000100800 */
[----:B------:R-:W4:Y:S04]  /*41b10*/  LDL R39, [R1+0x3230] ;  /* 0x0032300001277983 */ /* 0x000f280000100800 */
[----:B---3--:R-:W3:Y:S04]  /*41b20*/  LDL R31, [R1+0x3234] ;  /* 0x00323400011f7983 */ /* 0x008ee80000100800 */
[----:B--2---:R2:W-:Y:S04]  /*41b30*/  STL [R1+0x36fc], R28 ;  /* 0x0036fc1c01007387 */ /* 0x0045e80000100800 */
[----:B------:R-:W3:Y:S04]  /*41b40*/  LDL R32, [R1+0x31f8] ;  /* 0x0031f80001207983 */ /* 0x000ee80000100800 */
[----:B0-----:R-:W3:Y:S01]  /*41b50*/  LDL R29, [R1+0x3240] ;  /* 0x00324000011d7983 */ /* 0x001ee20000100800 */
[----:B----4-:R-:W-:-:S02]  /*41b60*/  @!P5 IMAD.MOV.U32 R3, RZ, RZ, R42 ;  /* 0x000000ffff03d224 */ /* 0x010fc400078e002a */
[----:B------:R-:W-:-:S05]  /*41b70*/  @!P5 IMAD.MOV.U32 R2, RZ, RZ, R37 ;  /* 0x000000ffff02d224 */ /* 0x000fca00078e0025 */
[----:B------:R0:W4:Y:S02]  /*41b80*/  @!P5 LDG.E.U8 R26, desc[UR24][R2.64] ;  /* 0x00000018021ad981 */ /* 0x000124000c1e1100 */
[----:B0-----:R-:W-:Y:S02]  /*41b90*/  @!P4 IMAD.MOV.U32 R2, RZ, RZ, R38 ;  /* 0x000000ffff02c224 */ /* 0x001fe400078e0026 */
[----:B------:R0:W-:Y:S04]  /*41ba0*/  STL [R1+0x3700], R27 ;  /* 0x0037001b01007387 */ /* 0x0001e80000100800 */
[----:B------:R-:W4:Y:S04]  /*41bb0*/  LDL R30, [R1+0x320c] ;  /* 0x00320c00011e7983 */ /* 0x000f280000100800 */
[----:B------:R-:W4:Y:S04]  /*41bc0*/  LDL R37, [R1+0x3244] ;  /* 0x0032440001257983 */ /* 0x000f280000100800 */
[----:B------:R-:W4:Y:S04]  /*41bd0*/  LDL R38, [R1+0x3208] ;  /* 0x0032080001267983 */ /* 0x000f280000100800 */
[----:B--2---:R-:W2:Y:S01]  /*41be0*/  LDL R28, [R1+0x321c] ;  /* 0x00321c00011c7983 */ /* 0x004ea20000100800 */
[----:B------:R-:W-:-:S03]  /*41bf0*/  @!P4 IMAD.MOV.U32 R3, RZ, RZ, R41 ;  /* 0x000000ffff03c224 */ /* 0x000fc600078e0029 */
[----:B------:R-:W2:Y:S04]  /*41c00*/  LDL R44, [R1+0x324c] ;  /* 0x00324c00012c7983 */ /* 0x000ea80000100800 */
[----:B------:R-:W2:Y:S04]  /*41c10*/  LDL R43, [R1+0x3280] ;  /* 0x00328000012b7983 */ /* 0x000ea80000100800 */
[----:B0-----:R-:W2:Y:S04]  /*41c20*/  LDL R27, [R1+0x3250] ;  /* 0x00325000011b7983 */ /* 0x001ea80000100800 */
[----:B------:R0:W2:Y:S04]  /*41c30*/  @!P4 LDG.E.U8 R25, desc[UR24][R2.64] ;  /* 0x000000180219c981 */ /* 0x0000a8000c1e1100 */
[----:B------:R-:W2:Y:S04]  /*41c40*/  LDL R41, [R1+0x3284] ;  /* 0x0032840001297983 */ /* 0x000ea80000100800 */
[----:B------:R-:W2:Y:S01]  /*41c50*/  LDL R42, [R1+0x3248] ;  /* 0x00324800012a7983 */ /* 0x000ea20000100800 */
[----:B0-----:R-:W-:-:S02]  /*41c60*/  @!P5 IMAD.MOV.U32 R2, RZ, RZ, R35 ;  /* 0x000000ffff02d224 */ /* 0x001fc400078e0023 */
[----:B------:R-:W-:Y:S01]  /*41c70*/  @!P5 IMAD.MOV.U32 R3, RZ, RZ, R36 ;  /* 0x000000ffff03d224 */ /* 0x000fe200078e0024 */
[----:B------:R-:W2:Y:S04]  /*41c80*/  LDL R35, [R1+0x3254] ;  /* 0x0032540001237983 */ /* 0x000ea80000100800 */
[----:B------:R-:W2:Y:S04]  /*41c90*/  LDL R36, [R1+0x3218] ;  /* 0x0032180001247983 */ /* 0x000ea80000100800 */
[----:B------:R0:W2:Y:S02]  /*41ca0*/  @!P5 LDG.E.U8 R24, desc[UR24][R2.64] ;  /* 0x000000180218d981 */ /* 0x0000a4000c1e1100 */
        /* <DEDUP_REMOVED lines=10> */
[----:B---3--:R-:W-:-:S02]  /*41d50*/  @!P4 IMAD.MOV.U32 R2, RZ, RZ, R31 ;  /* 0x000000ffff02c224 */ /* 0x008fc400078e001f */
[----:B------:R-:W-:Y:S01]  /*41d60*/  @!P4 IMAD.MOV.U32 R3, RZ, RZ, R32 ;  /* 0x000000ffff03c224 */ /* 0x000fe200078e0020 */
[----:B------:R-:W3:Y:S04]  /*41d70*/  LDL R31, [R1+0x3264] ;  /* 0x00326400011f7983 */ /* 0x000ee80000100800 */
[----:B------:R-:W3:Y:S04]  /*41d80*/  LDL R32, [R1+0x3228] ;  /* 0x0032280001207983 */ /* 0x000ee80000100800 */
[----:B------:R0:W3:Y:S02]  /*41d90*/  @!P4 LDG.E.U8 R21, desc[UR24][R2.64] ;  /* 0x000000180215c981 */ /* 0x0000e4000c1e1100 */
[----:B0-----:R-:W-:-:S02]  /*41da0*/  @!P5 IMAD.MOV.U32 R2, RZ, RZ, R29 ;  /* 0x000000ffff02d224 */ /* 0x001fc400078e001d */
[----:B------:R-:W3:Y:S01]  /*41db0*/  LDL R29, [R1+0x3270] ;  /* 0x00327000011d7983 */ /* 0x000ee20000100800 */
[----:B----4-:R-:W-:-:S03]  /*41dc0*/  @!P5 IMAD.MOV.U32 R3, RZ, RZ, R30 ;  /* 0x000000ffff03d224 */ /* 0x010fc600078e001e */
[----:B------:R-:W4:Y:S04]  /*41dd0*/  LDL R30, [R1+0x323c] ;  /* 0x00323c00011e7983 */ /* 0x000f280000100800 */
[----:B------:R0:W4:Y:S02]  /*41de0*/  @!P5 LDG.E.U8 R20, desc[UR24][R2.64] ;  /* 0x000000180214d981 */ /* 0x000124000c1e1100 */
[----:B0-----:R-:W-:Y:S02]  /*41df0*/  @!P4 IMAD.MOV.U32 R2, RZ, RZ, R37 ;  /* 0x000000ffff02c224 */ /* 0x001fe400078e0025 */
[----:B------:R-:W-:Y:S01]  /*41e00*/  @!P4 IMAD.MOV.U32 R3, RZ, RZ, R38 ;  /* 0x000000ffff03c224 */ /* 0x000fe200078e0026 */
[----:B------:R-:W4:Y:S04]  /*41e10*/  LDL R37, [R1+0x3294] ;  /* 0x0032940001257983 */ /* 0x000f280000100800 */
[----:B------:R-:W4:Y:S04]  /*41e20*/  LDL R38, [R1+0x3258] ;  /* 0x0032580001267983 */ /* 0x000f280000100800 */
[----:B------:R2:W4:Y:S02]  /*41e30*/  @!P4 LDG.E.U8 R19, desc[UR24][R2.64] ;  /* 0x000000180213c981 */ /* 0x000524000c1e1100 */
[----:B--2---:R-:W-:-:S02]  /*41e40*/  @!P5 IMAD.MOV.U32 R3, RZ, RZ, R28 ;  /* 0x000000ffff03d224 */ /* 0x004fc400078e001c */
        /* <DEDUP_REMOVED lines=24> */
[----:B--2---:R-:W-:Y:S02]  /*41fd0*/  @!P4 IMAD.MOV.U32 R3, RZ, RZ, R28 ;  /* 0x000000ffff03c224 */ /* 0x004fe400078e001c */
[----:B------:R-:W-:Y:S01]  /*41fe0*/  @!P4 IMAD.MOV.U32 R2, RZ, RZ, R27 ;  /* 0x000000ffff02c224 */ /* 0x000fe200078e001b */
[----:B------:R-:W2:Y:S04]  /*41ff0*/  LDL R28, [R1+0x328c] ;  /* 0x00328c00011c7983 */ /* 0x000ea80000100800 */
[----:B------:R-:W2:Y:S04]  /*42000*/  LDL R27, [R1+0x32b8] ;  /* 0x0032b800011b7983 */ /* 0x000ea80000100800 */
[----:B------:R0:W2:Y:S02]  /*42010*/  @!P4 LDG.E.U8 R13, desc[UR24][R2.64] ;  /* 0x00000018020dc981 */ /* 0x0000a4000c1e1100 */
[----:B0-----:R-:W-:-:S02]  /*42020*/  @!P5 IMAD.MOV.U32 R2, RZ, RZ, R43 ;  /* 0x000000ffff02d224 */ /* 0x001fc400078e002b */
[----:B------:R-:W-:Y:S02]  /*42030*/  @!P5 IMAD.MOV.U32 R3, RZ, RZ, R44 ;  /* 0x000000ffff03d224 */ /* 0x000fe400078e002c */
[----:B------:R-:W-:Y:S04]  /*42040*/  LDS.U8 R44, [R0+UR4+0x1100] ;  /* 0x00110004002c7984 */ /* 0x000fe80008000000 */
[----:B------:R0:W2:Y:S02]  /*42050*/  @!P5 LDG.E.U8 R12, desc[UR24][R2.64] ;  /* 0x00000018020cd981 */ /* 0x0000a4000c1e1100 */
[----:B0-----:R-:W-:Y:S02]  /*42060*/  @!P4 IMAD.MOV.U32 R2, RZ, RZ, R41 ;  /* 0x000000ffff02c224 */ /* 0x001fe400078e0029 */
[----:B------:R-:W-:-:S05]  /*42070*/  @!P4 IMAD.MOV.U32 R3, RZ, RZ, R42 ;  /* 0x000000ffff03c224 */ /* 0x000fca00078e002a */
        /* <DEDUP_REMOVED lines=13> */
[----:B---3--:R-:W-:Y:S02]  /*42150*/  @!P5 IMAD.MOV.U32 R2, RZ, RZ, R31 ;  /* 0x000000ffff02d224 */ /* 0x008fe400078e001f */
[----:B------:R-:W-:-:S05]  /*42160*/  @!P5 IMAD.MOV.U32 R3, RZ, RZ, R32 ;  /* 0x000000ffff03d224 */ /* 0x000fca00078e0020 */
[----:B------:R0:W3:Y:S02]  /*42170*/  @!P5 LDG.E.U8 R6, desc[UR24][R2.64] ;  /* 0x000000180206d981 */ /* 0x0000e4000c1e1100 */
[----:B0-----:R-:W-:Y:S02]  /*42180*/  @!P4 IMAD.MOV.U32 R2, RZ, RZ, R29 ;  /* 0x000000ffff02c224 */ /* 0x001fe400078e001d */
[----:B------:R-:W-:Y:S01]  /*42190*/  LDS.U8 R29, [R0+UR4+0x1310] ;  /* 0x00131004001d7984 */ /* 0x000fe20008000000 */
[----:B----4-:R-:W-:-:S03]  /*421a0*/  @!P4 IMAD.MOV.U32 R3, RZ, RZ, R30 ;  /* 0x000000ffff03c224 */ /* 0x010fc600078e001e */
[----:B------:R-:W-:Y:S04]  /*421b0*/  LDS.U8 R30, [R0+UR4+0x3190] ;  /* 0x00319004001e7984 */ /* 0x000fe80008000000 */
[----:B------:R2:W4:Y:S02]  /*421c0*/  @!P4 LDG.E.U8 R5, desc[UR24][R2.64] ;  /* 0x000000180205c981 */ /* 0x000524000c1e1100 */
[----:B--2---:R-:W-:Y:S02]  /*421d0*/  @!P5 IMAD.MOV.U32 R3, RZ, RZ, R28 ;  /* 0x000000ffff03d224 */ /* 0x004fe400078e001c */
[----:B------:R-:W-:Y:S01]  /*421e0*/  @!P5 IMAD.MOV.U32 R2, RZ, RZ, R27 ;  /* 0x000000ffff02d224 */ /* 0x000fe200078e001b */
[----:B------:R-:W0:Y:S04]  /*421f0*/  LDS.U8 R28, [R0+UR4+0x210] ;  /* 0x00021004001c7984 */ /* 0x000e280008000000 */
[----:B------:R-:W2:Y:S04]  /*42200*/  LDS.U8 R27, [R0+UR4+0x318] ;  /* 0x00031804001b7984 */ /* 0x000ea80008000000 */
[----:B------:R1:W4:Y:S04]  /*42210*/  @!P5 LDG.E.U8 R4, desc[UR24][R2.64] ;  /* 0x000000180204d981 */ /* 0x000328000c1e1100 */
[----:B-1----:R-:W-:Y:S04]  /*42220*/  LDS.U8 R3, [R0+UR4] ;  /* 0x0000000400037984 */ /* 0x002fe80008000000 */
[----:B------:R-:W-:Y:S04]  /*42230*/  LDS.U8 R2, [R0+UR4+0x108] ;  /* 0x0001080400027984 */ /* 0x000fe80008000000 */
[----:B0-----:R-:W-:Y:S04]  /*42240*/  STL [R1+0x187c], R28 ;  /* 0x00187c1c01007387 */ /* 0x001fe80000100800 */
[----:B--2---:R-:W-:Y:S04]  /*42250*/  STL [R1+0x1878], R27 ;  /* 0x0018781b01007387 */ /* 0x004fe80000100800 */
[----:B------:R-:W0:Y:S04]  /*42260*/  LDS.U8 R28, [R0+UR4+0x218] ;  /* 0x00021804001c7984 */ /* 0x000e280008000000 */
[----:B------:R-:W1:Y:S04]  /*42270*/  LDS.U8 R27, [R0+UR4+0x310] ;  /* 0x00031004001b7984 */ /* 0x000e680008000000 */
[----:B0-----:R-:W-:Y:S04]  /*42280*/  STL [R1+0x1884], R28 ;  /* 0x0018841c01007387 */ /* 0x001fe80000100800 */
[----:B-1----:R-:W-:Y:S04]  /*42290*/  STL [R1+0x1880], R27 ;  /* 0x0018801b01007387 */ /* 0x002fe80000100800 */
[----:B------:R-:W0:Y:S04]  /*422a0*/  LDS.U8 R28, [R0+UR4+0x1210] ;  /* 0x00121004001c7984 */ /* 0x000e280008000000 */
[----:B------:R-:W1:Y:S04]  /*422b0*/  LDS.U8 R27, [R0+UR4+0x1318] ;  /* 0x00131804001b7984 */ /* 0x000e680008000000 */
[----:B0-----:R-:W-:Y:S04]  /*422c0*/  STL [R1+0x188c], R28 ;  /* 0x00188c1c01007387 */ /* 0x001fe80000100800 */
[----:B-1----:R-:W-:Y:S04]  /*422d0*/  STL [R1+0x1888], R27 ;  /* 0x0018881b01007387 */ /* 0x002fe80000100800 */
[----:B------:R-:W0:Y:S04]  /*422e0*/  LDS.U8 R27, [R0+UR4+0x1218] ;  /* 0x00121804001b7984 */ /* 0x000e280008000000 */
[----:B------:R-:W1:Y:S04]  /*422f0*/  LDS.U8 R28, [R0+UR4+0x2000] ;  /* 0x00200004001c7984 */ /* 0x000e680008000000 */
[----:B0-----:R-:W-:Y:S04]  /*42300*/  STL [R1+0x1894], R27 ;  /* 0x0018941b01007387 */ /* 0x001fe80000100800 */
[----:B------:R-:W0:Y:S04]  /*42310*/  LDS.U8 R27, [R0+UR4+0x2108] ;  /* 0x00210804001b7984 */ /* 0x000e280008000000 */
[----:B------:R-:W-:Y:S04]  /*42320*/  STL [R1+0x1890], R29 ;  /* 0x0018901d01007387 */ /* 0x000fe80000100800 */
[----:B------:R-:W2:Y:S04]  /*42330*/  LDS.U8 R29, [R0+UR4+0x2210] ;  /* 0x00221004001d7984 */ /* 0x000ea80008000000 */
[----:B-1----:R-:W-:Y:S04]  /*42340*/  STL [R1+0x1a8c], R28 ;  /* 0x001a8c1c01007387 */ /* 0x002fe80000100800 */
[----:B------:R-:W1:Y:S04]  /*42350*/  LDS.U8 R28, [R0+UR4+0x2318] ;  /* 0x00231804001c7984 */ /* 0x000e680008000000 */
[----:B0-----:R-:W-:Y:S04]  /*42360*/  STL [R1+0x1a88], R27 ;  /* 0x001a881b01007387 */ /* 0x001fe80000100800 */
[----:B------:R-:W0:Y:S04]  /*42370*/  LDS.U8 R27, [R0+UR4+0x2008] ;  /* 0x00200804001b7984 */ /* 0x000e280008000000 */
[----:B--2---:R-:W-:Y:S04]  /*42380*/  STL [R1+0x344c], R29 ;  /* 0x00344c1d01007387 */ /* 0x004fe80000100800 */
        /* <DEDUP_REMOVED lines=207> */
[----:B0-----:R0:W-:Y:S04]  /*43080*/  STL [R1+0x357c], R27 ;  /* 0x00357c1b01007387 */ /* 0x0011e80000100800 */
[----:B--2---:R-:W-:Y:S04]  /*43090*/  STL [R1+0x3578], R29 ;  /* 0x0035781d01007387 */ /* 0x004fe80000100800 */
[----:B------:R-:W2:Y:S04]  /*430a0*/  LDS.U8 R29, [R0+UR4+0x3288] ;  /* 0x00328804001d7984 */ /* 0x000ea80008000000 */
[----:B-1----:R-:W-:Y:S04]  /*430b0*/  STL [R1+0x3384], R28 ;  /* 0x0033841c01007387 */ /* 0x002fe80000100800 */
[----:B------:R-:W1:Y:S04]  /*430c0*/  LDS.U8 R28, [R0+UR4+0x3380] ;  /* 0x00338004001c7984 */ /* 0x000e680008000000 */
[----:B------:R-:W-:Y:S01]  /*430d0*/  STL [R1+0x3380], R30 ;  /* 0x0033801e01007387 */ /* 0x000fe20000100800 */
[----:B0-----:R-:W-:-:S05]  /*430e0*/  LOP3.LUT R27, R0, 0x20, RZ, 0x3c, !PT ;  /* 0x00000020001b7812 */ /* 0x001fca00078e3cff */
[----:B------:R-:W0:Y:S04]  /*430f0*/  LDS.U8 R30, [R27+UR4] ;  /* 0x000000041b1e7984 */ /* 0x000e280008000000 */
        /* <DEDUP_REMOVED lines=248> */
[----:B-1----:R1:W-:Y:S04]  /*44080*/  STL [R1+0x35bc], R28 ;  /* 0x0035bc1c01007387 */ /* 0x0023e80000100800 */
[----:B0-----:R-:W-:Y:S04]  /*44090*/  STL [R1+0x35b8], R30 ;  /* 0x0035b81e01007387 */ /* 0x001fe80000100800 */
[----:B------:R-:W0:Y:S04]  /*440a0*/  LDS.U8 R30, [R27+UR4+0x3190] ;  /* 0x003190041b1e7984 */ /* 0x000e280008000000 */
[----:B--2---:R-:W-:Y:S04]  /*440b0*/  STL [R1+0x33c4], R29 ;  /* 0x0033c41d01007387 */ /* 0x004fe80000100800 */
[----:B------:R-:W2:Y:S01]  /*440c0*/  LDS.U8 R29, [R27+UR4+0x3288] ;  /* 0x003288041b1d7984 */ /* 0x000ea20008000000 */
[----:B-1----:R-:W-:-:S03]  /*440d0*/  LOP3.LUT R28, R0, 0x40, RZ, 0x3c, !PT ;  /* 0x00000040001c7812 */ /* 0x002fc600078e3cff */
[----:B------:R-:W1:Y:S04]  /*440e0*/  LDS.U8 R27, [R27+UR4+0x3380] ;  /* 0x003380041b1b7984 */ /* 0x000e680008000000 */
[----:B------:R-:W-:Y:S04]  /*440f0*/  LDS.U8 R31, [R28+UR4+0x3190] ;  /* 0x003190041c1f7984 */ /* 0x000fe80008000000 */
[----:B0-----:R-:W-:Y:S04]  /*44100*/  STL [R1+0x33c0], R30 ;  /* 0x0033c01e01007387 */ /* 0x001fe80000100800 */
        /* <DEDUP_REMOVED lines=249> */
[----:B-1----:R1:W-:Y:S02]  /*450a0*/  STL [R1+0x35fc], R27 ;  /* 0x0035fc1b01007387 */ /* 0x0023e40000100800 */
[----:B-1----:R-:W-:-:S02]  /*450b0*/  LOP3.LUT R27, R0, 0x60, RZ, 0x3c, !PT ;  /* 0x00000060001b7812 */ /* 0x002fc400078e3cff */
[----:B0-----:R-:W-:Y:S04]  /*450c0*/  STL [R1+0x35f8], R30 ;  /* 0x0035f81e01007387 */ /* 0x001fe80000100800 */
[----:B------:R-:W0:Y:S04]  /*450d0*/  LDS.U8 R30, [R28+UR4+0x3288] ;  /* 0x003288041c1e7984 */ /* 0x000e280008000000 */
[----:B--2---:R-:W-:Y:S04]  /*450e0*/  STL [R1+0x3404], R29 ;  /* 0x0034041d01007387 */ /* 0x004fe80000100800 */
[----:B------:R-:W1:Y:S04]  /*450f0*/  LDS.U8 R29, [R28+UR4+0x3380] ;  /* 0x003380041c1d7984 */ /* 0x000e680008000000 */
[----:B------:R-:W2:Y:S04]  /*45100*/  LDS.U8 R28, [R27+UR4] ;  /* 0x000000041b1c7984 */ /* 0x000ea80008000000 */
[----:B------:R-:W-:Y:S04]  /*45110*/  STL [R1+0x3400], R31 ;  /* 0x0034001f01007387 */ /* 0x000fe80000100800 */
[----:B0-----:R-:W-:Y:S04]  /*45120*/  STL [R1+0x3604], R30 ;  /* 0x0036041e01007387 */ /* 0x001fe80000100800 */
[----:B------:R-:W0:Y:S04]  /*45130*/  LDS.U8 R30, [R27+UR4+0x108] ;  /* 0x000108041b1e7984 */ /* 0x000e280008000000 */
[----:B-1----:R-:W-:Y:S04]  /*45140*/  STL [R1+0x3600], R29 ;  /* 0x0036001d01007387 */ /* 0x002fe80000100800 */
[----:B------:R-:W1:Y:S04]  /*45150*/  LDS.U8 R29, [R27+UR4+0x210] ;  /* 0x000210041b1d7984 */ /* 0x000e680008000000 */
[----:B--2---:R-:W-:Y:S04]  /*45160*/  STL [R1+0x5e4], R28 ;  /* 0x0005e41c01007387 */ /* 0x004fe80000100800 */
[----:B------:R-:W2:Y:S04]  /*45170*/  LDS.U8 R28, [R27+UR4+0x318] ;  /* 0x000318041b1c7984 */ /* 0x000ea80008000000 */
        /* <DEDUP_REMOVED lines=211> */
[----:B------:R-:W3:Y:S04]  /*45eb0*/  LDL.LU R53, [R1+0x3d4] ;  /* 0x0003d40001357983 */ /* 0x000ee80000300800 */
[----:B------:R-:W-:Y:S04]  /*45ec0*/  LDS.U8 R30, [R27+UR4+0x1380] ;  /* 0x001380041b1e7984 */ /* 0x000fe80008000000 */
[----:B-1----:R-:W-:Y:S04]  /*45ed0*/  STL [R1+0x1a78], R29 ;  /* 0x001a781d01007387 */ /* 0x002fe80000100800 */
[----:B------:R-:W4:Y:S04]  /*45ee0*/  LDL.LU R54, [R1+0x3d0] ;  /* 0x0003d00001367983 */ /* 0x000f280000300800 */
[----:B--2---:R-:W-:Y:S04]  /*45ef0*/  STL [R1+0x1874], R28 ;  /* 0x0018741c01007387 */ /* 0x004fe80000100800 */
[----:B------:R-:W0:Y:S04]  /*45f00*/  LDS.U8 R29, [R27+UR4+0x1190] ;  /* 0x001190041b1d7984 */ /* 0x000e280008000000 */
[----:B------:R-:W1:Y:S04]  /*45f10*/  LDS.U8 R28, [R27+UR4+0x1288] ;  /* 0x001288041b1c7984 */ /* 0x000e680008000000 */
[----:B------:R-:W2:Y:S04]  /*45f20*/  LDL.LU R55, [R1+0x3cc] ;  /* 0x0003cc0001377983 */ /* 0x000ea80000300800 */
[----:B------:R-:W2:Y:S04]  /*45f30*/  LDL.LU R57, [R1+0x3c8] ;  /* 0x0003c80001397983 */ /* 0x000ea80000300800 */
[----:B------:R-:W2:Y:S04]  /*45f40*/  LDL.LU R61, [R1+0x3b4] ;  /* 0x0003b400013d7983 */ /* 0x000ea80000300800 */
[----:B------:R-:W2:Y:S04]  /*45f50*/  LDL.LU R56, [R1+0x3b0] ;  /* 0x0003b00001387983 */ /* 0x000ea80000300800 */
[----:B------:R-:W2:Y:S04]  /*45f60*/  LDL.LU R59, [R1+0x3ac] ;  /* 0x0003ac00013b7983 */ /* 0x000ea80000300800 */
[----:B0-----:R-:W-:Y:S04]  /*45f70*/  STL [R1+0x1870], R29 ;  /* 0x0018701d01007387 */ /* 0x001fe80000100800 */
[----:B-1----:R-:W-:Y:S04]  /*45f80*/  STL [R1+0x1a84], R28 ;  /* 0x001a841c01007387 */ /* 0x002fe80000100800 */
[----:B------:R-:W-:Y:S04]  /*45f90*/  STL [R1+0x1a80], R30 ;  /* 0x001a801e01007387 */ /* 0x000fe80000100800 */
[----:B------:R-:W2:Y:S04]  /*45fa0*/  LDL.LU R51, [R1+0x3a8] ;  /* 0x0003a80001337983 */ /* 0x000ea80000300800 */
[----:B------:R-:W0:Y:S04]  /*45fb0*/  LDS.U8 R29, [R27+UR4+0x2090] ;  /* 0x002090041b1d7984 */ /* 0x000e280008000000 */
[----:B------:R-:W1:Y:S04]  /*45fc0*/  LDS.U8 R28, [R27+UR4+0x2198] ;  /* 0x002198041b1c7984 */ /* 0x000e680008000000 */
[----:B------:R-:W1:Y:S04]  /*45fd0*/  LDS.U8 R30, [R27+UR4+0x2280] ;  /* 0x002280041b1e7984 */ /* 0x000e680008000000 */
[----:B0-----:R-:W-:Y:S04]  /*45fe0*/  STL [R1+0x342c], R29 ;  /* 0x00342c1d01007387 */ /* 0x001fe80000100800 */
[----:B------:R-:W2:Y:S04]  /*45ff0*/  LDL.LU R60, [R1+0x394] ;  /* 0x00039400013c7983 */ /* 0x000ea80000300800 */
[----:B-1----:R-:W-:Y:S04]  /*46000*/  STL [R1+0x3428], R28 ;  /* 0x0034281c01007387 */ /* 0x002fe80000100800 */
[----:B------:R-:W0:Y:S04]  /*46010*/  LDS.U8 R29, [R27+UR4+0x2388] ;  /* 0x002388041b1d7984 */ /* 0x000e280008000000 */
[----:B------:R-:W1:Y:S04]  /*46020*/  LDS.U8 R28, [R27+UR4+0x2098] ;  /* 0x002098041b1c7984 */ /* 0x000e680008000000 */
[----:B------:R-:W2:Y:S04]  /*46030*/  LDL.LU R50, [R1+0x390] ;  /* 0x0003900001327983 */ /* 0x000ea80000300800 */
[----:B------:R-:W-:Y:S04]  /*46040*/  STL [R1+0x362c], R30 ;  /* 0x00362c1e01007387 */ /* 0x000fe80000100800 */
[----:B------:R-:W1:Y:S04]  /*46050*/  LDS.U8 R30, [R27+UR4+0x2190] ;  /* 0x002190041b1e7984 */ /* 0x000e680008000000 */
[----:B0-----:R-:W-:Y:S04]  /*46060*/  STL [R1+0x3628], R29 ;  /* 0x0036281d01007387 */ /* 0x001fe80000100800 */
[----:B------:R-:W0:Y:S04]  /*46070*/  LDS.U8 R29, [R27+UR4+0x2288] ;  /* 0x002288041b1d7984 */ /* 0x000e280008000000 */
[----:B-1----:R-:W-:Y:S04]  /*46080*/  STL [R1+0x3434], R28 ;  /* 0x0034341c01007387 */ /* 0x002fe80000100800 */
[----:B------:R-:W1:Y:S04]  /*46090*/  LDS.U8 R28, [R27+UR4+0x2380] ;  /* 0x002380041b1c7984 */ /* 0x000e680008000000 */
        /* <DEDUP_REMOVED lines=9> */
[----:B-1----:R-:W-:Y:S04]  /*46130*/  STL [R1+0x363c], R28 ;  /* 0x00363c1c01007387 */ /* 0x002fe80000100800 */
[----:B------:R-:W0:Y:S04]  /*46140*/  LDS.U8 R28, [R27+UR4+0x3098] ;  /* 0x003098041b1c7984 */ /* 0x000e280008000000 */
[----:B------:R-:W1:Y:S04]  /*46150*/  LDS.U8 R29, [R27+UR4+0x3190] ;  /* 0x003190041b1d7984 */ /* 0x000e680008000000 */
[----:B------:R-:W-:Y:S01]  /*46160*/  STL [R1+0x3638], R30 ;  /* 0x0036381e01007387 */ /* 0x000fe20000100800 */
[----:B------:R-:W-:-:S03]  /*46170*/  LOP3.LUT R58, R58, 0x1f, RZ, 0xc0, !PT ;  /* 0x0000001f3a3a7812 */ /* 0x000fc600078ec0ff */
[----:B0-----:R-:W-:Y:S04]  /*46180*/  STL [R1+0x3444], R28 ;  /* 0x0034441c01007387 */ /* 0x001fe80000100800 */
[----:B------:R-:W0:Y:S04]  /*46190*/  LDS.U8 R28, [R27+UR4+0x3288] ;  /* 0x003288041b1c7984 */ /* 0x000e280008000000 */
[----:B------:R-:W4:Y:S01]  /*461a0*/  LDS.U8 R27, [R27+UR4+0x3380] ;  /* 0x003380041b1b7984 */ /* 0x000f220008000000 */
[----:B------:R-:W-:Y:S06]  /*461b0*/  BAR.SYNC.DEFER_BLOCKING 0x0 ;  /* 0x0000000000007b1d */ /* 0x000fec0000010000 */
[----:B-1----:R-:W-:Y:S04]  /*461c0*/  STL [R1+0x3440], R29 ;  /* 0x0034401d01007387 */ /* 0x002fe80000100800 */
[----:B---3--:R-:W-:Y:S04]  /*461d0*/  STS.U8 [R58+UR4], R53 ;  /* 0x000000353a007988 */ /* 0x008fe80008000004 */
[----:B0-----:R-:W-:Y:S04]  /*461e0*/  STL [R1+0x3644], R28 ;  /* 0x0036441c01007387 */ /* 0x001fe80000100800 */
[----:B----4-:R0:W-:Y:S04]  /*461f0*/  STL [R1+0x3640], R27 ;  /* 0x0036401b01007387 */ /* 0x0101e80000100800 */
[----:B------:R-:W-:Y:S04]  /*46200*/  STS.U8 [R58+UR4+0x20], R54 ;  /* 0x000020363a007988 */ /* 0x000fe80008000004 */
[----:B--2---:R-:W-:Y:S04]  /*46210*/  STS.U8 [R58+UR4+0x40], R55 ;  /* 0x000040373a007988 */ /* 0x004fe80008000004 */
[----:B------:R-:W-:Y:S04]  /*46220*/  STS.U8 [R58+UR4+0x60], R57 ;  /* 0x000060393a007988 */ /* 0x000fe80008000004 */
[----:B0-----:R-:W2:Y:S04]  /*46230*/  LDL.LU R27, [R1+0x38c] ;  /* 0x00038c00011b7983 */ /* 0x001ea80000300800 */
[----:B------:R0:W-:Y:S04]  /*46240*/  STS.U8 [R58+UR4+0x120], R61 ;  /* 0x0001203d3a007988 */ /* 0x0001e80008000004 */
[----:B------:R-:W3:Y:S04]  /*46250*/  LDL.LU R28, [R1+0x388] ;  /* 0x00038800011c7983 */ /* 0x000ee80000300800 */
[----:B------:R1:W-:Y:S04]  /*46260*/  STS.U8 [R58+UR4+0x100], R56 ;  /* 0x000100383a007988 */ /* 0x0003e80008000004 */
[----:B------:R4:W-:Y:S04]  /*46270*/  STS.U8 [R58+UR4+0x160], R59 ;  /* 0x0001603b3a007988 */ /* 0x0009e80008000004 */
[----:B0-----:R-:W3:Y:S04]  /*46280*/  LDL.LU R61, [R1+0x374] ;  /* 0x00037400013d7983 */ /* 0x001ee80000300800 */
[----:B-1----:R-:W3:Y:S04]  /*46290*/  LDL.LU R56, [R1+0x370] ;  /* 0x0003700001387983 */ /* 0x002ee80000300800 */
[----:B----4-:R-:W4:Y:S04]  /*462a0*/  LDL.LU R59, [R1+0x36c] ;  /* 0x00036c00013b7983 */ /* 0x010f280000300800 */
        /* <DEDUP_REMOVED lines=24> */
[----:B0-----:R-:W4:Y:S04]  /*46430*/  LDL.LU R60, [R1+0x2b4] ;  /* 0x0002b400013c7983 */ /* 0x001f280000300800 */
[----:B-1----:R-:W4:Y:S04]  /*46440*/  LDL.LU R50, [R1+0x2b0] ;  /* 0x0002b00001327983 */ /* 0x002f280000300800 */
[----:B--2---:R-:W-:Y:S04]  /*46450*/  STS.U8 [R58+UR4+0x240], R27 ;  /* 0x0002401b3a007988 */ /* 0x004fe80008000004 */
[----:B---3--:R-:W-:Y:S04]  /*46460*/  STS.U8 [R58+UR4+0x260], R28 ;  /* 0x0002601c3a007988 */ /* 0x008fe80008000004 */
[----:B------:R0:W-:Y:S04]  /*46470*/  STS.U8 [R58+UR4+0x320], R61 ;  /* 0x0003203d3a007988 */ /* 0x0001e80008000004 */
[----:B------:R1:W-:Y:S04]  /*46480*/  STS.U8 [R58+UR4+0x300], R56 ;  /* 0x000300383a007988 */ /* 0x0003e80008000004 */
[----:B----4-:R2:W-:Y:S04]  /*46490*/  STS.U8 [R58+UR4+0x360], R59 ;  /* 0x0003603b3a007988 */ /* 0x0105e80008000004 */
[----:B------:R-:W-:Y:S04]  /*464a0*/  STS.U8 [R58+UR4+0x340], R29 ;  /* 0x0003401d3a007988 */ /* 0x000fe80008000004 */
[----:B------:R-:W-:Y:S04]  /*464b0*/  STS.U8 [R58+UR4+0x400], R30 ;  /* 0x0004001e3a007988 */ /* 0x000fe80008000004 */
[----:B------:R-:W-:Y:S04]  /*464c0*/  STS.U8 [R58+UR4+0x420], R31 ;  /* 0x0004201f3a007988 */ /* 0x000fe80008000004 */
[----:B------:R-:W-:Y:S04]  /*464d0*/  STS.U8 [R58+UR4+0x440], R32 ;  /* 0x000440203a007988 */ /* 0x000fe80008000004 */
[----:B0-----:R-:W3:Y:S04]  /*464e0*/  LDL.LU R61, [R1+0x2ac] ;  /* 0x0002ac00013d7983 */ /* 0x001ee80000300800 */
[----:B-1----:R-:W4:Y:S04]  /*464f0*/  LDL.LU R56, [R1+0x2a8] ;  /* 0x0002a80001387983 */ /* 0x002f280000300800 */
        /* <DEDUP_REMOVED lines=14> */
[----:B--2---:R-:W2:Y:S04]  /*465e0*/  LDL.LU R59, [R1+0x294] ;  /* 0x00029400013b7983 */ /* 0x004ea80000300800 */
[----:B------:R-:W-:Y:S04]  /*465f0*/  STS.U8 [R58+UR4+0x820], R55 ;  /* 0x000820373a007988 */ /* 0x000fe80008000004 */
[----:B------:R-:W-:Y:S04]  /*46600*/  STS.U8 [R58+UR4+0x840], R57 ;  /* 0x000840393a007988 */ /* 0x000fe80008000004 */
[----:B------:R-:W2:Y:S04]  /*46610*/  LDL.LU R27, [R1+0x290] ;  /* 0x00029000011b7983 */ /* 0x000ea80000300800 */
[----:B------:R-:W2:Y:S04]  /*46620*/  LDL.LU R28, [R1+0x28c] ;  /* 0x00028c00011c7983 */ /* 0x000ea80000300800 */
[----:B------:R0:W-:Y:S04]  /*46630*/  STS.U8 [R58+UR4+0x860], R51 ;  /* 0x000860333a007988 */ /* 0x0001e80008000004 */
[----:B0-----:R-:W2:Y:S04]  /*46640*/  LDL.LU R51, [R1+0x288] ;  /* 0x0002880001337983 */ /* 0x001ea80000300800 */
[----:B------:R0:W-:Y:S04]  /*46650*/  STS.U8 [R58+UR4+0x920], R60 ;  /* 0x0009203c3a007988 */ /* 0x0001e80008000004 */
[----:B------:R1:W-:Y:S04]  /*46660*/  STS.U8 [R58+UR4+0x900], R50 ;  /* 0x000900323a007988 */ /* 0x0003e80008000004 */
[----:B0-----:R-:W2:Y:S04]  /*46670*/  LDL.LU R60, [R1+0x274] ;  /* 0x00027400013c7983 */ /* 0x001ea80000300800 */
[----:B-1----:R-:W2:Y:S04]  /*46680*/  LDL.LU R50, [R1+0x270] ;  /* 0x0002700001327983 */ /* 0x002ea80000300800 */
        /* <DEDUP_REMOVED lines=20> */
[----:B---3--:R0:W-:Y:S04]  /*467d0*/  STS.U8 [R58+UR4+0x960], R61 ;  /* 0x0009603d3a007988 */ /* 0x0081e80008000004 */
[----:B----4-:R1:W-:Y:S04]  /*467e0*/  STS.U8 [R58+UR4+0x940], R56 ;  /* 0x000940383a007988 */ /* 0x0103e80008000004 */
[----:B0-----:R-:W3:Y:S04]  /*467f0*/  LDL.LU R61, [R1+0x1cc] ;  /* 0x0001cc00013d7983 */ /* 0x001ee80000300800 */
[----:B-1----:R-:W4:Y:S04]  /*46800*/  LDL.LU R56, [R1+0x1c8] ;  /* 0x0001c80001387983 */ /* 0x002f280000300800 */
[----:B--2---:R0:W-:Y:S04]  /*46810*/  STS.U8 [R58+UR4+0xa00], R59 ;  /* 0x000a003b3a007988 */ /* 0x0041e80008000004 */
[----:B------:R-:W-:Y:S04]  /*46820*/  STS.U8 [R58+UR4+0xa20], R27 ;  /* 0x000a201b3a007988 */ /* 0x000fe80008000004 */
[----:B------:R-:W-:Y:S04]  /*46830*/  STS.U8 [R58+UR4+0xa40], R28 ;  /* 0x000a401c3a007988 */ /* 0x000fe80008000004 */
[----:B0-----:R-:W2:Y:S04]  /*46840*/  LDL.LU R59, [R1+0x1b4] ;  /* 0x0001b400013b7983 */ /* 0x001ea80000300800 */
[----:B------:R0:W-:Y:S04]  /*46850*/  STS.U8 [R58+UR4+0xa60], R51 ;  /* 0x000a60333a007988 */ /* 0x0001e80008000004 */
[----:B0-----:R-:W2:Y:S04]  /*46860*/  LDL.LU R51, [R1+0x1b0] ;  /* 0x0001b00001337983 */ /* 0x001ea80000300800 */
        /* <DEDUP_REMOVED lines=18> */
[----:B0-----:R-:W2:Y:S04]  /*46990*/  LDL.LU R60, [R1+0x19c] ;  /* 0x00019c00013c7983 */ /* 0x001ea80000300800 */
[----:B------:R0:W-:Y:S04]  /*469a0*/  STS.U8 [R58+UR4+0xf60], R53 ;  /* 0x000f60353a007988 */ /* 0x0001e80008000004 */
[----:B-1----:R-:W2:Y:S04]  /*469b0*/  LDL.LU R50, [R1+0x198] ;  /* 0x0001980001327983 */ /* 0x002ea80000300800 */
[----:B------:R-:W-:Y:S04]  /*469c0*/  STS.U8 [R58+UR4+0xf40], R54 ;  /* 0x000f40363a007988 */ /* 0x000fe80008000004 */
[----:B------:R-:W-:Y:S04]  /*469d0*/  STS.U8 [R58+UR4+0x1000], R55 ;  /* 0x001000373a007988 */ /* 0x000fe80008000004 */
[----:B------:R-:W2:Y:S04]  /*469e0*/  LDL.LU R27, [R1+0x184] ;  /* 0x00018400011b7983 */ /* 0x000ea80000300800 */
[----:B------:R-:W-:Y:S04]  /*469f0*/  STS.U8 [R58+UR4+0x1020], R57 ;  /* 0x001020393a007988 */ /* 0x000fe80008000004 */
[----:B------:R-:W2:Y:S04]  /*46a00*/  LDL.LU R28, [R1+0x180] ;  /* 0x00018000011c7983 */ /* 0x000ea80000300800 */
[----:B------:R-:W2:Y:S04]  /*46a10*/  LDL.LU R52, [R1+0x17c] ;  /* 0x00017c0001347983 */ /* 0x000ea80000300800 */
[----:B0-----:R-:W2:Y:S04]  /*46a20*/  LDL.LU R53, [R1+0x178] ;  /* 0x0001780001357983 */ /* 0x001ea80000300800 */
[----:B---3--:R-:W-:Y:S04]  /*46a30*/  STS.U8 [R58+UR4+0x1040], R61 ;  /* 0x0010403d3a007988 */ /* 0x008fe80008000004 */
[----:B----4-:R0:W-:Y:S04]  /*46a40*/  STS.U8 [R58+UR4+0x1060], R56 ;  /* 0x001060383a007988 */ /* 0x0101e80008000004 */
[----:B0-----:R-:W3:Y:S04]  /*46a50*/  LDL.LU R56, [R1+0x164] ;  /* 0x0001640001387983 */ /* 0x001ee80000300800 */
        /* <DEDUP_REMOVED lines=17> */
[----:B--2---:R-:W-:Y:S04]  /*46b70*/  STS.U8 [R58+UR4+0x1120], R59 ;  /* 0x0011203b3a007988 */ /* 0x004fe80008000004 */
[----:B------:R-:W2:Y:S04]  /*46b80*/  LDL.LU R57, [R1+0x7c] ;  /* 0x00007c0001397983 */ /* 0x000ea80000300800 */
[----:B------:R-:W2:Y:S04]  /*46b90*/  LDL.LU R61, [R1+0x78] ;  /* 0x00007800013d7983 */ /* 0x000ea80000300800 */
[----:B------:R0:W-:Y:S04]  /*46ba0*/  STS.U8 [R58+UR4+0x1100], R51 ;  /* 0x001100333a007988 */ /* 0x0001e80008000004 */
[----:B0-----:R-:W2:Y:S04]  /*46bb0*/  LDL.LU R51, [R1+0x64] ;  /* 0x0000640001337983 */ /* 0x001ea80000300800 */
[----:B------:R-:W2:Y:S04]  /*46bc0*/  LDL.LU R59, [R1+0x60] ;  /* 0x00006000013b7983 */ /* 0x000ea80000300800 */
[----:B------:R0:W-:Y:S04]  /*46bd0*/  STS.U8 [R58+UR4+0x1160], R60 ;  /* 0x0011603c3a007988 */ /* 0x0001e80008000004 */
[----:B------:R1:W-:Y:S04]  /*46be0*/  STS.U8 [R58+UR4+0x1140], R50 ;  /* 0x001140323a007988 */ /* 0x0003e80008000004 */
[----:B------:R1:W-:Y:S04]  /*46bf0*/  STS.U8 [R58+UR4+0x1200], R27 ;  /* 0x0012001b3a007988 */ /* 0x0003e80008000004 */
[----:B------:R1:W-:Y:S04]  /*46c00*/  STS.U8 [R58+UR4+0x1220], R28 ;  /* 0x0012201c3a007988 */ /* 0x0003e80008000004 */
[----:B0-----:R-:W2:Y:S04]  /*46c10*/  LDL.LU R60, [R1+0x5c] ;  /* 0x00005c00013c7983 */ /* 0x001ea80000300800 */
[----:B-1----:R-:W2:Y:S04]  /*46c20*/  LDL.LU R50, [R1+0x58] ;  /* 0x0000580001327983 */ /* 0x002ea80000300800 */
[----:B------:R0:W-:Y:S04]  /*46c30*/  STS.U8 [R58+UR4+0x1240], R52 ;  /* 0x001240343a007988 */ /* 0x0001e80008000004 */
[----:B------:R-:W2:Y:S04]  /*46c40*/  LDL.LU R27, [R1+0x3700] ;  /* 0x00370000011b7983 */ /* 0x000ea80000300800 */
[----:B------:R-:W2:Y:S04]  /*46c50*/  LDL.LU R28, [R1+0x36fc] ;  /* 0x0036fc00011c7983 */ /* 0x000ea80000300800 */
[----:B------:R1:W-:Y:S04]  /*46c60*/  STS.U8 [R58+UR4+0x1260], R53 ;  /* 0x001260353a007988 */ /* 0x0003e80008000004 */
[----:B0-----:R-:W2:Y:S04]  /*46c70*/  LDL.LU R52, [R1+0x30] ;  /* 0x0000300001347983 */ /* 0x001ea80000300800 */
[----:B-1----:R-:W2:Y:S04]  /*46c80*/  LDL.LU R53, [R1+0x1c] ;  /* 0x00001c0001357983 */ /* 0x002ea80000300800 */
[----:B---3--:R0:W-:Y:S04]  /*46c90*/  STS.U8 [R58+UR4+0x1320], R56 ;  /* 0x001320383a007988 */ /* 0x0081e80008000004 */
[----:B----4-:R1:W-:Y:S04]  /*46ca0*/  STS.U8 [R58+UR4+0x1300], R29 ;  /* 0x0013001d3a007988 */ /* 0x0103e80008000004 */
[----:B------:R3:W-:Y:S04]  /*46cb0*/  STS.U8 [R58+UR4+0x1360], R30 ;  /* 0x0013601e3a007988 */ /* 0x0007e80008000004 */
[----:B------:R4:W-:Y:S04]  /*46cc0*/  STS.U8 [R58+UR4+0x1340], R31 ;  /* 0x0013401f3a007988 */ /* 0x0009e80008000004 */
[----:B------:R4:W-:Y:S04]  /*46cd0*/  STS.U8 [R58+UR4+0x1400], R32 ;  /* 0x001400203a007988 */ /* 0x0009e80008000004 */
[----:B------:R4:W-:Y:S04]  /*46ce0*/  STS.U8 [R58+UR4+0x1420], R33 ;  /* 0x001420213a007988 */ /* 0x0009e80008000004 */
[----:B0-----:R-:W2:Y:S04]  /*46cf0*/  LDL.LU R56, [R1+0x18] ;  /* 0x0000180001387983 */ /* 0x001ea80000300800 */
[----:B-1----:R-:W2:Y:S04]  /*46d00*/  LDL.LU R29, [R1+0x36f8] ;  /* 0x0036f800011d7983 */ /* 0x002ea80000300800 */
[----:B---3--:R-:W3:Y:S04]  /*46d10*/  LDL.LU R30, [R1+0x36f4] ;  /* 0x0036f400011e7983 */ /* 0x008ee80000300800 */
[----:B----4-:R-:W4:Y:S04]  /*46d20*/  LDL.LU R31, [R1+0x36f0] ;  /* 0x0036f000011f7983 */ /* 0x010f280000300800 */
[----:B------:R-:W3:Y:S04]  /*46d30*/  LDL.LU R32, [R1+0x36ec] ;  /* 0x0036ec0001207983 */ /* 0x000ee80000300800 */
[----:B------:R-:W4:Y:S04]  /*46d40*/  LDL.LU R33, [R1+0x36e8] ;  /* 0x0036e80001217983 */ /* 0x000f280000300800 */
[----:B------:R0:W-:Y:S04]  /*46d50*/  STS.U8 [R58+UR4+0x1440], R34 ;  /* 0x001440223a007988 */ /* 0x0001e80008000004 */
[----:B------:R1:W-:Y:S04]  /*46d60*/  STS.U8 [R58+UR4+0x1460], R35 ;  /* 0x001460233a007988 */ /* 0x0003e80008000004 */
[----:B------:R1:W-:Y:S04]  /*46d70*/  STS.U8 [R58+UR4+0x1520], R36 ;  /* 0x001520243a007988 */ /* 0x0003e80008000004 */
[----:B------:R1:W-:Y:S04]  /*46d80*/  STS.U8 [R58+UR4+0x1500], R37 ;  /* 0x001500253a007988 */ /* 0x0003e80008000004 */
[----:B------:R1:W-:Y:S04]  /*46d90*/  STS.U8 [R58+UR4+0x1560], R38 ;  /* 0x001560263a007988 */ /* 0x0003e80008000004 */
[----:B------:R1:W-:Y:S04]  /*46da0*/  STS.U8 [R58+UR4+0x1540], R39 ;  /* 0x001540273a007988 */ /* 0x0003e80008000004 */
[----:B0-----:R-:W3:Y:S04]  /*46db0*/  LDL.LU R34, [R1+0x36e4] ;  /* 0x0036e40001227983 */ /* 0x001ee80000300800 */
[----:B-1----:R-:W3:Y:S04]  /*46dc0*/  LDL.LU R35, [R1+0x36e0] ;  /* 0x0036e00001237983 */ /* 0x002ee80000300800 */
[----:B------:R-:W3:Y:S04]  /*46dd0*/  LDL.LU R36, [R1+0x36dc] ;  /* 0x0036dc0001247983 */ /* 0x000ee80000300800 */
[----:B------:R-:W3:Y:S04]  /*46de0*/  LDL.LU R37, [R1+0x36d8] ;  /* 0x0036d80001257983 */ /* 0x000ee80000300800 */
[----:B------:R-:W4:Y:S04]  /*46df0*/  LDL.LU R38, [R1+0x36d4] ;  /* 0x0036d40001267983 */ /* 0x000f280000300800 */
[----:B------:R-:W3:Y:S04]  /*46e00*/  LDL.LU R39, [R1+0x36d0] ;  /* 0x0036d00001277983 */ /* 0x000ee80000300800 */
[----:B------:R0:W-:Y:S04]  /*46e10*/  STS.U8 [R58+UR4+0x1600], R40 ;  /* 0x001600283a007988 */ /* 0x0001e80008000004 */
[----:B------:R1:W-:Y:S04]  /*46e20*/  STS.U8 [R58+UR4+0x1620], R41 ;  /* 0x001620293a007988 */ /* 0x0003e80008000004 */
[----:B------:R1:W-:Y:S04]  /*46e30*/  STS.U8 [R58+UR4+0x1640], R42 ;  /* 0x0016402a3a007988 */ /* 0x0003e80008000004 */
[----:B------:R1:W-:Y:S04]  /*46e40*/  STS.U8 [R58+UR4+0x1660], R43 ;  /* 0x0016602b3a007988 */ /* 0x0003e80008000004 */
[----:B------:R1:W-:Y:S04]  /*46e50*/  STS.U8 [R58+UR4+0x1720], R54 ;  /* 0x001720363a007988 */ /* 0x0003e80008000004 */
[----:B------:R1:W-:Y:S04]  /*46e60*/  STS.U8 [R58+UR4+0x1700], R55 ;  /* 0x001700373a007988 */ /* 0x0003e80008000004 */
[----:B0-----:R-:W4:Y:S04]  /*46e70*/  LDL.LU R40, [R1+0x36cc] ;  /* 0x0036cc0001287983 */ /* 0x001f280000300800 */
[----:B-1----:R-:W3:Y:S04]  /*46e80*/  LDL.LU R41, [R1+0x36c8] ;  /* 0x0036c80001297983 */ /* 0x002ee80000300800 */
[----:B------:R-:W4:Y:S04]  /*46e90*/  LDL.LU R42, [R1+0x36c4] ;  /* 0x0036c400012a7983 */ /* 0x000f280000300800 */
[----:B------:R-:W4:Y:S04]  /*46ea0*/  LDL.LU R43, [R1+0x36c0] ;  /* 0x0036c000012b7983 */ /* 0x000f280000300800 */
[----:B------:R-:W3:Y:S04]  /*46eb0*/  LDL.LU R54, [R1+0x36bc] ;  /* 0x0036bc0001367983 */ /* 0x000ee80000300800 */
[----:B------:R-:W4:Y:S04]  /*46ec0*/  LDL.LU R55, [R1+0x36b8] ;  /* 0x0036b80001377983 */ /* 0x000f280000300800 */
[----:B--2---:R0:W-:Y:S04]  /*46ed0*/  STS.U8 [R58+UR4+0x1760], R57 ;  /* 0x001760393a007988 */ /* 0x0041e80008000004 */
[----:B------:R1:W-:Y:S04]  /*46ee0*/  STS.U8 [R58+UR4+0x1740], R61 ;  /* 0x0017403d3a007988 */ /* 0x0003e80008000004 */
[----:B------:R2:W-:Y:S04]  /*46ef0*/  STS.U8 [R58+UR4+0x1800], R51 ;  /* 0x001800333a007988 */ /* 0x0005e80008000004 */
[----:B0-----:R-:W3:Y:S04]  /*46f00*/  LDL.LU R57, [R1+0x36b4] ;  /* 0x0036b40001397983 */ /* 0x001ee80000300800 */
[----:B-1----:R-:W4:Y:S04]  /*46f10*/  LDL.LU R61, [R1+0x36b0] ;  /* 0x0036b000013d7983 */ /* 0x002f280000300800 */
[----:B--2---:R-:W2:Y:S04]  /*46f20*/  LDL.LU R51, [R1+0x36ac] ;  /* 0x0036ac0001337983 */ /* 0x004ea80000300800 */
[----:B------:R0:W-:Y:S04]  /*46f30*/  STS.U8 [R58+UR4+0x1820], R59 ;  /* 0x0018203b3a007988 */ /* 0x0001e80008000004 */
[----:B0-----:R-:W3:Y:S04]  /*46f40*/  LDL.LU R59, [R1+0x3c4] ;  /* 0x0003c400013b7983 */ /* 0x001ee80000300800 */
[----:B------:R0:W-:Y:S04]  /*46f50*/  STS.U8 [R58+UR4+0x1840], R60 ;  /* 0x0018403c3a007988 */ /* 0x0001e80008000004 */
[----:B------:R1:W-:Y:S04]  /*46f60*/  STS.U8 [R58+UR4+0x1860], R50 ;  /* 0x001860323a007988 */ /* 0x0003e80008000004 */
[----:B0-----:R-:W3:Y:S04]  /*46f70*/  LDL.LU R60, [R1+0x3c0] ;  /* 0x0003c000013c7983 */ /* 0x001ee80000300800 */
[----:B-1----:R-:W3:Y:S04]  /*46f80*/  LDL.LU R50, [R1+0x3bc] ;  /* 0x0003bc0001327983 */ /* 0x002ee80000300800 */
[----:B--2---:R0:W-:Y:S04]  /*46f90*/  STS.U8 [R58+UR4+0x1920], R51 ;  /* 0x001920333a007988 */ /* 0x0041e80008000004 */
[----:B0-----:R-:W2:Y:S04]  /*46fa0*/  LDL.LU R51, [R1+0x3b8] ;  /* 0x0003b80001337983 */ /* 0x001ea80000300800 */
[----:B------:R-:W-:Y:S04]  /*46fb0*/  STS.U8 [R58+UR4+0x1900], R52 ;  /* 0x001900343a007988 */ /* 0x000fe80008000004 */
[----:B------:R-:W-:Y:S04]  /*46fc0*/  STS.U8 [R58+UR4+0x1960], R53 ;  /* 0x001960353a007988 */ /* 0x000fe80008000004 */
[----:B------:R-:W-:Y:S04]  /*46fd0*/  STS.U8 [R58+UR4+0x1940], R56 ;  /* 0x001940383a007988 */ /* 0x000fe80008000004 */
[----:B----4-:R0:W-:Y:S04]  /*46fe0*/  STS.U8 [R58+UR4+0x1a00], R61 ;  /* 0x001a003d3a007988 */ /* 0x0101e80008000004 */
[----:B---3--:R-:W-:Y:S04]  /*46ff0*/  STS.U8 [R58+UR4+0x1a20], R57 ;  /* 0x001a20393a007988 */ /* 0x008fe80008000004 */
[----:B------:R-:W-:Y:S04]  /*47000*/  STS.U8 [R58+UR4+0x1a40], R55 ;  /* 0x001a40373a007988 */ /* 0x000fe80008000004 */
[----:B------:R-:W-:Y:S04]  /*47010*/  STS.U8 [R58+UR4+0x1a60], R54 ;  /* 0x001a60363a007988 */ /* 0x000fe80008000004 */
[----:B------:R-:W-:Y:S04]  /*47020*/  STS.U8 [R58+UR4+0x1b20], R41 ;  /* 0x001b20293a007988 */ /* 0x000fe80008000004 */
[----:B------:R-:W-:Y:S04]  /*47030*/  STS.U8 [R58+UR4+0x1b00], R40 ;  /* 0x001b00283a007988 */ /* 0x000fe80008000004 */
[----:B------:R-:W-:Y:S04]  /*47040*/  STS.U8 [R58+UR4+0x1b60], R39 ;  /* 0x001b60273a007988 */ /* 0x000fe80008000004 */
[----:B------:R-:W-:Y:S04]  /*47050*/  STS.U8 [R58+UR4+0x1b40], R38 ;  /* 0x001b40263a007988 */ /* 0x000fe80008000004 */
[----:B------:R-:W-:Y:S01]  /*47060*/  STS.U8 [R58+UR4+0x1c00], R33 ;  /* 0x001c00213a007988 */ /* 0x000fe20008000004 */
[----:B0-----:R-:W0:Y:S03]  /*47070*/  S2R R61, SR_TID.X ;  /* 0x00000000003d7919 */ /* 0x001e260000002100 */
        /* <DEDUP_REMOVED lines=32> */
[----:B0-----:R-:W-:-:S03]  /*47280*/  LOP3.LUT R61, R61, 0x1f, RZ, 0xc0, !PT ;  /* 0x0000001f3d3d7812 */ /* 0x001fc600078ec0ff */
[----:B------:R-:W4:Y:S04]  /*47290*/  LDL.LU R39, [R1+0x320] ;  /* 0x0003200001277983 */ /* 0x000f280000300800 */
[----:B------:R-:W4:Y:S04]  /*472a0*/  LDL.LU R40, [R1+0x31c] ;  /* 0x00031c0001287983 */ /* 0x000f280000300800 */
[----:B------:R-:W4:Y:S04]  /*472b0*/  LDL.LU R41, [R1+0x318] ;  /* 0x0003180001297983 */ /* 0x000f280000300800 */
[----:B------:R-:W4:Y:S01]  /*472c0*/  LDL.LU R54, [R1+0x304] ;  /* 0x0003040001367983 */ /* 0x000f220000300800 */
[----:B------:R-:W-:-:S03]  /*472d0*/  LOP3.LUT R61, R61, 0x10, RZ, 0x3c, !PT ;  /* 0x000000103d3d7812 */ /* 0x000fc600078e3cff */
        /* <DEDUP_REMOVED lines=9> */
[----:B0-----:R-:W4:Y:S04]  /*47370*/  LDL.LU R59, [R1+0x2d8] ;  /* 0x0002d800013b7983 */ /* 0x001f280000300800 */
[----:B-1----:R-:W4:Y:S04]  /*47380*/  LDL.LU R60, [R1+0x2c4] ;  /* 0x0002c400013c7983 */ /* 0x002f280000300800 */
[----:B------:R-:W4:Y:S04]  /*47390*/  LDL.LU R50, [R1+0x2c0] ;  /* 0x0002c00001327983 */ /* 0x000f280000300800 */
[----:B--2---:R0:W-:Y:S04]  /*473a0*/  STS.U8 [R61+UR4+0xe0], R51 ;  /* 0x0000e0333d007988 */ /* 0x0041e80008000004 */
[----:B0-----:R-:W2:Y:S04]  /*473b0*/  LDL.LU R51, [R1+0x2bc] ;  /* 0x0002bc0001337983 */ /* 0x001ea80000300800 */
        /* <DEDUP_REMOVED lines=46> */
[----:B------:R-:W3:Y:S04]  /*476a0*/  LDL.LU R52, [R1+0x200] ;  /* 0x0002000001347983 */ /* 0x000ee80000300800 */
        /* <DEDUP_REMOVED lines=13> */
[----:B--2---:R0:W-:Y:S04]  /*47780*/  STS.U8 [R61+UR4+0x8c0], R51 ;  /* 0x0008c0333d007988 */ /* 0x0041e80008000004 */
[----:B0-----:R-:W2:Y:S04]  /*47790*/  LDL.LU R51, [R1+0x1c0] ;  /* 0x0001c00001337983 */ /* 0x001ea80000300800 */
[----:B---3--:R0:W-:Y:S04]  /*477a0*/  STS.U8 [R61+UR4+0xea0], R52 ;  /* 0x000ea0343d007988 */ /* 0x0081e80008000004 */
[----:B----4-:R1:W-:Y:S04]  /*477b0*/  STS.U8 [R61+UR4+0xec0], R53 ;  /* 0x000ec0353d007988 */ /* 0x0103e80008000004 */
[----:B0-----:R-:W3:Y:S04]  /*477c0*/  LDL.LU R52, [R1+0x1bc] ;  /* 0x0001bc0001347983 */ /* 0x001ee80000300800 */
[----:B------:R0:W-:Y:S04]  /*477d0*/  STS.U8 [R61+UR4+0xee0], R56 ;  /* 0x000ee0383d007988 */ /* 0x0001e80008000004 */
[----:B-1----:R-:W4:Y:S04]  /*477e0*/  LDL.LU R53, [R1+0x1b8] ;  /* 0x0001b80001357983 */ /* 0x002f280000300800 */
        /* <DEDUP_REMOVED lines=9> */
[----:B--2---:R-:W2:Y:S04]  /*47880*/  LDL.LU R60, [R1+0x174] ;  /* 0x00017400013c7983 */ /* 0x004ea80000300800 */
[----:B------:R-:W2:Y:S04]  /*47890*/  LDL.LU R50, [R1+0x170] ;  /* 0x0001700001327983 */ /* 0x000ea80000300800 */
[----:B------:R0:W-:Y:S04]  /*478a0*/  STS.U8 [R61+UR4+0x10a0], R51 ;  /* 0x0010a0333d007988 */ /* 0x0001e80008000004 */
[----:B0-----:R-:W2:Y:S04]  /*478b0*/  LDL.LU R51, [R1+0x16c] ;  /* 0x00016c0001337983 */ /* 0x001ea80000300800 */
[----:B------:R0:W-:Y:S04]  /*478c0*/  STS.U8 [R61+UR4+0x8e0], R6 ;  /* 0x0008e0063d007988 */ /* 0x0001e80008000004 */
[----:B------:R1:W-:Y:S04]  /*478d0*/  STS.U8 [R61+UR4+0x9a0], R7 ;  /* 0x0009a0073d007988 */ /* 0x0003e80008000004 */
[----:B------:R1:W-:Y:S04]  /*478e0*/  STS.U8 [R61+UR4+0x980], R8 ;  /* 0x000980083d007988 */ /* 0x0003e80008000004 */
[----:B------:R1:W-:Y:S04]  /*478f0*/  STS.U8 [R61+UR4+0x9e0], R9 ;  /* 0x0009e0093d007988 */ /* 0x0003e80008000004 */
[----:B------:R1:W-:Y:S04]  /*47900*/  STS.U8 [R61+UR4+0x9c0], R14 ;  /* 0x0009c00e3d007988 */ /* 0x0003e80008000004 */
[----:B------:R1:W-:Y:S04]  /*47910*/  STS.U8 [R61+UR4+0xa80], R15 ;  /* 0x000a800f3d007988 */ /* 0x0003e80008000004 */
[----:B0-----:R-:W2:Y:S04]  /*47920*/  LDL.LU R6, [R1+0x168] ;  /* 0x0001680001067983 */ /* 0x001ea80000300800 */
[----:B-1----:R-:W2:Y:S04]  /*47930*/  LDL.LU R7, [R1+0x154] ;  /* 0x0001540001077983 */ /* 0x002ea80000300800 */
[----:B------:R-:W2:Y:S04]  /*47940*/  LDL.LU R8, [R1+0x150] ;  /* 0x0001500001087983 */ /* 0x000ea80000300800 */
[----:B------:R-:W2:Y:S04]  /*47950*/  LDL.LU R9, [R1+0x13c] ;  /* 0x00013c0001097983 */ /* 0x000ea80000300800 */
[----:B------:R-:W2:Y:S04]  /*47960*/  LDL.LU R14, [R1+0x138] ;  /* 0x00013800010e7983 */ /* 0x000ea80000300800 */
[----:B------:R0:W-:Y:S04]  /*47970*/  STS.U8 [R61+UR4+0xaa0], R16 ;  /* 0x000aa0103d007988 */ /* 0x0001e80008000004 */
[----:B------:R-:W2:Y:S04]  /*47980*/  LDL.LU R15, [R1+0x114] ;  /* 0x00011400010f7983 */ /* 0x000ea80000300800 */
        /* <DEDUP_REMOVED lines=27> */
[----:B0-----:R-:W2:Y:S04]  /*47b40*/  LDL.LU R40, [R1+0x70] ;  /* 0x0000700001287983 */ /* 0x001ea80000300800 */
[----:B-1----:R-:W2:Y:S04]  /*47b50*/  LDL.LU R41, [R1+0x6c] ;  /* 0x00006c0001297983 */ /* 0x002ea80000300800 */
[----:B------:R-:W2:Y:S04]  /*47b60*/  LDL.LU R54, [R1+0x68] ;  /* 0x0000680001367983 */ /* 0x000ea80000300800 */
[----:B------:R-:W2:Y:S04]  /*47b70*/  LDL.LU R55, [R1+0x54] ;  /* 0x0000540001377983 */ /* 0x000ea80000300800 */
[----:B---3--:R0:W-:Y:S04]  /*47b80*/  STS.U8 [R61+UR4+0x10c0], R52 ;  /* 0x0010c0343d007988 */ /* 0x0081e80008000004 */
[----:B----4-:R1:W-:Y:S04]  /*47b90*/  STS.U8 [R61+UR4+0x10e0], R53 ;  /* 0x0010e0353d007988 */ /* 0x0103e80008000004 */
[----:B0-----:R-:W3:Y:S04]  /*47ba0*/  LDL.LU R52, [R1+0x36a8] ;  /* 0x0036a80001347983 */ /* 0x001ee80000300800 */
[----:B-1----:R-:W4:Y:S04]  /*47bb0*/  LDL.LU R53, [R1+0x36a4] ;  /* 0x0036a40001357983 */ /* 0x002f280000300800 */
[----:B------:R0:W-:Y:S04]  /*47bc0*/  STS.U8 [R61+UR4+0x11a0], R56 ;  /* 0x0011a0383d007988 */ /* 0x0001e80008000004 */
[----:B------:R1:W-:Y:S04]  /*47bd0*/  STS.U8 [R61+UR4+0x1180], R57 ;  /* 0x001180393d007988 */ /* 0x0003e80008000004 */
[----:B------:R1:W-:Y:S04]  /*47be0*/  STS.U8 [R61+UR4+0x11e0], R58 ;  /* 0x0011e03a3d007988 */ /* 0x0003e80008000004 */
[----:B------:R1:W-:Y:S04]  /*47bf0*/  STS.U8 [R61+UR4+0x11c0], R59 ;  /* 0x0011c03b3d007988 */ /* 0x0003e80008000004 */
[----:B--2---:R2:W-:Y:S04]  /*47c00*/  STS.U8 [R61+UR4+0x1280], R60 ;  /* 0x0012803c3d007988 */ /* 0x0045e80008000004 */
[----:B------:R2:W-:Y:S04]  /*47c10*/  STS.U8 [R61+UR4+0x12a0], R50 ;  /* 0x0012a0323d007988 */ /* 0x0005e80008000004 */
[----:B0-----:R-:W3:Y:S04]  /*47c20*/  LDL.LU R56, [R1+0x36a0] ;  /* 0x0036a00001387983 */ /* 0x001ee80000300800 */
[----:B-1----:R-:W4:Y:S04]  /*47c30*/  LDL.LU R57, [R1+0x369c] ;  /* 0x00369c0001397983 */ /* 0x002f280000300800 */
[----:B------:R-:W3:Y:S04]  /*47c40*/  LDL.LU R58, [R1+0x3698] ;  /* 0x00369800013a7983 */ /* 0x000ee80000300800 */
[----:B------:R-:W4:Y:S04]  /*47c50*/  LDL.LU R59, [R1+0x3694] ;  /* 0x00369400013b7983 */ /* 0x000f280000300800 */
[----:B--2---:R-:W2:Y:S04]  /*47c60*/  LDL.LU R60, [R1+0x3690] ;  /* 0x00369000013c7983 */ /* 0x004ea80000300800 */
[----:B------:R-:W3:Y:S04]  /*47c70*/  LDL.LU R50, [R1+0x368c] ;  /* 0x00368c0001327983 */ /* 0x000ee80000300800 */
[----:B------:R0:W-:Y:S04]  /*47c80*/  STS.U8 [R61+UR4+0x12c0], R51 ;  /* 0x0012c0333d007988 */ /* 0x0001e80008000004 */
[----:B0-----:R-:W4:Y:S04]  /*47c90*/  LDL.LU R51, [R1+0x3688] ;  /* 0x0036880001337983 */ /* 0x001f280000300800 */
[----:B---3--:R-:W-:Y:S04]  /*47ca0*/  STS.U8 [R61+UR4+0x18c0], R50 ;  /* 0x0018c0323d007988 */ /* 0x008fe80008000004 */
[----:B----4-:R0:W-:Y:S04]  /*47cb0*/  STS.U8 [R61+UR4+0x18a0], R51 ;  /* 0x0018a0333d007988 */ /* 0x0101e80008000004 */
[----:B0-----:R-:W3:Y:S04]  /*47cc0*/  LDL.LU R51, [R1+0x3684] ;  /* 0x0036840001337983 */ /* 0x001ee80000300800 */
[----:B------:R-:W4:Y:S04]  /*47cd0*/  LDL.LU R50, [R1+0x3680] ;  /* 0x0036800001327983 */ /* 0x000f280000300800 */
[----:B------:R0:W-:Y:S02]  /*47ce0*/  STS.U8 [R61+UR4+0x17c0], R54 ;  /* 0x0017c0363d007988 */ /* 0x0001e40008000004 */
[----:B0-----:R-:W0:Y:S02]  /*47cf0*/  S2R R54, SR_TID.X ;  /* 0x0000000000367919 */ /* 0x001e240000002100 */
        /* <DEDUP_REMOVED lines=19> */
[----:B------:R-:W-:Y:S04]  /*47e30*/  STS.U8 [R61+UR4+0x17e0], R41 ;  /* 0x0017e0293d007988 */ /* 0x000fe80008000004 */
[----:B------:R1:W-:Y:S04]  /*47e40*/  STS.U8 [R61+UR4+0x1880], R55 ;  /* 0x001880373d007988 */ /* 0x0003e80008000004 */
[----:B--2---:R2:W-:Y:S04]  /*47e50*/  STS.U8 [R61+UR4+0x18e0], R60 ;  /* 0x0018e03c3d007988 */ /* 0x0045e80008000004 */
[----:B------:R2:W-:Y:S04]  /*47e60*/  STS.U8 [R61+UR4+0x19a0], R59 ;  /* 0x0019a03b3d007988 */ /* 0x0005e80008000004 */
        /* <DEDUP_REMOVED lines=25> */
[----:B0-----:R-:W-:-:S02]  /*48000*/  IMAD.SHL.U32 R40, R54, 0x40, RZ ;  /* 0x0000004036287824 */ /* 0x001fc400078e00ff */
[C---:B-1----:R-:W-:Y:S02]  /*48010*/  IMAD.SHL.U32 R55, R54.reuse, 0x8, RZ ;  /* 0x0000000836377824 */ /* 0x042fe400078e00ff */
[----:B------:R-:W-:Y:S01]  /*48020*/  IMAD.SHL.U32 R41, R54, 0x2, RZ ;  /* 0x0000000236297824 */ /* 0x000fe200078e00ff */
[----:B--2---:R-:W2:Y:S04]  /*48030*/  LDL.LU R60, [R1+0x367c] ;  /* 0x00367c00013c7983 */ /* 0x004ea80000300800 */
[----:B------:R-:W2:Y:S01]  /*48040*/  LDL.LU R59, [R1+0x3678] ;  /* 0x00367800013b7983 */ /* 0x000ea20000300800 */
[----:B------:R-:W-:-:S03]  /*48050*/  LOP3.LUT R40, R40, 0x1c0, RZ, 0xc0, !PT ;  /* 0x000001c028287812 */ /* 0x000fc600078ec0ff */
[----:B------:R-:W2:Y:S04]  /*48060*/  LDL.LU R58, [R1+0x3674] ;  /* 0x00367400013a7983 */ /* 0x000ea80000300800 */
[----:B------:R-:W2:Y:S04]  /*48070*/  LDL.LU R57, [R1+0x3670] ;  /* 0x0036700001397983 */ /* 0x000ea80000300800 */
[----:B------:R-:W2:Y:S01]  /*48080*/  LDL.LU R56, [R1+0x366c] ;  /* 0x00366c0001387983 */ /* 0x000ea20000300800 */
[----:B------:R-:W-:-:S04]  /*48090*/  LOP3.LUT R40, R40, 0x30, R55, 0xf8, !PT ;  /* 0x0000003028287812 */ /* 0x000fc800078ef837 */
[----:B------:R-:W-:Y:S01]  /*480a0*/  LOP3.LUT R40, R40, 0x30, R41, 0x78, !PT ;  /* 0x0000003028287812 */ /* 0x000fe200078e7829 */
[----:B------:R-:W-:Y:S02]  /*480b0*/  IMAD R25, R48, 0x100, R49 ;  /* 0x0000010030197824 */ /* 0x000fe400078e0231 */
[----:B------:R-:W-:Y:S01]  /*480c0*/  IMAD R26, R46, 0x100, R47 ;  /* 0x000001002e1a7824 */ /* 0x000fe200078e022f */
[----:B---3--:R0:W-:Y:S04]  /*480d0*/  STS.U8 [R61+UR4+0x1fe0], R51 ;  /* 0x001fe0333d007988 */ /* 0x0081e80008000004 */
[----:B----4-:R1:W-:Y:S01]  /*480e0*/  STS.U8 [R61+UR4+0x1fc0], R50 ;  /* 0x001fc0323d007988 */ /* 0x0103e20008000004 */
[----:B------:R-:W-:Y:S06]  /*480f0*/  BAR.SYNC.DEFER_BLOCKING 0x0 ;  /* 0x0000000000007b1d */ /* 0x000fec0000010000 */
[----:B0-----:R-:W3:Y:S04]  /*48100*/  LDL.LU R51, [R1+0x3668] ;  /* 0x0036680001337983 */ /* 0x001ee80000300800 */
[----:B-1----:R-:W3:Y:S04]  /*48110*/  LDL.LU R50, [R1+0x3664] ;  /* 0x0036640001327983 */ /* 0x002ee80000300800 */
[----:B------:R-:W0:Y:S01]  /*48120*/  LDSM.16.M88.4 R4, [R40+UR4] ;  /* 0x000000042804783b */ /* 0x000e220008000200 */
[----:B------:R-:W-:-:S03]  /*48130*/  IMAD R27, R44, 0x100, R45 ;  /* 0x000001002c1b7824 */ /* 0x000fc600078e022d */
[----:B------:R-:W-:Y:S01]  /*48140*/  LDSM.16.M88.4 R52, [R40+UR4+0x1800] ;  /* 0x001800042834783b */ /* 0x000fe20008000200 */
[----:B0-----:R-:W-:-:S03]  /*48150*/  IMAD.MOV.U32 R42, RZ, RZ, R4 ;  /* 0x000000ffff2a7224 */ /* 0x001fc600078e0004 */
[----:B------:R-:W-:Y:S01]  /*48160*/  STL.64 [R1+0x15b8], R6 ;  /* 0x0015b80601007387 */ /* 0x000fe20000100a00 */
[----:B------:R-:W-:-:S03]  /*48170*/  IMAD.MOV.U32 R43, RZ, RZ, R5 ;  /* 0x000000ffff2b7224 */ /* 0x000fc600078e0005 */
[----:B------:R-:W0:Y:S04]  /*48180*/  LDSM.16.M88.4 R4, [R40+UR4+0x200] ;  /* 0x000200042804783b */ /* 0x000e280008000200 */
[----:B0-----:R-:W-:Y:S01]  /*48190*/  STL.64 [R1+0x15c0], R4 ;  /* 0x0015c00401007387 */ /* 0x001fe20000100a00 */
[----:B------:R-:W-:-:S03]  /*481a0*/  IMAD.MOV.U32 R33, RZ, RZ, R4 ;  /* 0x000000ffff217224 */ /* 0x000fc600078e0004 */
[----:B------:R-:W-:Y:S01]  /*481b0*/  STL.64 [R1+0x15c8], R6 ;  /* 0x0015c80601007387 */ /* 0x000fe20000100a00 */
[----:B------:R-:W-:-:S03]  /*481c0*/  IMAD.MOV.U32 R32, RZ, RZ, R5 ;  /* 0x000000ffff207224 */ /* 0x000fc600078e0005 */
[----:B------:R-:W0:Y:S04]  /*481d0*/  LDSM.16.M88.4 R4, [R40+UR4+0x400] ;  /* 0x000400042804783b */ /* 0x000e280008000200 */
[----:B0-----:R-:W-:Y:S01]  /*481e0*/  STL.64 [R1+0x15d0], R4 ;  /* 0x0015d00401007387 */ /* 0x001fe20000100a00 */
[----:B------:R-:W-:-:S03]  /*481f0*/  IMAD.MOV.U32 R31, RZ, RZ, R4 ;  /* 0x000000ffff1f7224 */ /* 0x000fc600078e0004 */
[----:B------:R-:W-:Y:S01]  /*48200*/  STL.64 [R1+0x15d8], R6 ;  /* 0x0015d80601007387 */ /* 0x000fe20000100a00 */
[----:B------:R-:W-:-:S03]  /*48210*/  IMAD.MOV.U32 R30, RZ, RZ, R5 ;  /* 0x000000ffff1e7224 */ /* 0x000fc600078e0005 */
[----:B------:R-:W3:Y:S04]  /*48220*/  LDL.LU R49, [R1+0x3660] ;  /* 0x0036600001317983 */ /* 0x000ee80000300800 */
[----:B------:R-:W0:Y:S04]  /*48230*/  LDSM.16.M88.4 R4, [R40+UR4+0x600] ;  /* 0x000600042804783b */ /* 0x000e280008000200 */
[----:B------:R-:W3:Y:S04]  /*48240*/  LDL.LU R48, [R1+0x365c] ;  /* 0x00365c0001307983 */ /* 0x000ee80000300800 */
[----:B------:R-:W4:Y:S04]  /*48250*/  LDL.LU R47, [R1+0x3658] ;  /* 0x00365800012f7983 */ /* 0x000f280000300800 */
[----:B------:R-:W4:Y:S04]  /*48260*/  LDL.LU R46, [R1+0x3654] ;  /* 0x00365400012e7983 */ /* 0x000f280000300800 */
[----:B0-----:R-:W-:Y:S01]  /*48270*/  STL.64 [R1+0x15e0], R4 ;  /* 0x0015e00401007387 */ /* 0x001fe20000100a00 */
[----:B------:R-:W-:-:S03]  /*48280*/  IMAD.MOV.U32 R29, RZ, RZ, R4 ;  /* 0x000000ffff1d7224 */ /* 0x000fc600078e0004 */
[----:B------:R-:W-:Y:S01]  /*48290*/  STL.64 [R1+0x15e8], R6 ;  /* 0x0015e80601007387 */ /* 0x000fe20000100a00 */
[----:B------:R-:W-:-:S03]  /*482a0*/  IMAD.MOV.U32 R28, RZ, RZ, R5 ;  /* 0x000000ffff1c7224 */ /* 0x000fc600078e0005 */
[----:B------:R-:W4:Y:S04]  /*482b0*/  LDL.LU R45, [R1+0x3650] ;  /* 0x00365000012d7983 */ /* 0x000f280000300800 */
[----:B------:R-:W0:Y:S04]  /*482c0*/  LDSM.16.M88.4 R4, [R40+UR4+0x800] ;  /* 0x000800042804783b */ /* 0x000e280008000200 */
[----:B------:R-:W4:Y:S04]  /*482d0*/  LDL.LU R44, [R1+0x364c] ;  /* 0x00364c00012c7983 */ /* 0x000f280000300800 */
        /* <DEDUP_REMOVED lines=35> */
[----:B0-----:R-:W-:Y:S04]  /*48510*/  STL.64 [R1+0x1660], R4 ;  /* 0x0016600401007387 */ /* 0x001fe80000100a00 */
[----:B------:R0:W-:Y:S04]  /*48520*/  STL.64 [R1+0x1668], R6 ;  /* 0x0016680601007387 */ /* 0x0001e80000100a00 */
[----:B------:R-:W-:Y:S04]  /*48530*/  STL.64 [R1+0x1670], R52 ;  /* 0x0016703401007387 */ /* 0x000fe80000100a00 */
[----:B------:R-:W-:Y:S01]  /*48540*/  STL.64 [R1+0x1678], R54 ;  /* 0x0016783601007387 */ /* 0x000fe20000100a00 */
[----:B0-----:R-:W-:-:S02]  /*48550*/  IMAD.MOV.U32 R6, RZ, RZ, R52 ;  /* 0x000000ffff067224 */ /* 0x001fc400078e0034 */
[----:B------:R-:W-:Y:S02]  /*48560*/  IMAD.MOV.U32 R7, RZ, RZ, R53 ;  /* 0x000000ffff077224 */ /* 0x000fe400078e0035 */
[----:B------:R-:W0:Y:S01]  /*48570*/  LDSM.16.M88.4 R52, [R40+UR4+0x1a00] ;  /* 0x001a00042834783b */ /* 0x000e220008000200 */
[----:B------:R-:W-:Y:S02]  /*48580*/  IMAD.MOV.U32 R8, RZ, RZ, R4 ;  /* 0x000000ffff087224 */ /* 0x000fe400078e0004 */
[----:B------:R-:W-:Y:S01]  /*48590*/  IMAD.MOV.U32 R9, RZ, RZ, R5 ;  /* 0x000000ffff097224 */ /* 0x000fe200078e0005 */
[----:B0-----:R-:W-:Y:S01]  /*485a0*/  STL.64 [R1+0x1680], R52 ;  /* 0x0016803401007387 */ /* 0x001fe20000100a00 */
[----:B------:R-:W-:-:S03]  /*485b0*/  IMAD.MOV.U32 R4, RZ, RZ, R52 ;  /* 0x000000ffff047224 */ /* 0x000fc600078e0034 */
[----:B------:R-:W-:Y:S01]  /*485c0*/  STL.64 [R1+0x1688], R54 ;  /* 0x0016883601007387 */ /* 0x000fe20000100a00 */
[----:B------:R-:W-:-:S03]  /*485d0*/  IMAD.MOV.U32 R5, RZ, RZ, R53 ;  /* 0x000000ffff057224 */ /* 0x000fc600078e0035 */
[----:B------:R-:W0:Y:S01]  /*485e0*/  LDSM.16.M88.4 R52, [R40+UR4+0x1c00] ;  /* 0x001c00042834783b */ /* 0x000e220008000200 */
[----:B------:R-:W-:-:S03]  /*485f0*/  IMAD R24, R2, 0x100, R3 ;  /* 0x0000010002187824 */ /* 0x000fc600078e0203 */
[----:B0-----:R-:W-:Y:S01]  /*48600*/  STL.64 [R1+0x1690], R52 ;  /* 0x0016903401007387 */ /* 0x001fe20000100a00 */
[----:B------:R-:W-:-:S03]  /*48610*/  IMAD.MOV.U32 R2, RZ, RZ, R52 ;  /* 0x000000ffff027224 */ /* 0x000fc600078e0034 */
[----:B------:R-:W-:Y:S01]  /*48620*/  STL.64 [R1+0x1698], R54 ;  /* 0x0016983601007387 */ /* 0x000fe20000100a00 */
[----:B------:R-:W-:-:S03]  /*48630*/  IMAD.MOV.U32 R3, RZ, RZ, R53 ;  /* 0x000000ffff037224 */ /* 0x000fc600078e0035 */
[----:B------:R-:W0:Y:S01]  /*48640*/  LDSM.16.M88.4 R52, [R40+UR4+0x1e00] ;  /* 0x001e00042834783b */ /* 0x000e220008000200 */
[----:B------:R-:W-:Y:S02]  /*48650*/  F2FP.F16.E4M3.UNPACK_B R24, R24 ;  /* 0x00000018ff18723e */ /* 0x000fe400020006ff */
[----:B------:R-:W-:Y:S02]  /*48660*/  F2FP.F16.E4M3.UNPACK_B R25, R25 ;  /* 0x00000019ff19723e */ /* 0x000fe400020006ff */
[----:B------:R-:W-:Y:S02]  /*48670*/  F2FP.F16.E4M3.UNPACK_B R26, R26 ;  /* 0x0000001aff1a723e */ /* 0x000fe400020006ff */
[----:B------:R-:W-:Y:S02]  /*48680*/  F2FP.F16.E4M3.UNPACK_B R27, R27 ;  /* 0x0000001bff1b723e */ /* 0x000fe400020006ff */
[----:B------:R-:W-:Y:S02]  /*48690*/  F2FP.F16.E4M3.UNPACK_B R38, R42 ;  /* 0x0000002aff26723e */ /* 0x000fe400020006ff */
[----:B------:R-:W-:Y:S01]  /*486a0*/  F2FP.F16.E4M3.UNPACK_B R39, R43 ;  /* 0x0000002bff27723e */ /* 0x000fe200020006ff */
[----:B0-----:R0:W-:Y:S04]  /*486b0*/  STL.64 [R1+0x16a0], R52 ;  /* 0x0016a03401007387 */ /* 0x0011e80000100a00 */
[----:B------:R1:W-:Y:S01]  /*486c0*/  STL.64 [R1+0x16a8], R54 ;  /* 0x0016a83601007387 */ /* 0x0003e20000100a00 */
[----:B------:R-:W-:-:S02]  /*486d0*/  IMAD.MOV.U32 R40, RZ, RZ, R52 ;  /* 0x000000ffff287224 */ /* 0x000fc400078e0034 */
[----:B------:R-:W-:Y:S02]  /*486e0*/  IMAD.MOV.U32 R41, RZ, RZ, R53 ;  /* 0x000000ffff297224 */ /* 0x000fe400078e0035 */
[----:B0-----:R-:W3:Y:S04]  /*486f0*/  LDL.LU.64 R52, [R1+0x20] ;  /* 0x0000200001347983 */ /* 0x001ee80000300a00 */
[----:B-1----:R-:W3:Y:S01]  /*48700*/  LDL.LU.64 R54, [R1+0x28] ;  /* 0x0000280001367983 */ /* 0x002ee20000300a00 */
[----:B------:R-:W-:Y:S01]  /*48710*/  F2FP.F16.E4M3.UNPACK_B R36, R33 ;  /* 0x00000021ff24723e */ /* 0x000fe200020006ff */
[----:B----4-:R-:W-:Y:S01]  /*48720*/  HMMA.16816.F32 R44, R24, R38, R44 ;  /* 0x00000026182c723c */ /* 0x010fe2000000182c */
[----:B------:R-:W-:Y:S01]  /*48730*/  F2FP.F16.E4M3.UNPACK_B R37, R32 ;  /* 0x00000020ff25723e */ /* 0x000fe200020006ff */
[----:B--2---:R-:W-:Y:S01]  /*48740*/  STL [R1+0x3650], R60 ;  /* 0x0036503c01007387 */ /* 0x004fe20000100800 */
[----:B------:R-:W-:-:S02]  /*48750*/  F2FP.F16.E4M3.UNPACK_B R34, R31 ;  /* 0x0000001fff22723e */ /* 0x000fc400020006ff */
[----:B------:R-:W-:Y:S01]  /*48760*/  F2FP.F16.E4M3.UNPACK_B R35, R30 ;  /* 0x0000001eff23723e */ /* 0x000fe200020006ff */
[----:B------:R-:W-:Y:S02]  /*48770*/  STL [R1+0x364c], R0 ;  /* 0x00364c0001007387 */ /* 0x000fe40000100800 */
[C---:B---3--:R-:W-:Y:S06]  /*48780*/  HMMA.16816.F32 R48, R24.reuse, R36, R48 ;  /* 0x000000241830723c */ /* 0x048fec0000001830 */
[----:B------:R-:W-:Y:S01]  /*48790*/  HMMA.16816.F32 R56, R24, R34, R56 ;  /* 0x000000221838723c */ /* 0x000fe20000001838 */
[----:B------:R-:W-:-:S08]  /*487a0*/  F2FP.F16.E4M3.UNPACK_B R32, R29 ;  /* 0x0000001dff20723e */ /* 0x000fd000020006ff */
[----:B------:R-:W-:Y:S04]  /*487b0*/  STL.64 [R1+0x4bf0], R46 ;  /* 0x004bf02e01007387 */ /* 0x000fe80000100a00 */
[----:B------:R0:W-:Y:S04]  /*487c0*/  STL.64 [R1+0x4be8], R44 ;  /* 0x004be82c01007387 */ /* 0x0001e80000100a00 */
[----:B------:R-:W-:Y:S04]  /*487d0*/  STL.64 [R1+0x4c00], R50 ;  /* 0x004c003201007387 */ /* 0x000fe80000100a00 */
[----:B------:R-:W-:Y:S01]  /*487e0*/  STL.64 [R1+0x4bf8], R48 ;  /* 0x004bf83001007387 */ /* 0x000fe20000100a00 */
[----:B------:R-:W-:-:S03]  /*487f0*/  F2FP.F16.E4M3.UNPACK_B R33, R28 ;  /* 0x0000001cff21723e */ /* 0x000fc600020006ff */
[----:B0-----:R-:W2:Y:S04]  /*48800*/  LDL.LU.64 R44, [R1+0x40] ;  /* 0x00004000012c7983 */ /* 0x001ea80000300a00 */
[----:B------:R-:W2:Y:S04]  /*48810*/  LDL.LU.64 R46, [R1+0x48] ;  /* 0x00004800012e7983 */ /* 0x000ea80000300a00 */
[----:B------:R-:W-:Y:S04]  /*48820*/  STL.64 [R1+0x4c10], R58 ;  /* 0x004c103a01007387 */ /* 0x000fe80000100a00 */
[----:B------:R0:W-:Y:S04]  /*48830*/  STL.64 [R1+0x4c08], R56 ;  /* 0x004c083801007387 */ /* 0x0001e80000100a00 */
[----:B------:R-:W3:Y:S04]  /*48840*/  LDL.LU.64 R28, [R1+0x80] ;  /* 0x00008000011c7983 */ /* 0x000ee80000300a00 */
[----:B------:R-:W3:Y:S04]  /*48850*/  LDL.LU.64 R30, [R1+0x88] ;  /* 0x00008800011e7983 */ /* 0x000ee80000300a00 */
[----:B0-----:R-:W4:Y:S04]  /*48860*/  LDL.LU.64 R56, [R1+0xd0] ;  /* 0x0000d00001387983 */ /* 0x001f280000300a00 */
[----:B------:R-:W4:Y:S01]  /*48870*/  LDL.LU.64 R58, [R1+0xd8] ;  /* 0x0000d800013a7983 */ /* 0x000f220000300a00 */
[----:B------:R-:W-:-:S02]  /*48880*/  F2FP.F16.E4M3.UNPACK_B R22, R22 ;  /* 0x00000016ff16723e */ /* 0x000fc400020006ff */
[----:B------:R-:W-:Y:S02]  /*48890*/  F2FP.F16.E4M3.UNPACK_B R23, R23 ;  /* 0x00000017ff17723e */ /* 0x000fe400020006ff */
[----:B------:R-:W-:Y:S02]  /*488a0*/  F2FP.F16.E4M3.UNPACK_B R20, R20 ;  /* 0x00000014ff14723e */ /* 0x000fe400020006ff */
[----:B------:R-:W-:Y:S01]  /*488b0*/  F2FP.F16.E4M3.UNPACK_B R21, R21 ;  /* 0x00000015ff15723e */ /* 0x000fe200020006ff */
[----:B------:R-:W-:-:S15]  /*488c0*/  HMMA.16816.F32 R52, R24, R32, R52 ;  /* 0x000000201834723c */ /* 0x000fde0000001834 */
[----:B------:R-:W-:-:S08]  /*488d0*/  NOP ;  /* 0x0000000000007918 */ /* 0x000fd00000000000 */
[----:B------:R-:W-:Y:S04]  /*488e0*/  STL.64 [R1+0x4c20], R54 ;  /* 0x004c203601007387 */ /* 0x000fe80000100a00 */
[----:B------:R0:W-:Y:S04]  /*488f0*/  STL.64 [R1+0x4c18], R52 ;  /* 0x004c183401007387 */ /* 0x0001e80000100a00 */
[----:B0-----:R-:W4:Y:S04]  /*48900*/  LDL.LU.64 R52, [R1+0xa0] ;  /* 0x0000a00001347983 */ /* 0x001f280000300a00 */
[----:B------:R-:W4:Y:S01]  /*48910*/  LDL.LU.64 R54, [R1+0xa8] ;  /* 0x0000a80001367983 */ /* 0x000f220000300a00 */
[C---:B--2---:R-:W-:Y:S03]  /*48920*/  HMMA.16816.F32 R44, R24.reuse, R22, R44 ;  /* 0x00000016182c723c */ /* 0x044fe6000000182c */
[----:B------:R-:W2:Y:S04]  /*48930*/  LDL.LU.64 R48, [R1+0xf0] ;  /* 0x0000f00001307983 */ /* 0x000ea80000300a00 */
[----:B------:R-:W2:Y:S01]  /*48940*/  LDL.LU.64 R50, [R1+0xf8] ;  /* 0x0000f80001327983 */ /* 0x000ea20000300a00 */
[----:B---3--:R-:W-:-:S15]  /*48950*/  HMMA.16816.F32 R28, R24, R20, R28 ;  /* 0x00000014181c723c */ /* 0x008fde000000181c */
[----:B------:R0:W-:Y:S04]  /*48960*/  STL.64 [R1], R44 ;  /* 0x0000002c01007387 */ /* 0x0001e80000100a00 */
[----:B------:R1:W-:Y:S04]  /*48970*/  STL.64 [R1+0x8], R46 ;  /* 0x0000082e01007387 */ /* 0x0003e80000100a00 */
[----:B0-----:R-:W3:Y:S04]  /*48980*/  LDL.LU.64 R44, [R1+0x120] ;  /* 0x00012000012c7983 */ /* 0x001ee80000300a00 */
[----:B-1----:R-:W3:Y:S04]  /*48990*/  LDL.LU.64 R46, [R1+0x128] ;  /* 0x00012800012e7983 */ /* 0x002ee80000300a00 */
[----:B------:R0:W-:Y:S04]  /*489a0*/  STL.64 [R1+0x10], R28 ;  /* 0x0000101c01007387 */ /* 0x0001e80000100a00 */
[----:B------:R1:W-:Y:S04]  /*489b0*/  STL.64 [R1+0x18], R30 ;  /* 0x0000181e01007387 */ /* 0x0003e80000100a00 */
[----:B0-----:R-:W3:Y:S04]  /*489c0*/  LDL.LU.64 R28, [R1+0x140] ;  /* 0x00014000011c7983 */ /* 0x001ee80000300a00 */
[----:B-1----:R-:W3:Y:S01]  /*489d0*/  LDL.LU.64 R30, [R1+0x148] ;  /* 0x00014800011e7983 */ /* 0x002ee20000300a00 */
[----:B------:R-:W-:-:S02]  /*489e0*/  F2FP.F16.E4M3.UNPACK_B R18, R18 ;  /* 0x00000012ff12723e */ /* 0x000fc400020006ff */
[----:B------:R-:W-:Y:S02]  /*489f0*/  F2FP.F16.E4M3.UNPACK_B R19, R19 ;  /* 0x00000013ff13723e */ /* 0x000fe400020006ff */
[----:B------:R-:W-:Y:S02]  /*48a00*/  F2FP.F16.E4M3.UNPACK_B R16, R16 ;  /* 0x00000010ff10723e */ /* 0x000fe400020006ff */
[----:B------:R-:W-:Y:S02]  /*48a10*/  F2FP.F16.E4M3.UNPACK_B R17, R17 ;  /* 0x00000011ff11723e */ /* 0x000fe400020006ff */
[----:B------:R-:W-:Y:S02]  /*48a20*/  F2FP.F16.E4M3.UNPACK_B R14, R14 ;  /* 0x0000000eff0e723e */ /* 0x000fe400020006ff */
[----:B------:R-:W-:Y:S02]  /*48a30*/  F2FP.F16.E4M3.UNPACK_B R15, R15 ;  /* 0x0000000fff0f723e */ /* 0x000fe400020006ff */
[----:B------:R-:W-:-:S02]  /*48a40*/  F2FP.F16.E4M3.UNPACK_B R12, R12 ;  /* 0x0000000cff0c723e */ /* 0x000fc400020006ff */
[----:B------:R-:W-:Y:S02]  /*48a50*/  F2FP.F16.E4M3.UNPACK_B R13, R13 ;  /* 0x0000000dff0d723e */ /* 0x000fe400020006ff */
[----:B------:R-:W-:Y:S02]  /*48a60*/  F2FP.F16.E4M3.UNPACK_B R10, R10 ;  /* 0x0000000aff0a723e */ /* 0x000fe400020006ff */
[----:B------:R-:W-:Y:S01]  /*48a70*/  F2FP.F16.E4M3.UNPACK_B R11, R11 ;  /* 0x0000000bff0b723e */ /* 0x000fe200020006ff */
[C---:B----4-:R-:W-:Y:S06]  /*48a80*/  HMMA.16816.F32 R52, R24.reuse, R18, R52 ;  /* 0x000000121834723c */ /* 0x050fec0000001834 */
[----:B--2---:R-:W-:-:S15]  /*48a90*/  HMMA.16816.F32 R48, R24, R14, R48 ;  /* 0x0000000e1830723c */ /* 0x004fde0000001830 */
[----:B------:R-:W-:-:S02]  /*48aa0*/  NOP ;  /* 0x0000000000007918 */ /* 0x000fc40000000000 */
[----:B------:R-:W-:Y:S04]  /*48ab0*/  STL.64 [R1+0x20], R52 ;  /* 0x0000203401007387 */ /* 0x000fe80000100a00 */
[----:B------:R0:W-:Y:S02]  /*48ac0*/  STL.64 [R1+0x28], R54 ;  /* 0x0000283601007387 */ /* 0x0001e40000100a00 */
[C---:B0-----:R-:W-:Y:S06]  /*48ad0*/  HMMA.16816.F32 R52, R24.reuse, R16, R56 ;  /* 0x000000101834723c */ /* 0x041fec0000001838 */
[----:B---3--:R-:W-:-:S15]  /*48ae0*/  HMMA.16816.F32 R44, R24, R12, R44 ;  /* 0x0000000c182c723c */ /* 0x008fde000000182c */
[----:B------:R-:W-:-:S02]  /*48af0*/  NOP ;  /* 0x0000000000007918 */ /* 0x000fc40000000000 */
[----:B------:R-:W-:Y:S04]  /*48b00*/  STL.64 [R1+0x30], R52 ;  /* 0x0000303401007387 */ /* 0x000fe80000100a00 */
[----:B------:R-:W-:Y:S04]  /*48b10*/  STL.64 [R1+0x38], R54 ;  /* 0x0000383601007387 */ /* 0x000fe80000100a00 */
[----:B------:R-:W-:Y:S04]  /*48b20*/  STL.64 [R1+0x40], R48 ;  /* 0x0000403001007387 */ /* 0x000fe80000100a00 */
[----:B------:R-:W-:Y:S04]  /*48b30*/  STL.64 [R1+0x48], R50 ;  /* 0x0000483201007387 */ /* 0x000fe80000100a00 */
[----:B------:R-:W-:Y:S04]  /*48b40*/  STL.64 [R1+0x5010], R14 ;  /* 0x0050100e01007387 */ /* 0x000fe80000100a00 */
[----:B------:R0:W-:Y:S02]  /*48b50*/  STL.64 [R1+0x5008], R12 ;  /* 0x0050080c01007387 */ /* 0x0001e40000100a00 */
[----:B0-----:R-:W-:Y:S02]  /*48b60*/  HMMA.16816.F32 R12, R24, R10, R28 ;  /* 0x0000000a180c723c */ /* 0x001fe4000000181c */
[----:B------:R-:W-:Y:S04]  /*48b70*/  STL.64 [R1+0x50], R44 ;  /* 0x0000502c01007387 */ /* 0x000fe80000100a00 */
[----:B------:R-:W-:Y:S04]  /*48b80*/  STL.64 [R1+0x58], R46 ;  /* 0x0000582e01007387 */ /* 0x000fe80000100a00 */
[----:B------:R-:W2:Y:S04]  /*48b90*/  LDL.LU.64 R48, [R1+0x1a0] ;  /* 0x0001a00001307983 */ /* 0x000ea80000300a00 */
[----:B------:R-:W2:Y:S09]  /*48ba0*/  LDL.LU.64 R50, [R1+0x1a8] ;  /* 0x0001a80001327983 */ /* 0x000eb20000300a00 */
[----:B------:R0:W-:Y:S04]  /*48bb0*/  STL.64 [R1+0x60], R12 ;  /* 0x0000600c01007387 */ /* 0x0001e80000100a00 */
[----:B------:R1:W-:Y:S04]  /*48bc0*/  STL.64 [R1+0x68], R14 ;  /* 0x0000680e01007387 */ /* 0x0003e80000100a00 */
[----:B0-----:R-:W3:Y:S04]  /*48bd0*/  LDL.LU.64 R12, [R1+0x540] ;  /* 0x00054000010c7983 */ /* 0x001ee80000300a00 */
[----:B-1----:R-:W3:Y:S04]  /*48be0*/  LDL.LU.64 R14, [R1+0x548] ;  /* 0x00054800010e7983 */ /* 0x002ee80000300a00 */
[----:B------:R-:W4:Y:S04]  /*48bf0*/  LDL.LU.64 R44, [R1+0x570] ;  /* 0x00057000012c7983 */ /* 0x000f280000300a00 */
[----:B------:R-:W4:Y:S04]  /*48c00*/  LDL.LU.64 R46, [R1+0x578] ;  /* 0x00057800012e7983 */ /* 0x000f280000300a00 */
[----:B------:R-:W4:Y:S04]  /*48c10*/  LDL.LU.64 R28, [R1+0x600] ;  /* 0x00060000011c7983 */ /* 0x000f280000300a00 */
[----:B------:R-:W4:Y:S01]  /*48c20*/  LDL.LU.64 R30, [R1+0x608] ;  /* 0x00060800011e7983 */ /* 0x000f220000300a00 */
[----:B------:R-:W-:-:S02]  /*48c30*/  F2FP.F16.E4M3.UNPACK_B R8, R8 ;  /* 0x00000008ff08723e */ /* 0x000fc400020006ff */
[----:B------:R-:W-:Y:S01]  /*48c40*/  F2FP.F16.E4M3.UNPACK_B R9, R9 ;  /* 0x00000009ff09723e */ /* 0x000fe200020006ff */
[----:B------:R-:W4:Y:S01]  /*48c50*/  LDL.LU R55, [R1+0x3fc] ;  /* 0x0003fc0001377983 */ /* 0x000f220000300800 */
[----:B------:R-:W-:Y:S02]  /*48c60*/  F2FP.F16.E4M3.UNPACK_B R6, R6 ;  /* 0x00000006ff06723e */ /* 0x000fe400020006ff */
[----:B------:R-:W-:Y:S01]  /*48c70*/  F2FP.F16.E4M3.UNPACK_B R7, R7 ;  /* 0x00000007ff07723e */ /* 0x000fe200020006ff */
[----:B------:R-:W4:Y:S04]  /*48c80*/  LDL.LU R56, [R1+0x3f8] ;  /* 0x0003f80001387983 */ /* 0x000f280000300800 */
[----:B------:R-:W4:Y:S04]  /*48c90*/  LDL.LU R57, [R1+0x404] ;  /* 0x0004040001397983 */ /* 0x000f280000300800 */
[----:B------:R-:W4:Y:S04]  /*48ca0*/  LDL.LU R58, [R1+0x400] ;  /* 0x00040000013a7983 */ /* 0x000f280000300800 */
[----:B------:R-:W4:Y:S04]  /*48cb0*/  LDL.LU R59, [R1+0x40c] ;  /* 0x00040c00013b7983 */ /* 0x000f280000300800 */
[----:B------:R-:W4:Y:S04]  /*48cc0*/  LDL.LU R0, [R1+0x408] ;  /* 0x0004080001007983 */ /* 0x000f280000300800 */
[----:B------:R-:W4:Y:S04]  /*48cd0*/  LDL.LU R60, [R1+0x414] ;  /* 0x00041400013c7983 */ /* 0x000f280000300800 */
[----:B------:R-:W4:Y:S01]  /*48ce0*/  LDL.LU R61, [R1+0x410] ;  /* 0x00041000013d7983 */ /* 0x000f220000300800 */
[C---:B--2---:R-:W-:Y:S06]  /*48cf0*/  HMMA.16816.F32 R48, R24.reuse, R8, R48 ;  /* 0x000000081830723c */ /* 0x044fec0000001830 */
[----:B---3--:R-:W-:-:S15]  /*48d00*/  HMMA.16816.F32 R12, R24, R6, R12 ;  /* 0x00000006180c723c */ /* 0x008fde000000180c */
[----:B------:R-:W-:-:S02]  /*48d10*/  NOP ;  /* 0x0000000000007918 */ /* 0x000fc40000000000 */
[----:B------:R-:W-:Y:S04]  /*48d20*/  STL.64 [R1+0x70], R48 ;  /* 0x0000703001007387 */ /* 0x000fe80000100a00 */
[----:B------:R-:W-:Y:S04]  /*48d30*/  STL.64 [R1+0x78], R50 ;  /* 0x0000783201007387 */ /* 0x000fe80000100a00 */
[----:B------:R0:W-:Y:S04]  /*48d40*/  STL.64 [R1+0x80], R12 ;  /* 0x0000800c01007387 */ /* 0x0001e80000100a00 */
[----:B------:R1:W-:Y:S04]  /*48d50*/  STL.64 [R1+0x88], R14 ;  /* 0x0000880e01007387 */ /* 0x0003e80000100a00 */
[----:B0-----:R-:W2:Y:S04]  /*48d60*/  LDL.LU.64 R12, [R1+0x5a0] ;  /* 0x0005a000010c7983 */ /* 0x001ea80000300a00 */
[----:B-1----:R-:W2:Y:S01]  /*48d70*/  LDL.LU.64 R14, [R1+0x5a8] ;  /* 0x0005a800010e7983 */ /* 0x002ea20000300a00 */
[----:B------:R-:W-:-:S02]  /*48d80*/  F2FP.F16.E4M3.UNPACK_B R4, R4 ;  /* 0x00000004ff04723e */ /* 0x000fc400020006ff */
[----:B------:R-:W-:Y:S02]  /*48d90*/  F2FP.F16.E4M3.UNPACK_B R5, R5 ;  /* 0x00000005ff05723e */ /* 0x000fe400020006ff */
[----:B------:R-:W-:Y:S02]  /*48da0*/  F2FP.F16.E4M3.UNPACK_B R2, R2 ;  /* 0x00000002ff02723e */ /* 0x000fe400020006ff */
[----:B------:R-:W-:Y:S01]  /*48db0*/  F2FP.F16.E4M3.UNPACK_B R3, R3 ;  /* 0x00000003ff03723e */ /* 0x000fe200020006ff */
[----:B------:R-:W-:Y:S02]  /*48dc0*/  STL.64 [R1+0x5000], R6 ;  /* 0x0050000601007387 */ /* 0x000fe40000100a00 */
[C---:B----4-:R-:W-:Y:S06]  /*48dd0*/  HMMA.16816.F32 R44, R24.reuse, R4, R44 ;  /* 0x00000004182c723c */ /* 0x050fec000000182c */
[----:B------:R0:W-:Y:S02]  /*48de0*/  STL.64 [R1+0x4ff8], R4 ;  /* 0x004ff80401007387 */ /* 0x0001e40000100a00 */
[----:B0-----:R-:W-:-:S15]  /*48df0*/  HMMA.16816.F32 R4, R24, R2, R28 ;  /* 0x000000021804723c */ /* 0x001fde000000181c */
[----:B------:R0:W-:Y:S04]  /*48e00*/  STL.64 [R1+0x510], R44 ;  /* 0x0005102c01007387 */ /* 0x0001e80000100a00 */
[----:B------:R1:W-:Y:S04]  /*48e10*/  STL.64 [R1+0x518], R46 ;  /* 0x0005182e01007387 */ /* 0x0003e80000100a00 */
[----:B------:R-:W3:Y:S04]  /*48e20*/  LDL.LU.64 R48, [R1+0x840] ;  /* 0x0008400001307983 */ /* 0x000ee80000300a00 */
[----:B------:R-:W3:Y:S04]  /*48e30*/  LDL.LU.64 R50, [R1+0x848] ;  /* 0x0008480001327983 */ /* 0x000ee80000300a00 */
[----:B------:R4:W-:Y:S04]  /*48e40*/  STL.64 [R1+0x500], R4 ;  /* 0x0005000401007387 */ /* 0x0009e80000100a00 */
[----:B------:R4:W-:Y:S04]  /*48e50*/  STL.64 [R1+0x508], R6 ;  /* 0x0005080601007387 */ /* 0x0009e80000100a00 */
[----:B0-----:R-:W3:Y:S04]  /*48e60*/  LDL.LU.64 R44, [R1+0x810] ;  /* 0x00081000012c7983 */ /* 0x001ee80000300a00 */
[----:B-1----:R-:W3:Y:S04]  /*48e70*/  LDL.LU.64 R46, [R1+0x818] ;  /* 0x00081800012e7983 */ /* 0x002ee80000300a00 */
[----:B------:R-:W3:Y:S04]  /*48e80*/  LDL.LU.64 R28, [R1+0x7e0] ;  /* 0x0007e000011c7983 */ /* 0x000ee80000300a00 */
[----:B------:R-:W3:Y:S04]  /*48e90*/  LDL.LU.64 R30, [R1+0x7e8] ;  /* 0x0007e800011e7983 */ /* 0x000ee80000300a00 */
[----:B----4-:R-:W4:Y:S04]  /*48ea0*/  LDL.LU.64 R4, [R1+0x7b0] ;  /* 0x0007b00001047983 */ /* 0x010f280000300a00 */
[----:B------:R-:W4:Y:S01]  /*48eb0*/  LDL.LU.64 R6, [R1+0x7b8] ;  /* 0x0007b80001067983 */ /* 0x000f220000300a00 */
[----:B------:R-:W-:-:S02]  /*48ec0*/  F2FP.F16.E4M3.UNPACK_B R40, R40 ;  /* 0x00000028ff28723e */ /* 0x000fc400020006ff */
[----:B------:R-:W-:-:S07]  /*48ed0*/  F2FP.F16.E4M3.UNPACK_B R41, R41 ;  /* 0x00000029ff29723e */ /* 0x000fce00020006ff */
[----:B--2---:R-:W-:Y:S01]  /*48ee0*/  HMMA.16816.F32 R24, R24, R40, R12 ;  /* 0x000000281818723c */ /* 0x004fe2000000180c */
[----:B------:R-:W2:Y:S04]  /*48ef0*/  LDL.LU.64 R12, [R1+0x760] ;  /* 0x00076000010c7983 */ /* 0x000ea80000300a00 */
[----:B------:R-:W2:-:S15]  /*48f00*/  LDL.LU.64 R14, [R1+0x768] ;  /* 0x00076800010e7983 */ /* 0x000e9e0000300a00 */
[----:B------:R-:W-:-:S03]  /*48f10*/  NOP ;  /* 0x0000000000007918 */ /* 0x000fc60000000000 */
[----:B------:R0:W-:Y:S04]  /*48f20*/  STL.64 [R1+0x470], R24 ;  /* 0x0004701801007387 */ /* 0x0001e80000100a00 */
[----:B------:R1:W-:Y:S01]  /*48f30*/  STL.64 [R1+0x478], R26 ;  /* 0x0004781a01007387 */ /* 0x0003e20000100a00 */
[----:B0-----:R-:W-:Y:S02]  /*48f40*/  IMAD R24, R56, 0x100, R55 ;  /* 0x0000010038187824 */ /* 0x001fe400078e0237 */
[----:B------:R-:W-:Y:S02]  /*48f50*/  IMAD R25, R58, 0x100, R57 ;  /* 0x000001003a197824 */ /* 0x000fe400078e0239 */
[----:B-1----:R-:W-:Y:S02]  /*48f60*/  IMAD R26, R0, 0x100, R59 ;  /* 0x00000100001a7824 */ /* 0x002fe400078e023b */
[----:B------:R-:W-:Y:S01]  /*48f70*/  IMAD R27, R61, 0x100, R60 ;  /* 0x000001003d1b7824 */ /* 0x000fe200078e023c */
[----:B------:R-:W-:-:S02]  /*48f80*/  F2FP.F16.E4M3.UNPACK_B R24, R24 ;  /* 0x00000018ff18723e */ /* 0x000fc400020006ff */
[----:B------:R-:W-:Y:S02]  /*48f90*/  F2FP.F16.E4M3.UNPACK_B R25, R25 ;  /* 0x00000019ff19723e */ /* 0x000fe400020006ff */
[----:B------:R-:W-:Y:S02]  /*48fa0*/  F2FP.F16.E4M3.UNPACK_B R26, R26 ;  /* 0x0000001aff1a723e */ /* 0x000fe400020006ff */
[----:B------:R-:W-:-:S07]  /*48fb0*/  F2FP.F16.E4M3.UNPACK_B R27, R27 ;  /* 0x0000001bff1b723e */ /* 0x000fce00020006ff */
[C---:B---3--:R-:W-:Y:S06]  /*48fc0*/  HMMA.16816.F32 R48, R24.reuse, R38, R48 ;  /* 0x000000261830723c */ /* 0x048fec0000001830 */
[C---:B------:R-:W-:Y:S06]  /*48fd0*/  HMMA.16816.F32 R44, R24.reuse, R36, R44 ;  /* 0x00000024182c723c */ /* 0x040fec000000182c */
[C---:B------:R-:W-:Y:S11]  /*48fe0*/  HMMA.16816.F32 R28, R24.reuse, R34, R28 ;  /* 0x00000022181c723c */ /* 0x040ff6000000181c */
[----:B------:R-:W-:Y:S04]  /*48ff0*/  STL.64 [R1+0x460], R48 ;  /* 0x0004603001007387 */ /* 0x000fe80000100a00 */
[----:B------:R-:W-:Y:S04]  /*49000*/  STL.64 [R1+0x468], R50 ;  /* 0x0004683201007387 */ /* 0x000fe80000100a00 */
[----:B------:R-:W-:Y:S01]  /*49010*/  STL.64 [R1+0x450], R44 ;  /* 0x0004502c01007387 */ /* 0x000fe20000100a00 */
[C---:B----4-:R-:W-:Y:S03]  /*49020*/  HMMA.16816.F32 R4, R24.reuse, R32, R4 ;  /* 0x000000201804723c */ /* 0x050fe60000001804 */
[----:B------:R-:W-:Y:S04]  /*49030*/  STL.64 [R1+0x458], R46 ;  /* 0x0004582e01007387 */ /* 0x000fe80000100a00 */
[----:B------:R-:W3:Y:S04]  /*49040*/  LDL.LU.64 R56, [R1+0x13f0] ;  /* 0x0013f00001387983 */ /* 0x000ee80000300a00 */
[----:B------:R-:W-:Y:S04]  /*49050*/  STL.64 [R1+0x440], R28 ;  /* 0x0004401c01007387 */ /* 0x000fe80000100a00 */
[----:B------:R-:W-:Y:S04]  /*49060*/  STL.64 [R1+0x448], R30 ;  /* 0x0004481e01007387 */ /* 0x000fe80000100a00 */
[----:B------:R-:W3:Y:S04]  /*49070*/  LDL.LU.64 R58, [R1+0x13f8] ;  /* 0x0013f800013a7983 */ /* 0x000ee80000300a00 */
[----:B------:R0:W-:Y:S04]  /*49080*/  STL.64 [R1+0x430], R4 ;  /* 0x0004300401007387 */ /* 0x0001e80000100a00 */
[----:B------:R1:W-:Y:S04]  /*49090*/  STL.64 [R1+0x438], R6 ;  /* 0x0004380601007387 */ /* 0x0003e80000100a00 */
[----:B0-----:R-:W4:Y:S04]  /*490a0*/  LDL.LU.64 R4, [R1+0x13e0] ;  /* 0x0013e00001047983 */ /* 0x001f280000300a00 */
[----:B-1----:R-:W4:Y:S01]  /*490b0*/  LDL.LU.64 R6, [R1+0x13e8] ;  /* 0x0013e80001067983 */ /* 0x002f220000300a00 */
[----:B--2---:R-:W-:Y:S03]  /*490c0*/  HMMA.16816.F32 R28, R24, R22, R12 ;  /* 0x00000016181c723c */ /* 0x004fe6000000180c */
[----:B------:R-:W2:Y:S04]  /*490d0*/  LDL.LU.64 R12, [R1+0x13d0] ;  /* 0x0013d000010c7983 */ /* 0x000ea80000300a00 */
[----:B------:R-:W2:-:S15]  /*490e0*/  LDL.LU.64 R14, [R1+0x13d8] ;  /* 0x0013d800010e7983 */ /* 0x000e9e0000300a00 */
[----:B------:R-:W-:-:S01]  /*490f0*/  NOP ;  /* 0x0000000000007918 */ /* 0x000fc20000000000 */
[----:B------:R0:W-:Y:S04]  /*49100*/  STL.64 [R1+0x420], R28 ;  /* 0x0004201c01007387 */ /* 0x0001e80000100a00 */
[----:B------:R1:W-:Y:S04]  /*49110*/  STL.64 [R1+0x428], R30 ;  /* 0x0004281e01007387 */ /* 0x0003e80000100a00 */
[----:B------:R-:W2:Y:S04]  /*49120*/  LDL.LU.64 R52, [R1+0x13c0] ;  /* 0x0013c00001347983 */ /* 0x000ea80000300a00 */
[----:B------:R-:W2:Y:S04]  /*49130*/  LDL.LU.64 R54, [R1+0x13c8] ;  /* 0x0013c80001367983 */ /* 0x000ea80000300a00 */
[----:B------:R-:W2:Y:S04]  /*49140*/  LDL.LU.64 R48, [R1+0x13b0] ;  /* 0x0013b00001307983 */ /* 0x000ea80000300a00 */
[----:B------:R-:W2:Y:S04]  /*49150*/  LDL.LU.64 R50, [R1+0x13b8] ;  /* 0x0013b80001327983 */ /* 0x000ea80000300a00 */
[----:B------:R-:W2:Y:S04]  /*49160*/  LDL.LU R47, [R1+0x484] ;  /* 0x00048400012f7983 */ /* 0x000ea80000300800 */
[----:B------:R-:W2:Y:S04]  /*49170*/  LDL.LU R0, [R1+0x480] ;  /* 0x0004800001007983 */ /* 0x000ea80000300800 */
[----:B------:R-:W2:Y:S04]  /*49180*/  LDL.LU R60, [R1+0x48c] ;  /* 0x00048c00013c7983 */ /* 0x000ea80000300800 */
[----:B------:R-:W2:Y:S04]  /*49190*/  LDL.LU R61, [R1+0x488] ;  /* 0x00048800013d7983 */ /* 0x000ea80000300800 */
[----:B0-----:R-:W2:Y:S04]  /*491a0*/  LDL.LU R28, [R1+0x494] ;  /* 0x00049400011c7983 */ /* 0x001ea80000300800 */
[----:B------:R-:W2:Y:S04]  /*491b0*/  LDL.LU R29, [R1+0x490] ;  /* 0x00049000011d7983 */ /* 0x000ea80000300800 */
[----:B-1----:R-:W2:Y:S04]  /*491c0*/  LDL.LU R30, [R1+0x49c] ;  /* 0x00049c00011e7983 */ /* 0x002ea80000300800 */
[----:B------:R-:W2:Y:S01]  /*491d0*/  LDL.LU R31, [R1+0x498] ;  /* 0x00049800011f7983 */ /* 0x000ea20000300800 */
[----:B---3--:R-:W-:-:S15]  /*491e0*/  HMMA.16816.F32 R56, R24, R20, R56 ;  /* 0x000000141838723c */ /* 0x008fde0000001838 */
[----:B------:R-:W-:-:S08]  /*491f0*/  NOP ;  /* 0x0000000000007918 */ /* 0x000fd00000000000 */
[----:B------:R-:W-:Y:S04]  /*49200*/  STL.64 [R1+0x410], R56 ;  /* 0x0004103801007387 */ /* 0x000fe80000100a00 */
[----:B------:R4:W-:Y:S02]  /*49210*/  STL.64 [R1+0x418], R58 ;  /* 0x0004183a01007387 */ /* 0x0009e40000100a00 */
[----:B----4-:R-:W-:Y:S02]  /*49220*/  HMMA.16816.F32 R56, R24, R18, R4 ;  /* 0x000000121838723c */ /* 0x010fe40000001804 */
[----:B------:R-:W3:Y:S04]  /*49230*/  LDL.LU.64 R4, [R1+0x13a0] ;  /* 0x0013a00001047983 */ /* 0x000ee80000300a00 */
[----:B------:R-:W3:-:S15]  /*49240*/  LDL.LU.64 R6, [R1+0x13a8] ;  /* 0x0013a80001067983 */ /* 0x000ede0000300a00 */
[----:B------:R-:W-:-:S02]  /*49250*/  NOP ;  /* 0x0000000000007918 */ /* 0x000fc40000000000 */
[----:B------:R0:W-:Y:S04]  /*49260*/  STL.64 [R1+0x400], R56 ;  /* 0x0004003801007387 */ /* 0x0001e80000100a00 */
[----:B------:R1:W-:Y:S04]  /*49270*/  STL.64 [R1+0x408], R58 ;  /* 0x0004083a01007387 */ /* 0x0003e80000100a00 */
[----:B0-----:R-:W4:Y:S04]  /*49280*/  LDL.LU.64 R56, [R1+0x1350] ;  /* 0x0013500001387983 */ /* 0x001f280000300a00 */
[----:B-1----:R-:W4:Y:S01]  /*49290*/  LDL.LU.64 R58, [R1+0x1358] ;  /* 0x00135800013a7983 */ /* 0x002f220000300a00 */
[----:B--2---:R-:W-:-:S15]  /*492a0*/  HMMA.16816.F32 R12, R24, R16, R12 ;  /* 0x00000010180c723c */ /* 0x004fde000000180c */
[----:B------:R-:W-:-:S08]  /*492b0*/  NOP ;  /* 0x0000000000007918 */ /* 0x000fd00000000000 */
[----:B------:R-:W-:Y:S04]  /*492c0*/  STL.64 [R1+0x3f0], R12 ;  /* 0x0003f00c01007387 */ /* 0x000fe80000100a00 */
[----:B------:R0:W-:Y:S04]  /*492d0*/  STL.64 [R1+0x3f8], R14 ;  /* 0x0003f80e01007387 */ /* 0x0001e80000100a00 */
[----:B0-----:R-:W2:Y:S04]  /*492e0*/  LDL.LU.64 R14, [R1+0x5010] ;  /* 0x00501000010e7983 */ /* 0x001ea80000300a00 */
[----:B------:R-:W4:Y:S04]  /*492f0*/  LDL.LU.64 R12, [R1+0x5008] ;  /* 0x00500800010c7983 */ /* 0x000f280000300a00 */
[----:B------:R-:W-:Y:S04]  /*49300*/  STL.64 [R1+0x4ff0], R18 ;  /* 0x004ff01201007387 */ /* 0x000fe80000100a00 */
[----:B------:R0:W-:Y:S04]  /*49310*/  STL.64 [R1+0x4fe8], R16 ;  /* 0x004fe81001007387 */ /* 0x0001e80000100a00 */
[----:B0-----:R-:W4:Y:S04]  /*49320*/  LDL.LU.64 R16, [R1+0x1380] ;  /* 0x0013800001107983 */ /* 0x001f280000300a00 */
[----:B------:R-:W4:Y:S01]  /*49330*/  LDL.LU.64 R18, [R1+0x1388] ;  /* 0x0013880001127983 */ /* 0x000f220000300a00 */
[C---:B---3--:R-:W-:Y:S06]  /*49340*/  HMMA.16816.F32 R4, R24.reuse, R10, R4 ;  /* 0x0000000a1804723c */ /* 0x048fec0000001804 */
[C---:B--2---:R-:W-:Y:S06]  /*49350*/  HMMA.16816.F32 R52, R24.reuse, R14, R52 ;  /* 0x0000000e1834723c */ /* 0x044fec0000001834 */
[----:B----4-:R-:W-:-:S15]  /*49360*/  HMMA.16816.F32 R48, R24, R12, R48 ;  /* 0x0000000c1830723c */ /* 0x010fde0000001830 */
[----:B------:R-:W-:-:S02]  /*49370*/  NOP ;  /* 0x0000000000007918 */ /* 0x000fc40000000000 */
[----:B------:R0:W-:Y:S04]  /*49380*/  STL.64 [R1+0x3e0], R52 ;  /* 0x0003e03401007387 */ /* 0x0001e80000100a00 */
[----:B------:R1:W-:Y:S04]  /*49390*/  STL.64 [R1+0x3e8], R54 ;  /* 0x0003e83601007387 */ /* 0x0003e80000100a00 */
[----:B0-----:R-:W2:Y:S04]  /*493a0*/  LDL.LU.64 R52, [R1+0x1320] ;  /* 0x0013200001347983 */ /* 0x001ea80000300a00 */
[----:B-1----:R-:W2:Y:S04]  /*493b0*/  LDL.LU.64 R54, [R1+0x1328] ;  /* 0x0013280001367983 */ /* 0x002ea80000300a00 */
[----:B------:R0:W-:Y:S04]  /*493c0*/  STL.64 [R1+0x3d0], R48 ;  /* 0x0003d03001007387 */ /* 0x0001e80000100a00 */
[----:B------:R1:W-:Y:S04]  /*493d0*/  STL.64 [R1+0x3d8], R50 ;  /* 0x0003d83201007387 */ /* 0x0003e80000100a00 */
[----:B0-----:R-:W3:Y:S04]  /*493e0*/  LDL.LU.64 R48, [R1+0x920] ;  /* 0x0009200001307983 */ /* 0x001ee80000300a00 */
[----:B-1----:R-:W3:Y:S04]  /*493f0*/  LDL.LU.64 R50, [R1+0x928] ;  /* 0x0009280001327983 */ /* 0x002ee80000300a00 */
[----:B------:R-:W-:Y:S04]  /*49400*/  STL.64 [R1+0x4fe0], R14 ;  /* 0x004fe00e01007387 */ /* 0x000fe80000100a00 */
[----:B------:R0:W-:Y:S04]  /*49410*/  STL.64 [R1+0x4fd8], R12 ;  /* 0x004fd80c01007387 */ /* 0x0001e80000100a00 */
[----:B0-----:R-:W4:Y:S04]  /*49420*/  LDL.LU.64 R12, [R1+0x1390] ;  /* 0x00139000010c7983 */ /* 0x001f280000300a00 */
[----:B------:R-:W4:Y:S04]  /*49430*/  LDL.LU.64 R14, [R1+0x1398] ;  /* 0x00139800010e7983 */ /* 0x000f280000300a00 */
[----:B------:R-:W-:Y:S04]  /*49440*/  STL.64 [R1+0x3c0], R4 ;  /* 0x0003c00401007387 */ /* 0x000fe80000100a00 */
[----:B------:R0:W-:Y:S04]  /*49450*/  STL.64 [R1+0x3c8], R6 ;  /* 0x0003c80601007387 */ /* 0x0001e80000100a00 */
[----:B0-----:R-:W2:Y:S04]  /*49460*/  LDL.LU.64 R6, [R1+0x5000] ;  /* 0x0050000001067983 */ /* 0x001ea80000300a00 */
[----:B------:R-:W3:Y:S04]  /*49470*/  LDL.LU.64 R4, [R1+0x4ff8] ;  /* 0x004ff80001047983 */ /* 0x000ee80000300a00 */
[----:B------:R-:W-:Y:S04]  /*49480*/  STL.64 [R1+0x4fd0], R10 ;  /* 0x004fd00a01007387 */ /* 0x000fe80000100a00 */
[----:B------:R3:W-:Y:S01]  /*49490*/  STL.64 [R1+0x4fc8], R8 ;  /* 0x004fc80801007387 */ /* 0x0007e20000100a00 */
[----:B----4-:R-:W-:-:S15]  /*494a0*/  HMMA.16816.F32 R12, R24, R8, R12 ;  /* 0x00000008180c723c */ /* 0x010fde000000180c */
[----:B------:R-:W-:-:S08]  /*494b0*/  NOP ;  /* 0x0000000000007918 */ /* 0x000fd00000000000 */
[----:B------:R-:W-:Y:S04]  /*494c0*/  STL.64 [R1+0x3b0], R12 ;  /* 0x0003b00c01007387 */ /* 0x000fe80000100a00 */
[----:B------:R2:W-:Y:S01]  /*494d0*/  STL.64 [R1+0x3b8], R14 ;  /* 0x0003b80e01007387 */ /* 0x0005e20000100a00 */
[C---:B---3--:R-:W-:Y:S06]  /*494e0*/  HMMA.16816.F32 R8, R24.reuse, R4, R56 ;  /* 0x000000041808723c */ /* 0x048fec0000001838 */
[----:B--2---:R-:W-:Y:S01]  /*494f0*/  HMMA.16816.F32 R12, R24, R6, R16 ;  /* 0x00000006180c723c */ /* 0x004fe20000001810 */
[----:B------:R-:W2:-:S15]  /*49500*/  LDL.LU.64 R16, [R1+0x700] ;  /* 0x0007000001107983 */ /* 0x000e9e0000300a00 */
[----:B------:R-:W-:-:S07]  /*49510*/  NOP ;  /* 0x0000000000007918 */ /* 0x000fce0000000000 */
[----:B------:R0:W-:Y:S04]  /*49520*/  STL.64 [R1+0x3a0], R12 ;  /* 0x0003a00c01007387 */ /* 0x0001e80000100a00 */
[----:B------:R1:W-:Y:S04]  /*49530*/  STL.64 [R1+0x3a8], R14 ;  /* 0x0003a80e01007387 */ /* 0x0003e80000100a00 */
[----:B------:R-:W2:Y:S04]  /*49540*/  LDL.LU.64 R18, [R1+0x708] ;  /* 0x0007080001127983 */ /* 0x000ea80000300a00 */
[----:B------:R3:W-:Y:S04]  /*49550*/  STL.64 [R1+0x4f0], R8 ;  /* 0x0004f00801007387 */ /* 0x0007e80000100a00 */
[----:B------:R4:W-:Y:S04]  /*49560*/  STL.64 [R1+0x4f8], R10 ;  /* 0x0004f80a01007387 */ /* 0x0009e80000100a00 */
[----:B0-----:R-:W2:Y:S04]  /*49570*/  LDL.LU.64 R12, [R1+0x1310] ;  /* 0x00131000010c7983 */ /* 0x001ea80000300a00 */
[----:B-1----:R-:W2:Y:S04]  /*49580*/  LDL.LU.64 R14, [R1+0x1318] ;  /* 0x00131800010e7983 */ /* 0x002ea80000300a00 */
[----:B---3--:R-:W3:Y:S04]  /*49590*/  LDL.LU.64 R8, [R1+0x12f0] ;  /* 0x0012f00001087983 */ /* 0x008ee80000300a00 */
[----:B----4-:R-:W3:Y:S01]  /*495a0*/  LDL.LU.64 R10, [R1+0x12f8] ;  /* 0x0012f800010a7983 */ /* 0x010ee20000300a00 */
[C---:B------:R-:W-:Y:S03]  /*495b0*/  HMMA.16816.F32 R52, R24.reuse, R2, R52 ;  /* 0x000000021834723c */ /* 0x040fe60000001834 */
[----:B------:R-:W-:Y:S04]  /*495c0*/  STL.64 [R1+0x4fb0], R6 ;  /* 0x004fb00601007387 */ /* 0x000fe80000100a00 */
[----:B------:R0:W-:Y:S02]  /*495d0*/  STL.64 [R1+0x4fa8], R4 ;  /* 0x004fa80401007387 */ /* 0x0001e40000100a00 */
[----:B0-----:R-:W-:Y:S07]  /*495e0*/  HMMA.16816.F32 R4, R24, R40, R48 ;  /* 0x000000281804723c */ /* 0x001fee0000001830 */
[----:B------:R-:W-:-:S02]  /*495f0*/  IMAD R24, R0, 0x100, R47 ;  /* 0x0000010000187824 */ /* 0x000fc400078e022f */
[----:B------:R-:W-:Y:S02]  /*49600*/  IMAD R25, R61, 0x100, R60 ;  /* 0x000001003d197824 */ /* 0x000fe400078e023c */
[----:B------:R-:W-:Y:S02]  /*49610*/  IMAD R26, R29, 0x100, R28 ;  /* 0x000001001d1a7824 */ /* 0x000fe400078e021c */
[----:B------:R-:W-:Y:S01]  /*49620*/  IMAD R27, R31, 0x100, R30 ;  /* 0x000001001f1b7824 */ /* 0x000fe200078e021e */
[----:B------:R-:W-:Y:S02]  /*49630*/  F2FP.F16.E4M3.UNPACK_B R24, R24 ;  /* 0x00000018ff18723e */ /* 0x000fe400020006ff */
[----:B------:R-:W-:Y:S02]  /*49640*/  F2FP.F16.E4M3.UNPACK_B R25, R25 ;  /* 0x00000019ff19723e */ /* 0x000fe400020006ff */
[----:B------:R-:W-:Y:S02]  /*49650*/  F2FP.F16.E4M3.UNPACK_B R26, R26 ;  /* 0x0000001aff1a723e */ /* 0x000fe400020006ff */
[----:B------:R-:W-:Y:S01]  /*49660*/  F2FP.F16.E4M3.UNPACK_B R27, R27 ;  /* 0x0000001bff1b723e */ /* 0x000fe200020006ff */
[----:B------:R-:W-:Y:S04]  /*49670*/  STL.64 [R1+0x4fc0], R42 ;  /* 0x004fc02a01007387 */ /* 0x000fe80000100a00 */
[----:B------:R-:W-:Y:S04]  /*49680*/  STL.64 [R1+0x4e0], R52 ;  /* 0x0004e03401007387 */ /* 0x000fe80000100a00 */
[----:B------:R-:W-:Y:S04]  /*49690*/  STL.64 [R1+0x4e8], R54 ;  /* 0x0004e83601007387 */ /* 0x000fe80000100a00 */
[----:B------:R-:W-:Y:S04]  /*496a0*/  STL.64 [R1+0x4fb8], R40 ;  /* 0x004fb82801007387 */ /* 0x000fe80000100a00 */
[----:B------:R-:W-:Y:S04]  /*496b0*/  STL.64 [R1+0x390], R4 ;  /* 0x0003900401007387 */ /* 0x000fe80000100a00 */
[----:B------:R3:W-:Y:S01]  /*496c0*/  STL.64 [R1+0x398], R6 ;  /* 0x0003980601007387 */ /* 0x0007e20000100a00 */
[C---:B--2---:R-:W-:Y:S06]  /*496d0*/  HMMA.16816.F32 R16, R24.reuse, R38, R16 ;  /* 0x000000261810723c */ /* 0x044fec0000001810 */
[C---:B------:R-:W-:Y:S06]  /*496e0*/  HMMA.16816.F32 R12, R24.reuse, R36, R12 ;  /* 0x00000024180c723c */ /* 0x040fec000000180c */
[C---:B---3--:R-:W-:Y:S11]  /*496f0*/  HMMA.16816.F32 R4, R24.reuse, R34, R8 ;  /* 0x000000221804723c */ /* 0x048ff60000001808 */
[----:B------:R-:W-:Y:S04]  /*49700*/  STL.64 [R1+0x380], R16 ;  /* 0x0003801001007387 */ /* 0x000fe80000100a00 */
[----:B------:R-:W-:Y:S04]  /*49710*/  STL.64 [R1+0x388], R18 ;  /* 0x0003881201007387 */ /* 0x000fe80000100a00 */
[----:B------:R-:W2:Y:S04]  /*49720*/  LDL.LU.64 R40, [R1+0x12e0] ;  /* 0x0012e00001287983 */ /* 0x000ea80000300a00 */
[----:B------:R-:W-:Y:S04]  /*49730*/  STL.64 [R1+0x370], R12 ;  /* 0x0003700c01007387 */ /* 0x000fe80000100a00 */
[----:B------:R-:W-:Y:S04]  /*49740*/  STL.64 [R1+0x378], R14 ;  /* 0x0003780e01007387 */ /* 0x000fe80000100a00 */
[----:B------:R-:W2:Y:S04]  /*49750*/  LDL.LU.64 R42, [R1+0x12e8] ;  /* 0x0012e800012a7983 */ /* 0x000ea80000300a00 */
[----:B------:R0:W-:Y:S04]  /*49760*/  STL.64 [R1+0x360], R4 ;  /* 0x0003600401007387 */ /* 0x0001e80000100a00 */
[----:B------:R1:W-:Y:S04]  /*49770*/  STL.64 [R1+0x368], R6 ;  /* 0x0003680601007387 */ /* 0x0003e80000100a00 */
[----:B0-----:R-:W3:Y:S04]  /*49780*/  LDL.LU.64 R4, [R1+0x12d0] ;  /* 0x0012d00001047983 */ /* 0x001ee80000300a00 */
[----:B-1----:R-:W3:Y:S04]  /*49790*/  LDL.LU.64 R6, [R1+0x12d8] ;  /* 0x0012d80001067983 */ /* 0x002ee80000300a00 */
[----:B------:R-:W4:Y:S04]  /*497a0*/  LDL.LU.64 R16, [R1+0x12c0] ;  /* 0x0012c00001107983 */ /* 0x000f280000300a00 */
        /* <DEDUP_REMOVED lines=17> */
[C---:B--2---:R-:W-:Y:S03]  /*498c0*/  HMMA.16816.F32 R56, R24.reuse, R32, R40 ;  /* 0x000000201838723c */ /* 0x044fe60000001828 */
[----:B------:R-:W2:Y:S03]  /*498d0*/  LDL.LU.64 R40, [R1+0x1270] ;  /* 0x0012700001287983 */ /* 0x000ea60000300a00 */
[C---:B---3--:R-:W-:Y:S06]  /*498e0*/  HMMA.16816.F32 R4, R24.reuse, R22, R4 ;  /* 0x000000161804723c */ /* 0x048fec0000001804 */
[C---:B----4-:R-:W-:Y:S11]  /*498f0*/  HMMA.16816.F32 R16, R24.reuse, R20, R16 ;  /* 0x000000141810723c */ /* 0x050ff60000001810 */
        /* <DEDUP_REMOVED lines=9> */
[----:B------:R-:W-:Y:S04]  /*49990*/  STL.64 [R1+0x330], R16 ;  /* 0x0003301001007387 */ /* 0x000fe80000100a00 */
[----:B------:R0:W-:Y:S04]  /*499a0*/  STL.64 [R1+0x338], R18 ;  /* 0x0003381201007387 */ /* 0x0001e80000100a00 */
[----:B0-----:R-:W2:Y:S04]  /*499b0*/  LDL.LU.64 R18, [R1+0x4ff0] ;  /* 0x004ff00001127983 */ /* 0x001ea80000300a00 */
[----:B------:R-:W3:Y:S01]  /*499c0*/  LDL.LU.64 R16, [R1+0x4fe8] ;  /* 0x004fe80001107983 */ /* 0x000ee20000300a00 */
[----:B--2---:R-:W-:-:S15]  /*499d0*/  HMMA.16816.F32 R12, R24, R18, R12 ;  /* 0x00000012180c723c */ /* 0x004fde000000180c */
[----:B------:R-:W-:-:S08]  /*499e0*/  NOP ;  /* 0x0000000000007918 */ /* 0x000fd00000000000 */
[----:B------:R-:W-:Y:S04]  /*499f0*/  STL.64 [R1+0x320], R12 ;  /* 0x0003200c01007387 */ /* 0x000fe80000100a00 */
[----:B------:R0:W-:Y:S04]  /*49a00*/  STL.64 [R1+0x328], R14 ;  /* 0x0003280e01007387 */ /* 0x0001e80000100a00 */
[----:B0-----:R-:W2:Y:S04]  /*49a10*/  LDL.LU.64 R14, [R1+0x4fe0] ;  /* 0x004fe000010e7983 */ /* 0x001ea80000300a00 */
[----:B------:R-:W4:Y:S01]  /*49a20*/  LDL.LU.64 R12, [R1+0x4fd8] ;  /* 0x004fd800010c7983 */ /* 0x000f220000300a00 */
[----:B---3--:R-:W-:-:S15]  /*49a30*/  HMMA.16816.F32 R52, R24, R16, R52 ;  /* 0x000000101834723c */ /* 0x008fde0000001834 */
[----:B------:R-:W-:-:S08]  /*49a40*/  NOP ;  /* 0x0000000000007918 */ /* 0x000fd00000000000 */
[----:B------:R0:W-:Y:S04]  /*49a50*/  STL.64 [R1+0x310], R52 ;  /* 0x0003103401007387 */ /* 0x0001e80000100a00 */
[----:B------:R1:W-:Y:S04]  /*49a60*/  STL.64 [R1+0x318], R54 ;  /* 0x0003183601007387 */ /* 0x0003e80000100a00 */
[----:B0-----:R-:W3:Y:S04]  /*49a70*/  LDL.LU.64 R52, [R1+0x1230] ;  /* 0x0012300001347983 */ /* 0x001ee80000300a00 */
[----:B-1----:R-:W3:Y:S01]  /*49a80*/  LDL.LU.64 R54, [R1+0x1238] ;  /* 0x0012380001367983 */ /* 0x002ee20000300a00 */
[C---:B--2---:R-:W-:Y:S06]  /*49a90*/  HMMA.16816.F32 R48, R24.reuse, R14, R48 ;  /* 0x0000000e1830723c */ /* 0x044fec0000001830 */
[----:B----4-:R-:W-:-:S15]  /*49aa0*/  HMMA.16816.F32 R8, R24, R12, R8 ;  /* 0x0000000c1808723c */ /* 0x010fde0000001808 */
[----:B------:R-:W-:-:S02]  /*49ab0*/  NOP ;  /* 0x0000000000007918 */ /* 0x000fc40000000000 */
[----:B------:R0:W-:Y:S04]  /*49ac0*/  STL.64 [R1+0x300], R48 ;  /* 0x0003003001007387 */ /* 0x0001e80000100a00 */
[----:B------:R1:W-:Y:S04]  /*49ad0*/  STL.64 [R1+0x308], R50 ;  /* 0x0003083201007387 */ /* 0x0003e80000100a00 */
[----:B0-----:R-:W2:Y:S04]  /*49ae0*/  LDL.LU.64 R48, [R1+0x8f0] ;  /* 0x0008f00001307983 */ /* 0x001ea80000300a00 */
[----:B-1----:R-:W2:Y:S04]  /*49af0*/  LDL.LU.64 R50, [R1+0x8f8] ;  /* 0x0008f80001327983 */ /* 0x002ea80000300a00 */
[----:B------:R-:W-:Y:S04]  /*49b00*/  STL.64 [R1+0x2f0], R8 ;  /* 0x0002f00801007387 */ /* 0x000fe80000100a00 */
[----:B------:R0:W-:Y:S04]  /*49b10*/  STL.64 [R1+0x2f8], R10 ;  /* 0x0002f80a01007387 */ /* 0x0001e80000100a00 */
[----:B0-----:R-:W4:Y:S04]  /*49b20*/  LDL.LU.64 R10, [R1+0x4fd0] ;  /* 0x004fd000010a7983 */ /* 0x001f280000300a00 */
[----:B------:R-:W3:Y:S04]  /*49b30*/  LDL.LU.64 R8, [R1+0x4fc8] ;  /* 0x004fc80001087983 */ /* 0x000ee80000300a00 */
[----:B------:R-:W-:Y:S04]  /*49b40*/  STL.64 [R1+0x4fa0], R14 ;  /* 0x004fa00e01007387 */ /* 0x000fe80000100a00 */
[----:B------:R0:W-:Y:S04]  /*49b50*/  STL.64 [R1+0x4f98], R12 ;  /* 0x004f980c01007387 */ /* 0x0001e80000100a00 */
[----:B0-----:R-:W2:Y:S04]  /*49b60*/  LDL.LU.64 R12, [R1+0x1250] ;  /* 0x00125000010c7983 */ /* 0x001ea80000300a00 */
[----:B------:R-:W2:Y:S01]  /*49b70*/  LDL.LU.64 R14, [R1+0x1258] ;  /* 0x00125800010e7983 */ /* 0x000ea20000300a00 */
[C---:B----4-:R-:W-:Y:S06]  /*49b80*/  HMMA.16816.F32 R40, R24.reuse, R10, R40 ;  /* 0x0000000a1828723c */ /* 0x050fec0000001828 */
[----:B---3--:R-:W-:-:S15]  /*49b90*/  HMMA.16816.F32 R4, R24, R8, R4 ;  /* 0x000000081804723c */ /* 0x008fde0000001804 */
[----:B------:R-:W-:-:S02]  /*49ba0*/  NOP ;  /* 0x0000000000007918 */ /* 0x000fc40000000000 */
[----:B------:R-:W-:Y:S04]  /*49bb0*/  STL.64 [R1+0x2e0], R40 ;  /* 0x0002e02801007387 */ /* 0x000fe80000100a00 */
[----:B------:R0:W-:Y:S04]  /*49bc0*/  STL.64 [R1+0x2e8], R42 ;  /* 0x0002e82a01007387 */ /* 0x0001e80000100a00 */
[----:B0-----:R-:W3:Y:S04]  /*49bd0*/  LDL.LU.64 R42, [R1+0x4fc0] ;  /* 0x004fc000012a7983 */ /* 0x001ee80000300a00 */
[----:B------:R-:W4:Y:S04]  /*49be0*/  LDL.LU.64 R40, [R1+0x4fb8] ;  /* 0x004fb80001287983 */ /* 0x000f280000300a00 */
[----:B------:R-:W-:Y:S04]  /*49bf0*/  STL.64 [R1+0x2d0], R4 ;  /* 0x0002d00401007387 */ /* 0x000fe80000100a00 */
[----:B------:R0:W-:Y:S04]  /*49c00*/  STL.64 [R1+0x2d8], R6 ;  /* 0x0002d80601007387 */ /* 0x0001e80000100a00 */
[----:B0-----:R-:W2:Y:S04]  /*49c10*/  LDL.LU.64 R6, [R1+0x4fb0] ;  /* 0x004fb00001067983 */ /* 0x001ea80000300a00 */
[----:B------:R-:W3:Y:S04]  /*49c20*/  LDL.LU.64 R4, [R1+0x4fa8] ;  /* 0x004fa80001047983 */ /* 0x000ee80000300a00 */
[----:B------:R-:W-:Y:S04]  /*49c30*/  STL.64 [R1+0x4f80], R10 ;  /* 0x004f800a01007387 */ /* 0x000fe80000100a00 */
[----:B------:R3:W-:Y:S01]  /*49c40*/  STL.64 [R1+0x4f78], R8 ;  /* 0x004f780801007387 */ /* 0x0007e20000100a00 */
[C---:B------:R-:W-:Y:S06]  /*49c50*/  HMMA.16816.F32 R52, R24.reuse, R2, R52 ;  /* 0x000000021834723c */ /* 0x040fec0000001834 */
[C---:B--2---:R-:W-:Y:S06]  /*49c60*/  HMMA.16816.F32 R12, R24.reuse, R6, R12 ;  /* 0x00000006180c723c */ /* 0x044fec000000180c */
[----:B---3--:R-:W-:-:S15]  /*49c70*/  HMMA.16816.F32 R8, R24, R4, R56 ;  /* 0x000000041808723c */ /* 0x008fde0000001838 */
        /* <DEDUP_REMOVED lines=11> */
[----:B0-----:R-:W3:Y:S04]  /*49d30*/  LDL.LU.64 R4, [R1+0x1210] ;  /* 0x0012100001047983 */ /* 0x001ee80000300a00 */
[----:B------:R-:W-:Y:S04]  /*49d40*/  STL.64 [R1+0x4c0], R52 ;  /* 0x0004c03401007387 */ /* 0x000fe80000100a00 */
[----:B------:R-:W-:Y:S04]  /*49d50*/  STL.64 [R1+0x4c8], R54 ;  /* 0x0004c83601007387 */ /* 0x000fe80000100a00 */
[----:B------:R-:W3:Y:S01]  /*49d60*/  LDL.LU.64 R6, [R1+0x1218] ;  /* 0x0012180001067983 */ /* 0x000ee20000300a00 */
[----:B----4-:R-:W-:-:S15]  /*49d70*/  HMMA.16816.F32 R24, R24, R40, R48 ;  /* 0x000000281818723c */ /* 0x010fde0000001830 */
[----:B------:R-:W-:-:S08]  /*49d80*/  NOP ;  /* 0x0000000000007918 */ /* 0x000fd00000000000 */
        /* <DEDUP_REMOVED lines=9> */
[----:B------:R-:W-:Y:S01]  /*49e20*/  F2FP.F16.E4M3.UNPACK_B R27, R27 ;  /* 0x0000001bff1b723e */ /* 0x000fe200020006ff */
[----:B------:R-:W-:Y:S04]  /*49e30*/  STL.64 [R1+0x4f90], R42 ;  /* 0x004f902a01007387 */ /* 0x000fe80000100a00 */
[----:B------:R0:W-:Y:S04]  /*49e40*/  STL.64 [R1+0x4f88], R40 ;  /* 0x004f882801007387 */ /* 0x0001e80000100a00 */
[----:B0-----:R-:W4:Y:S01]  /*49e50*/  LDL.LU.64 R40, [R1+0x1200] ;  /* 0x0012000001287983 */ /* 0x001f220000300a00 */
[C---:B--2---:R-:W-:Y:S06]  /*49e60*/  HMMA.16816.F32 R12, R24.reuse, R38, R12 ;  /* 0x00000026180c723c */ /* 0x044fec000000180c */
[----:B---3--:R-:W-:-:S15]  /*49e70*/  HMMA.16816.F32 R8, R24, R36, R8 ;  /* 0x000000241808723c */ /* 0x008fde0000001808 */
[----:B------:R-:W-:-:S02]  /*49e80*/  NOP ;  /* 0x0000000000007918 */ /* 0x000fc40000000000 */
[----:B------:R-:W-:Y:S04]  /*49e90*/  STL.64 [R1+0x2a0], R12 ;  /* 0x0002a00c01007387 */ /* 0x000fe80000100a00 */
[----:B------:R-:W-:Y:S04]  /*49ea0*/  STL.64 [R1+0x2a8], R14 ;  /* 0x0002a80e01007387 */ /* 0x000fe80000100a00 */
[----:B------:R-:W4:Y:S01]  /*49eb0*/  LDL.LU.64 R42, [R1+0x1208] ;  /* 0x00120800012a7983 */ /* 0x000f220000300a00 */
[C---:B------:R-:W-:Y:S03]  /*49ec0*/  HMMA.16816.F32 R4, R24.reuse, R34, R4 ;  /* 0x000000221804723c */ /* 0x040fe60000001804 */
[----:B------:R0:W-:Y:S04]  /*49ed0*/  STL.64 [R1+0x290], R8 ;  /* 0x0002900801007387 */ /* 0x0001e80000100a00 */
[----:B------:R1:W-:Y:S04]  /*49ee0*/  STL.64 [R1+0x298], R10 ;  /* 0x0002980a01007387 */ /* 0x0003e80000100a00 */
[----:B0-----:R-:W2:Y:S04]  /*49ef0*/  LDL.LU.64 R8, [R1+0x11f0] ;  /* 0x0011f00001087983 */ /* 0x001ea80000300a00 */
[----:B-1----:R-:W2:Y:S04]  /*49f00*/  LDL.LU.64 R10, [R1+0x11f8] ;  /* 0x0011f800010a7983 */ /* 0x002ea80000300a00 */
        /* <DEDUP_REMOVED lines=16> */
[----:B----4-:R-:W-:Y:S03]  /*4a010*/  HMMA.16816.F32 R52, R24, R32, R40 ;  /* 0x000000201834723c */ /* 0x010fe60000001828 */
[----:B------:R-:W4:-:S15]  /*4a020*/  LDL.LU.64 R40, [R1+0x11b0] ;  /* 0x0011b00001287983 */ /* 0x000f1e0000300a00 */
[----:B------:R-:W-:-:S05]  /*4a030*/  NOP ;  /* 0x0000000000007918 */ /* 0x000fca0000000000 */
[----:B------:R-:W-:Y:S04]  /*4a040*/  STL.64 [R1+0x270], R52 ;  /* 0x0002703401007387 */ /* 0x000fe80000100a00 */
[----:B------:R3:W-:Y:S04]  /*4a050*/  STL.64 [R1+0x278], R54 ;  /* 0x0002783601007387 */ /* 0x0007e80000100a00 */
[----:B------:R-:W4:Y:S01]  /*4a060*/  LDL.LU.64 R42, [R1+0x11b8] ;  /* 0x0011b800012a7983 */ /* 0x000f220000300a00 */
[C---:B--2---:R-:W-:Y:S06]  /*4a070*/  HMMA.16816.F32 R8, R24.reuse, R22, R8 ;  /* 0x000000161808723c */ /* 0x044fec0000001808 */
[C---:B---3--:R-:W-:Y:S06]  /*4a080*/  HMMA.16816.F32 R52, R24.reuse, R20, R48 ;  /* 0x000000141834723c */ /* 0x048fec0000001830 */
[C---:B------:R-:W-:Y:S11]  /*4a090*/  HMMA.16816.F32 R48, R24.reuse, R18, R4 ;  /* 0x000000121830723c */ /* 0x040ff60000001804 */
[----:B------:R0:W-:Y:S01]  /*4a0a0*/  STL.64 [R1+0x260], R8 ;  /* 0x0002600801007387 */ /* 0x0001e20000100a00 */
[C---:B------:R-:W-:Y:S03]  /*4a0b0*/  HMMA.16816.F32 R12, R24.reuse, R16, R12 ;  /* 0x00000010180c723c */ /* 0x040fe6000000180c */
[----:B------:R1:W-:Y:S04]  /*4a0c0*/  STL.64 [R1+0x268], R10 ;  /* 0x0002680a01007387 */ /* 0x0003e80000100a00 */
[----:B0-----:R-:W2:Y:S04]  /*4a0d0*/  LDL.LU.64 R8, [R1+0x11a0] ;  /* 0x0011a00001087983 */ /* 0x001ea80000300a00 */
[----:B-1----:R-:W2:Y:S04]  /*4a0e0*/  LDL.LU.64 R10, [R1+0x11a8] ;  /* 0x0011a800010a7983 */ /* 0x002ea80000300a00 */
[----:B------:R-:W3:Y:S04]  /*4a0f0*/  LDL.LU.64 R4, [R1+0x1190] ;  /* 0x0011900001047983 */ /* 0x000ee80000300a00 */
[----:B------:R0:W-:Y:S04]  /*4a100*/  STL.64 [R1+0x250], R52 ;  /* 0x0002503401007387 */ /* 0x0001e80000100a00 */
[----:B------:R1:W-:Y:S04]  /*4a110*/  STL.64 [R1+0x258], R54 ;  /* 0x0002583601007387 */ /* 0x0003e80000100a00 */
[----:B------:R-:W3:Y:S04]  /*4a120*/  LDL.LU.64 R6, [R1+0x1198] ;  /* 0x0011980001067983 */ /* 0x000ee80000300a00 */
[----:B------:R1:W-:Y:S04]  /*4a130*/  STL.64 [R1+0x240], R48 ;  /* 0x0002403001007387 */ /* 0x0003e80000100a00 */
[----:B------:R1:W-:Y:S04]  /*4a140*/  STL.64 [R1+0x248], R50 ;  /* 0x0002483201007387 */ /* 0x0003e80000100a00 */
[----:B------:R-:W3:Y:S04]  /*4a150*/  LDL.LU.64 R56, [R1+0x1160] ;  /* 0x0011600001387983 */ /* 0x000ee80000300a00 */
[----:B------:R-:W3:Y:S04]  /*4a160*/  LDL.LU.64 R58, [R1+0x1168] ;  /* 0x00116800013a7983 */ /* 0x000ee80000300a00 */
[----:B0-----:R-:W3:Y:S04]  /*4a170*/  LDL.LU.64 R52, [R1+0x1150] ;  /* 0x0011500001347983 */ /* 0x001ee80000300a00 */
[----:B-1----:R-:W3:Y:S04]  /*4a180*/  LDL.LU.64 R54, [R1+0x1158] ;  /* 0x0011580001367983 */ /* 0x002ee80000300a00 */
[----:B------:R-:W3:Y:S04]  /*4a190*/  LDL.LU.64 R48, [R1+0x8d0] ;  /* 0x0008d00001307983 */ /* 0x000ee80000300a00 */
[----:B------:R-:W3:Y:S04]  /*4a1a0*/  LDL.LU.64 R50, [R1+0x8d8] ;  /* 0x0008d80001327983 */ /* 0x000ee80000300a00 */
[----:B------:R-:W-:Y:S04]  /*4a1b0*/  STL.64 [R1+0x230], R12 ;  /* 0x0002300c01007387 */ /* 0x000fe80000100a00 */
[----:B------:R0:W-:Y:S04]  /*4a1c0*/  STL.64 [R1+0x238], R14 ;  /* 0x0002380e01007387 */ /* 0x0001e80000100a00 */
[----:B0-----:R-:W4:Y:S04]  /*4a1d0*/  LDL.LU.64 R14, [R1+0x4fa0] ;  /* 0x004fa000010e7983 */ /* 0x001f280000300a00 */
[----:B------:R-:W2:Y:S04]  /*4a1e0*/  LDL.LU.64 R12, [R1+0x4f98] ;  /* 0x004f9800010c7983 */ /* 0x000ea80000300a00 */
[----:B------:R-:W-:Y:S04]  /*4a1f0*/  STL.64 [R1+0x4f50], R18 ;  /* 0x004f501201007387 */ /* 0x000fe80000100a00 */
[----:B------:R0:W-:Y:S04]  /*4a200*/  STL.64 [R1+0x4f48], R16 ;  /* 0x004f481001007387 */ /* 0x0001e80000100a00 */
[----:B0-----:R-:W3:Y:S04]  /*4a210*/  LDL.LU.64 R16, [R1+0x1170] ;  /* 0x0011700001107983 */ /* 0x001ee80000300a00 */
[----:B------:R-:W3:Y:S01]  /*4a220*/  LDL.LU.64 R18, [R1+0x1178] ;  /* 0x0011780001127983 */ /* 0x000ee20000300a00 */
[C---:B----4-:R-:W-:Y:S06]  /*4a230*/  HMMA.16816.F32 R40, R24.reuse, R14, R40 ;  /* 0x0000000e1828723c */ /* 0x050fec0000001828 */
[----:B--2---:R-:W-:-:S15]  /*4a240*/  HMMA.16816.F32 R8, R24, R12, R8 ;  /* 0x0000000c1808723c */ /* 0x004fde0000001808 */
[----:B------:R-:W-:-:S02]  /*4a250*/  NOP ;  /* 0x0000000000007918 */ /* 0x000fc40000000000 */
[----:B------:R-:W-:Y:S04]  /*4a260*/  STL.64 [R1+0x220], R40 ;  /* 0x0002202801007387 */ /* 0x000fe80000100a00 */
[----:B------:R0:W-:Y:S04]  /*4a270*/  STL.64 [R1+0x228], R42 ;  /* 0x0002282a01007387 */ /* 0x0001e80000100a00 */
[----:B0-----:R-:W2:Y:S04]  /*4a280*/  LDL.LU.64 R42, [R1+0x4f90] ;  /* 0x004f9000012a7983 */ /* 0x001ea80000300a00 */
[----:B------:R-:W4:Y:S04]  /*4a290*/  LDL.LU.64 R40, [R1+0x4f88] ;  /* 0x004f880001287983 */ /* 0x000f280000300a00 */
[----:B------:R-:W-:Y:S04]  /*4a2a0*/  STL.64 [R1+0x210], R8 ;  /* 0x0002100801007387 */ /* 0x000fe80000100a00 */
[----:B------:R0:W-:Y:S04]  /*4a2b0*/  STL.64 [R1+0x218], R10 ;  /* 0x0002180a01007387 */ /* 0x0001e80000100a00 */
[----:B0-----:R-:W3:Y:S04]  /*4a2c0*/  LDL.LU.64 R10, [R1+0x4f80] ;  /* 0x004f8000010a7983 */ /* 0x001ee80000300a00 */
[----:B------:R-:W2:Y:S04]  /*4a2d0*/  LDL.LU.64 R8, [R1+0x4f78] ;  /* 0x004f780001087983 */ /* 0x000ea80000300a00 */
[----:B------:R-:W-:Y:S04]  /*4a2e0*/  STL.64 [R1+0x4f38], R14 ;  /* 0x004f380e01007387 */ /* 0x000fe80000100a00 */
[----:B------:R0:W-:Y:S04]  /*4a2f0*/  STL.64 [R1+0x4f30], R12 ;  /* 0x004f300c01007387 */ /* 0x0001e80000100a00 */
[----:B0-----:R-:W2:Y:S04]  /*4a300*/  LDL.LU.64 R12, [R1+0x1180] ;  /* 0x00118000010c7983 */ /* 0x001ea80000300a00 */
[----:B------:R-:W2:Y:S01]  /*4a310*/  LDL.LU.64 R14, [R1+0x1188] ;  /* 0x00118800010e7983 */ /* 0x000ea20000300a00 */
[----:B---3--:R-:W-:-:S15]  /*4a320*/  HMMA.16816.F32 R4, R24, R10, R4 ;  /* 0x0000000a1804723c */ /* 0x008fde0000001804 */
[----:B------:R-:W-:-:S08]  /*4a330*/  NOP ;  /* 0x0000000000007918 */ /* 0x000fd00000000000 */
[----:B------:R-:W-:Y:S04]  /*4a340*/  STL.64 [R1+0x200], R4 ;  /* 0x0002000401007387 */ /* 0x000fe80000100a00 */
[----:B------:R0:W-:Y:S04]  /*4a350*/  STL.64 [R1+0x208], R6 ;  /* 0x0002080601007387 */ /* 0x0001e80000100a00 */
[----:B0-----:R-:W3:Y:S04]  /*4a360*/  LDL.LU.64 R6, [R1+0x4f70] ;  /* 0x004f700001067983 */ /* 0x001ee80000300a00 */
[----:B------:R-:W4:Y:S01]  /*4a370*/  LDL.LU.64 R4, [R1+0x4f68] ;  /* 0x004f680001047983 */ /* 0x000f220000300a00 */
[----:B--2---:R-:W-:Y:S03]  /*4a380*/  HMMA.16816.F32 R12, R24, R8, R12 ;  /* 0x00000008180c723c */ /* 0x004fe6000000180c */
[----:B------:R-:W-:Y:S04]  /*4a390*/  STL.64 [R1+0x4f18], R10 ;  /* 0x004f180a01007387 */ /* 0x000fe80000100a00 */
[----:B------:R-:W-:-:S15]  /*4a3a0*/  STL.64 [R1+0x4f10], R8 ;  /* 0x004f100801007387 */ /* 0x000fde0000100a00 */
[----:B------:R-:W-:-:S01]  /*4a3b0*/  NOP ;  /* 0x0000000000007918 */ /* 0x000fc20000000000 */
[----:B------:R-:W-:Y:S04]  /*4a3c0*/  STL.64 [R1+0x1f0], R12 ;  /* 0x0001f00c01007387 */ /* 0x000fe80000100a00 */
[----:B------:R3:W-:Y:S02]  /*4a3d0*/  STL.64 [R1+0x1f8], R14 ;  /* 0x0001f80e01007387 */ /* 0x0007e40000100a00 */
[C---:B---3--:R-:W-:Y:S06]  /*4a3e0*/  HMMA.16816.F32 R12, R24.reuse, R6, R16 ;  /* 0x00000006180c723c */ /* 0x048fec0000001810 */
[----:B----4-:R-:W-:Y:S01]  /*4a3f0*/  HMMA.16816.F32 R8, R24, R4, R56 ;  /* 0x000000041808723c */ /* 0x010fe20000001838 */
[----:B------:R-:W-:-:S15]  /*4a400*/  STL.64 [R1+0x4f08], R6 ;  /* 0x004f080601007387 */ /* 0x000fde0000100a00 */
[----:B------:R-:W-:-:S01]  /*4a410*/  NOP ;  /* 0x0000000000007918 */ /* 0x000fc20000000000 */
[----:B------:R-:W-:Y:S04]  /*4a420*/  STL.64 [R1+0x1e0], R12 ;  /* 0x0001e00c01007387 */ /* 0x000fe80000100a00 */
[----:B------:R-:W-:Y:S04]  /*4a430*/  STL.64 [R1+0x1e8], R14 ;  /* 0x0001e80e01007387 */ /* 0x000fe80000100a00 */
[----:B------:R0:W-:Y:S04]  /*4a440*/  STL.64 [R1+0x4f00], R4 ;  /* 0x004f000401007387 */ /* 0x0001e80000100a00 */
[----:B------:R-:W-:Y:S04]  /*4a450*/  STL.64 [R1+0x4b0], R8 ;  /* 0x0004b00801007387 */ /* 0x000fe80000100a00 */
[----:B------:R1:W-:Y:S01]  /*4a460*/  STL.64 [R1+0x4b8], R10 ;  /* 0x0004b80a01007387 */ /* 0x0003e20000100a00 */
[C---:B0-----:R-:W-:Y:S03]  /*4a470*/  HMMA.16816.F32 R4, R24.reuse, R40, R48 ;  /* 0x000000281804723c */ /* 0x041fe60000001830 */
[----:B------:R-:W2:Y:S03]  /*4a480*/  LDL.LU.64 R16, [R1+0x6a0] ;  /* 0x0006a00001107983 */ /* 0x000ea60000300a00 */
[----:B-1----:R-:W-:Y:S07]  /*4a490*/  HMMA.16816.F32 R8, R24, R2, R52 ;  /* 0x000000021808723c */ /* 0x002fee0000001834 */
[----:B------:R-:W-:-:S15]  /*4a4a0*/  IMAD R24, R0, 0x100, R47 ;  /* 0x0000010000187824 */ /* 0x000fde00078e022f */
[----:B------:R-:W-:-:S01]  /*4a4b0*/  NOP ;  /* 0x0000000000007918 */ /* 0x000fc20000000000 */
[----:B------:R0:W-:Y:S04]  /*4a4c0*/  STL.64 [R1+0x4a0], R8 ;  /* 0x0004a00801007387 */ /* 0x0001e80000100a00 */
[----:B------:R1:W-:Y:S04]  /*4a4d0*/  STL.64 [R1+0x4a8], R10 ;  /* 0x0004a80a01007387 */ /* 0x0003e80000100a00 */
[----:B------:R-:W2:Y:S04]  /*4a4e0*/  LDL.LU.64 R18, [R1+0x6a8] ;  /* 0x0006a80001127983 */ /* 0x000ea80000300a00 */
[----:B------:R3:W-:Y:S04]  /*4a4f0*/  STL.64 [R1+0x1d0], R4 ;  /* 0x0001d00401007387 */ /* 0x0007e80000100a00 */
[----:B------:R4:W-:Y:S04]  /*4a500*/  STL.64 [R1+0x1d8], R6 ;  /* 0x0001d80601007387 */ /* 0x0009e80000100a00 */
[----:B------:R-:W-:Y:S04]  /*4a510*/  STL.64 [R1+0x4f28], R42 ;  /* 0x004f282a01007387 */ /* 0x000fe80000100a00 */
[----:B------:R-:W-:Y:S04]  /*4a520*/  STL.64 [R1+0x4f20], R40 ;  /* 0x004f202801007387 */ /* 0x000fe80000100a00 */
[----:B------:R-:W2:Y:S04]  /*4a530*/  LDL.LU.64 R12, [R1+0x1140] ;  /* 0x00114000010c7983 */ /* 0x000ea80000300a00 */
[----:B------:R-:W2:Y:S04]  /*4a540*/  LDL.LU.64 R14, [R1+0x1148] ;  /* 0x00114800010e7983 */ /* 0x000ea80000300a00 */
[----:B0-----:R-:W2:Y:S04]  /*4a550*/  LDL.LU.64 R8, [R1+0x1130] ;  /* 0x0011300001087983 */ /* 0x001ea80000300a00 */
[----:B-1----:R-:W2:Y:S04]  /*4a560*/  LDL.LU.64 R10, [R1+0x1138] ;  /* 0x00113800010a7983 */ /* 0x002ea80000300a00 */
[----:B---3--:R-:W3:Y:S04]  /*4a570*/  LDL.LU.64 R4, [R1+0x1120] ;  /* 0x0011200001047983 */ /* 0x008ee80000300a00 */
[----:B----4-:R-:W3:Y:S04]  /*4a580*/  LDL.LU.64 R6, [R1+0x1128] ;  /* 0x0011280001067983 */ /* 0x010ee80000300a00 */
[----:B------:R-:W4:Y:S01]  /*4a590*/  LDL.LU R47, [R1+0x594] ;  /* 0x00059400012f7983 */ /* 0x000f220000300800 */
[----:B------:R-:W-:-:S02]  /*4a5a0*/  IMAD R26, R29, 0x100, R28 ;  /* 0x000001001d1a7824 */ /* 0x000fc400078e021c */
[----:B------:R-:W-:Y:S02]  /*4a5b0*/  IMAD R25, R61, 0x100, R60 ;  /* 0x000001003d197824 */ /* 0x000fe400078e023c */
[----:B------:R-:W-:Y:S01]  /*4a5c0*/  IMAD R27, R31, 0x100, R30 ;  /* 0x000001001f1b7824 */ /* 0x000fe200078e021e */
[----:B------:R-:W-:Y:S02]  /*4a5d0*/  F2FP.F16.E4M3.UNPACK_B R24, R24 ;  /* 0x00000018ff18723e */ /* 0x000fe400020006ff */
[----:B------:R-:W-:Y:S02]  /*4a5e0*/  F2FP.F16.E4M3.UNPACK_B R25, R25 ;  /* 0x00000019ff19723e */ /* 0x000fe400020006ff */
[----:B------:R-:W-:Y:S02]  /*4a5f0*/  F2FP.F16.E4M3.UNPACK_B R26, R26 ;  /* 0x0000001aff1a723e */ /* 0x000fe400020006ff */
[----:B------:R-:W-:Y:S01]  /*4a600*/  F2FP.F16.E4M3.UNPACK_B R27, R27 ;  /* 0x0000001bff1b723e */ /* 0x000fe200020006ff */
[----:B----4-:R-:W-:Y:S04]  /*4a610*/  STL [R1+0x4f40], R47 ;  /* 0x004f402f01007387 */ /* 0x010fe80000100800 */
        /* <DEDUP_REMOVED lines=8> */
[C---:B------:R-:W-:Y:S06]  /*4a6a0*/  HMMA.16816.F32 R12, R24.reuse, R36, R12 ;  /* 0x00000024180c723c */ /* 0x040fec000000180c */
[C---:B------:R-:W-:Y:S06]  /*4a6b0*/  HMMA.16816.F32 R8, R24.reuse, R34, R8 ;  /* 0x000000221808723c */ /* 0x040fec0000001808 */
[C---:B---3--:R-:W-:Y:S01]  /*4a6c0*/  HMMA.16816.F32 R4, R24.reuse, R32, R4 ;  /* 0x000000201804723c */ /* 0x048fe20000001804 */
[----:B----4-:R-:W-:Y:S04]  /*4a6d0*/  STL.64 [R1+0x4f60], R30 ;  /* 0x004f601e01007387 */ /* 0x010fe80000100a00 */
[----:B------:R0:W-:Y:S04]  /*4a6e0*/  STL.64 [R1+0x4f58], R28 ;  /* 0x004f581c01007387 */ /* 0x0001e80000100a00 */
[----:B------:R1:W-:Y:S04]  /*4a6f0*/  STL.64 [R1+0x1c0], R16 ;  /* 0x0001c01001007387 */ /* 0x0003e80000100a00 */
[----:B------:R2:W-:Y:S04]  /*4a700*/  STL.64 [R1+0x1c8], R18 ;  /* 0x0001c81201007387 */ /* 0x0005e80000100a00 */
[----:B------:R3:W-:Y:S04]  /*4a710*/  STL.64 [R1+0x1b0], R12 ;  /* 0x0001b00c01007387 */ /* 0x0007e80000100a00 */
[----:B------:R4:W-:Y:S04]  /*4a720*/  STL.64 [R1+0x1b8], R14 ;  /* 0x0001b80e01007387 */ /* 0x0009e80000100a00 */
[----:B0-----:R-:W4:Y:S04]  /*4a730*/  LDL.LU.64 R28, [R1+0x1110] ;  /* 0x00111000011c7983 */ /* 0x001f280000300a00 */
[----:B------:R0:W-:Y:S04]  /*4a740*/  STL.64 [R1+0x1a0], R8 ;  /* 0x0001a00801007387 */ /* 0x0001e80000100a00 */
[----:B------:R0:W-:Y:S04]  /*4a750*/  STL.64 [R1+0x1a8], R10 ;  /* 0x0001a80a01007387 */ /* 0x0001e80000100a00 */
[----:B------:R-:W4:Y:S04]  /*4a760*/  LDL.LU.64 R30, [R1+0x1118] ;  /* 0x00111800011e7983 */ /* 0x000f280000300a00 */
[----:B------:R0:W-:Y:S04]  /*4a770*/  STL.64 [R1+0x190], R4 ;  /* 0x0001900401007387 */ /* 0x0001e80000100a00 */
[----:B------:R0:W-:Y:S04]  /*4a780*/  STL.64 [R1+0x198], R6 ;  /* 0x0001980601007387 */ /* 0x0001e80000100a00 */
[----:B-1----:R-:W4:Y:S04]  /*4a790*/  LDL.LU.64 R16, [R1+0x1100] ;  /* 0x0011000001107983 */ /* 0x002f280000300a00 */
[----:B--2---:R-:W2:Y:S04]  /*4a7a0*/  LDL.LU.64 R18, [R1+0x1108] ;  /* 0x0011080001127983 */ /* 0x004ea80000300a00 */
[----:B------:R-:W2:Y:S04]  /*4a7b0*/  LDL.LU.64 R44, [R1+0x10f0] ;  /* 0x0010f000012c7983 */ /* 0x000ea80000300a00 */
[----:B------:R-:W2:Y:S04]  /*4a7c0*/  LDL.LU.64 R46, [R1+0x10f8] ;  /* 0x0010f800012e7983 */ /* 0x000ea80000300a00 */
[----:B---3--:R-:W3:Y:S04]  /*4a7d0*/  LDL.LU.64 R12, [R1+0x10e0] ;  /* 0x0010e000010c7983 */ /* 0x008ee80000300a00 */
[----:B----4-:R-:W3:Y:S04]  /*4a7e0*/  LDL.LU.64 R14, [R1+0x10e8] ;  /* 0x0010e800010e7983 */ /* 0x010ee80000300a00 */
[----:B------:R-:W4:Y:S04]  /*4a7f0*/  LDL.LU.64 R40, [R1+0x10d0] ;  /* 0x0010d00001287983 */ /* 0x000f280000300a00 */
[----:B------:R-:W4:Y:S04]  /*4a800*/  LDL.LU.64 R42, [R1+0x10d8] ;  /* 0x0010d800012a7983 */ /* 0x000f280000300a00 */
[----:B0-----:R-:W4:Y:S04]  /*4a810*/  LDL.LU.64 R8, [R1+0x10c0] ;  /* 0x0010c00001087983 */ /* 0x001f280000300a00 */
        /* <DEDUP_REMOVED lines=9> */
[----:B------:R-:W-:Y:S04]  /*4a8b0*/  STL.64 [R1+0x4ef8], R34 ;  /* 0x004ef82201007387 */ /* 0x000fe80000100a00 */
[----:B------:R0:W-:Y:S04]  /*4a8c0*/  STL.64 [R1+0x4ef0], R32 ;  /* 0x004ef02001007387 */ /* 0x0001e80000100a00 */
[----:B0-----:R-:W4:Y:S04]  /*4a8d0*/  LDL.LU.64 R32, [R1+0x1090] ;  /* 0x0010900001207983 */ /* 0x001f280000300a00 */
[----:B------:R-:W4:Y:S01]  /*4a8e0*/  LDL.LU.64 R34, [R1+0x1098] ;  /* 0x0010980001227983 */ /* 0x000f220000300a00 */
[C---:B------:R-:W-:Y:S06]  /*4a8f0*/  HMMA.16816.F32 R28, R24.reuse, R22, R28 ;  /* 0x00000016181c723c */ /* 0x040fec000000181c */
[----:B--2---:R-:W-:-:S15]  /*4a900*/  HMMA.16816.F32 R16, R24, R20, R16 ;  /* 0x000000141810723c */ /* 0x004fde0000001810 */
[----:B------:R-:W-:-:S02]  /*4a910*/  NOP ;  /* 0x0000000000007918 */ /* 0x000fc40000000000 */
[----:B------:R-:W-:Y:S04]  /*4a920*/  STL.64 [R1+0x180], R28 ;  /* 0x0001801c01007387 */ /* 0x000fe80000100a00 */
[----:B------:R0:W-:Y:S04]  /*4a930*/  STL.64 [R1+0x188], R30 ;  /* 0x0001881e01007387 */ /* 0x0001e80000100a00 */
[----:B0-----:R-:W2:Y:S04]  /*4a940*/  LDL.LU.64 R30, [R1+0x4f60] ;  /* 0x004f6000011e7983 */ /* 0x001ea80000300a00 */
[----:B------:R-:W2:Y:S04]  /*4a950*/  LDL.LU.64 R28, [R1+0x4f58] ;  /* 0x004f5800011c7983 */ /* 0x000ea80000300a00 */
[----:B------:R-:W-:Y:S04]  /*4a960*/  STL.64 [R1+0x170], R16 ;  /* 0x0001701001007387 */ /* 0x000fe80000100a00 */
[----:B------:R0:W-:Y:S04]  /*4a970*/  STL.64 [R1+0x178], R18 ;  /* 0x0001781201007387 */ /* 0x0001e80000100a00 */
[----:B0-----:R-:W3:Y:S04]  /*4a980*/  LDL.LU.64 R18, [R1+0x4f50] ;  /* 0x004f500001127983 */ /* 0x001ee80000300a00 */
[----:B------:R-:W4:Y:S01]  /*4a990*/  LDL.LU.64 R16, [R1+0x4f48] ;  /* 0x004f480001107983 */ /* 0x000f220000300a00 */
[C---:B---3--:R-:W-:Y:S06]  /*4a9a0*/  HMMA.16816.F32 R44, R24.reuse, R18, R44 ;  /* 0x00000012182c723c */ /* 0x048fec000000182c */
[----:B----4-:R-:W-:-:S15]  /*4a9b0*/  HMMA.16816.F32 R12, R24, R16, R12 ;  /* 0x00000010180c723c */ /* 0x010fde000000180c */
[----:B------:R-:W-:-:S02]  /*4a9c0*/  NOP ;  /* 0x0000000000007918 */ /* 0x000fc40000000000 */
[----:B------:R-:W-:Y:S04]  /*4a9d0*/  STL.64 [R1+0x160], R44 ;  /* 0x0001602c01007387 */ /* 0x000fe80000100a00 */
[----:B------:R0:W-:Y:S04]  /*4a9e0*/  STL.64 [R1+0x168], R46 ;  /* 0x0001682e01007387 */ /* 0x0001e80000100a00 */
[----:B0-----:R-:W2:Y:S04]  /*4a9f0*/  LDL.LU R47, [R1+0x4f40] ;  /* 0x004f4000012f7983 */ /* 0x001ea80000300800 */
        /* <DEDUP_REMOVED lines=16> */
[----:B------:R0:W-:Y:S04]  /*4ab00*/  STL.64 [R1+0x4ee0], R12 ;  /* 0x004ee00c01007387 */ /* 0x0001e80000100a00 */
[----:B0-----:R-:W3:Y:S04]  /*4ab10*/  LDL.LU.64 R12, [R1+0x10a0] ;  /* 0x0010a000010c7983 */ /* 0x001ee80000300a00 */
[----:B------:R-:W3:Y:S01]  /*4ab20*/  LDL.LU.64 R14, [R1+0x10a8] ;  /* 0x0010a800010e7983 */ /* 0x000ee20000300a00 */
[----:B--2---:R-:W-:-:S15]  /*4ab30*/  HMMA.16816.F32 R4, R24, R10, R4 ;  /* 0x0000000a1804723c */ /* 0x004fde0000001804 */
[----:B------:R-:W-:-:S08]  /*4ab40*/  NOP ;  /* 0x0000000000007918 */ /* 0x000fd00000000000 */
[----:B------:R-:W-:Y:S04]  /*4ab50*/  STL.64 [R1+0x120], R4 ;  /* 0x0001200401007387 */ /* 0x000fe80000100a00 */
[----:B------:R0:W-:Y:S04]  /*4ab60*/  STL.64 [R1+0x128], R6 ;  /* 0x0001280601007387 */ /* 0x0001e80000100a00 */
[----:B0-----:R-:W2:Y:S04]  /*4ab70*/  LDL.LU.64 R6, [R1+0x4f08] ;  /* 0x004f080001067983 */ /* 0x001ea80000300a00 */
[----:B------:R-:W4:Y:S01]  /*4ab80*/  LDL.LU.64 R4, [R1+0x4f00] ;  /* 0x004f000001047983 */ /* 0x000f220000300a00 */
[----:B---3--:R-:W-:Y:S03]  /*4ab90*/  HMMA.16816.F32 R12, R24, R8, R12 ;  /* 0x00000008180c723c */ /* 0x008fe6000000180c */
[----:B------:R-:W-:Y:S04]  /*4aba0*/  STL.64 [R1+0x4ed8], R10 ;  /* 0x004ed80a01007387 */ /* 0x000fe80000100a00 */
[----:B------:R-:W-:-:S15]  /*4abb0*/  STL.64 [R1+0x4ed0], R8 ;  /* 0x004ed00801007387 */ /* 0x000fde0000100a00 */
[----:B------:R-:W-:-:S01]  /*4abc0*/  NOP ;  /* 0x0000000000007918 */ /* 0x000fc20000000000 */
[----:B------:R-:W-:Y:S04]  /*4abd0*/  STL.64 [R1+0x110], R12 ;  /* 0x0001100c01007387 */ /* 0x000fe80000100a00 */
[----:B------:R0:W-:Y:S02]  /*4abe0*/  STL.64 [R1+0x118], R14 ;  /* 0x0001180e01007387 */ /* 0x0001e40000100a00 */
[C---:B0-----:R-:W-:Y:S06]  /*4abf0*/  HMMA.16816.F32 R12, R24.reuse, R2, R52 ;  /* 0x00000002180c723c */ /* 0x041fec0000001834 */
[C---:B--2---:R-:W-:Y:S06]  /*4ac00*/  HMMA.16816.F32 R8, R24.reuse, R6, R32 ;  /* 0x000000061808723c */ /* 0x044fec0000001820 */
[----:B----4-:R-:W-:-:S15]  /*4ac10*/  HMMA.16816.F32 R32, R24, R4, R56 ;  /* 0x000000041820723c */ /* 0x010fde0000001838 */
[----:B------:R-:W-:-:S02]  /*4ac20*/  NOP ;  /* 0x0000000000007918 */ /* 0x000fc40000000000 */
[----:B------:R-:W-:Y:S04]  /*4ac30*/  STL.64 [R1+0x100], R8 ;  /* 0x0001000801007387 */ /* 0x000fe80000100a00 */
[----:B------:R0:W-:Y:S02]  /*4ac40*/  STL.64 [R1+0x108], R10 ;  /* 0x0001080a01007387 */ /* 0x0001e40000100a00 */
[----:B0-----:R-:W-:Y:S02]  /*4ac50*/  HMMA.16816.F32 R8, R24, R40, R48 ;  /* 0x000000281808723c */ /* 0x001fe40000001830 */
[----:B------:R0:W-:Y:S04]  /*4ac60*/  STL.64 [R1+0x490], R32 ;  /* 0x0004902001007387 */ /* 0x0001e80000100a00 */
[----:B------:R1:W-:Y:S04]  /*4ac70*/  STL.64 [R1+0x498], R34 ;  /* 0x0004982201007387 */ /* 0x0003e80000100a00 */
[----:B------:R2:W-:Y:S04]  /*4ac80*/  STL.64 [R1+0x480], R12 ;  /* 0x0004800c01007387 */ /* 0x0005e80000100a00 */
[----:B------:R3:W-:Y:S09]  /*4ac90*/  STL.64 [R1+0x488], R14 ;  /* 0x0004880e01007387 */ /* 0x0007f20000100a00 */
[----:B------:R4:W-:Y:S04]  /*4aca0*/  STL.64 [R1+0xf0], R8 ;  /* 0x0000f00801007387 */ /* 0x0009e80000100a00 */
[----:B------:R4:W-:Y:S04]  /*4acb0*/  STL.64 [R1+0xf8], R10 ;  /* 0x0000f80a01007387 */ /* 0x0009e80000100a00 */
[----:B0-----:R-:W4:Y:S04]  /*4acc0*/  LDL.LU.64 R32, [R1+0x650] ;  /* 0x0006500001207983 */ /* 0x001f280000300a00 */
[----:B-1----:R-:W4:Y:S04]  /*4acd0*/  LDL.LU.64 R34, [R1+0x658] ;  /* 0x0006580001227983 */ /* 0x002f280000300a00 */
[----:B--2---:R-:W2:Y:S04]  /*4ace0*/  LDL.LU.64 R12, [R1+0x1060] ;  /* 0x00106000010c7983 */ /* 0x004ea80000300a00 */
[----:B---3--:R-:W2:Y:S01]  /*4acf0*/  LDL.LU.64 R14, [R1+0x1068] ;  /* 0x00106800010e7983 */ /* 0x008ea20000300a00 */
[----:B------:R-:W-:-:S02]  /*4ad00*/  IMAD R28, R28, 0x100, R47 ;  /* 0x000001001c1c7824 */ /* 0x000fc400078e022f */
[----:B------:R-:W-:Y:S01]  /*4ad10*/  IMAD R29, R29, 0x100, R0 ;  /* 0x000001001d1d7824 */ /* 0x000fe200078e0200 */
[----:B------:R-:W3:Y:S01]  /*4ad20*/  LDL.LU.64 R52, [R1+0x1050] ;  /* 0x0010500001347983 */ /* 0x000ee20000300a00 */
[----:B------:R-:W-:Y:S02]  /*4ad30*/  IMAD R30, R30, 0x100, R60 ;  /* 0x000001001e1e7824 */ /* 0x000fe400078e023c */
[----:B------:R-:W-:Y:S01]  /*4ad40*/  IMAD R31, R31, 0x100, R61 ;  /* 0x000001001f1f7824 */ /* 0x000fe200078e023d */
[----:B------:R-:W-:Y:S01]  /*4ad50*/  F2FP.F16.E4M3.UNPACK_B R28, R28 ;  /* 0x0000001cff1c723e */ /* 0x000fe200020006ff */
[----:B------:R-:W3:Y:S01]  /*4ad60*/  LDL.LU.64 R54, [R1+0x1058] ;  /* 0x0010580001367983 */ /* 0x000ee20000300a00 */
[----:B------:R-:W-:Y:S02]  /*4ad70*/  F2FP.F16.E4M3.UNPACK_B R29, R29 ;  /* 0x0000001dff1d723e */ /* 0x000fe400020006ff */
[----:B------:R-:W-:Y:S01]  /*4ad80*/  F2FP.F16.E4M3.UNPACK_B R30, R30 ;  /* 0x0000001eff1e723e */ /* 0x000fe200020006ff */
[----:B------:R-:W3:Y:S01]  /*4ad90*/  LDL.LU.64 R24, [R1+0x1040] ;  /* 0x0010400001187983 */ /* 0x000ee20000300a00 */
[----:B------:R-:W-:-:S03]  /*4ada0*/  F2FP.F16.E4M3.UNPACK_B R31, R31 ;  /* 0x0000001fff1f723e */ /* 0x000fc600020006ff */
[----:B------:R-:W3:Y:S04]  /*4adb0*/  LDL.LU.64 R26, [R1+0x1048] ;  /* 0x00104800011a7983 */ /* 0x000ee80000300a00 */
[----:B----4-:R-:W4:Y:S04]  /*4adc0*/  LDL.LU.64 R8, [R1+0x1030] ;  /* 0x0010300001087983 */ /* 0x010f280000300a00 */
[----:B------:R-:W4:Y:S04]  /*4add0*/  LDL.LU.64 R10, [R1+0x1038] ;  /* 0x00103800010a7983 */ /* 0x000f280000300a00 */
[----:B------:R-:W3:Y:S04]  /*4ade0*/  LDL.LU.64 R48, [R1+0x1020] ;  /* 0x0010200001307983 */ /* 0x000ee80000300a00 */
[----:B------:R-:W3:Y:S04]  /*4adf0*/  LDL.LU.64 R50, [R1+0x1028] ;  /* 0x0010280001327983 */ /* 0x000ee80000300a00 */
        /* <DEDUP_REMOVED lines=8> */
[----:B------:R-:W-:-:S15]  /*4ae80*/  HMMA.16816.F32 R32, R28, R38, R32 ;  /* 0x000000261c20723c */ /* 0x000fde0000001820 */
[----:B------:R-:W-:-:S08]  /*4ae90*/  NOP ;  /* 0x0000000000007918 */ /* 0x000fd00000000000 */
[----:B------:R-:W-:Y:S04]  /*4aea0*/  STL.64 [R1+0xe0], R32 ;  /* 0x0000e02001007387 */ /* 0x000fe80000100a00 */
[----:B------:R0:W-:Y:S04]  /*4aeb0*/  STL.64 [R1+0xe8], R34 ;  /* 0x0000e82201007387 */ /* 0x0001e80000100a00 */
[----:B0-----:R-:W4:Y:S04]  /*4aec0*/  LDL.LU.64 R34, [R1+0x4ef8] ;  /* 0x004ef80001227983 */ /* 0x001f280000300a00 */
[----:B------:R-:W4:Y:S01]  /*4aed0*/  LDL.LU.64 R32, [R1+0x4ef0] ;  /* 0x004ef00001207983 */ /* 0x000f220000300a00 */
[----:B--2---:R-:W-:-:S15]  /*4aee0*/  HMMA.16816.F32 R12, R28, R36, R12 ;  /* 0x000000241c0c723c */ /* 0x004fde000000180c */
[----:B------:R-:W-:-:S08]  /*4aef0*/  NOP ;  /* 0x0000000000007918 */ /* 0x000fd00000000000 */
[----:B------:R0:W-:Y:S04]  /*4af00*/  STL.64 [R1+0xd0], R12 ;  /* 0x0000d00c01007387 */ /* 0x0001e80000100a00 */
[----:B------:R1:W-:Y:S04]  /*4af10*/  STL.64 [R1+0xd8], R14 ;  /* 0x0000d80e01007387 */ /* 0x0003e80000100a00 */
[----:B0-----:R-:W2:Y:S04]  /*4af20*/  LDL.LU.64 R12, [R1+0x1010] ;  /* 0x00101000010c7983 */ /* 0x001ea80000300a00 */
[----:B-1----:R-:W2:Y:S01]  /*4af30*/  LDL.LU.64 R14, [R1+0x1018] ;  /* 0x00101800010e7983 */ /* 0x002ea20000300a00 */
[C---:B---3--:R-:W-:Y:S06]  /*4af40*/  HMMA.16816.F32 R48, R28.reuse, R20, R48 ;  /* 0x000000141c30723c */ /* 0x048fec0000001830 */
[----:B----4-:R-:W-:-:S15]  /*4af50*/  HMMA.16816.F32 R52, R28, R34, R52 ;  /* 0x000000221c34723c */ /* 0x010fde0000001834 */
[----:B------:R-:W-:-:S08]  /*4af60*/  NOP ;  /* 0x0000000000007918 */ /* 0x000fd00000000000 */
[----:B------:R-:W-:Y:S04]  /*4af70*/  STL.64 [R1+0xc0], R52 ;  /* 0x0000c03401007387 */ /* 0x000fe80000100a00 */
[----:B------:R0:W-:Y:S02]  /*4af80*/  STL.64 [R1+0xc8], R54 ;  /* 0x0000c83601007387 */ /* 0x0001e40000100a00 */
[C---:B0-----:R-:W-:Y:S06]  /*4af90*/  HMMA.16816.F32 R52, R28.reuse, R32, R24 ;  /* 0x000000201c34723c */ /* 0x041fec0000001818 */
[----:B------:R-:W-:Y:S01]  /*4afa0*/  HMMA.16816.F32 R24, R28, R22, R8 ;  /* 0x000000161c18723c */ /* 0x000fe20000001808 */
[----:B------:R-:W3:-:S15]  /*4afb0*/  LDL.LU.64 R8, [R1+0xff0] ;  /* 0x000ff00001087983 */ /* 0x000ede0000300a00 */
[----:B------:R-:W-:-:S01]  /*4afc0*/  NOP ;  /* 0x0000000000007918 */ /* 0x000fc20000000000 */
[----:B------:R0:W-:Y:S04]  /*4afd0*/  STL.64 [R1+0xb0], R52 ;  /* 0x0000b03401007387 */ /* 0x0001e80000100a00 */
[----:B------:R1:W-:Y:S04]  /*4afe0*/  STL.64 [R1+0xb8], R54 ;  /* 0x0000b83601007387 */ /* 0x0003e80000100a00 */
[----:B------:R-:W3:Y:S04]  /*4aff0*/  LDL.LU.64 R10, [R1+0xff8] ;  /* 0x000ff800010a7983 */ /* 0x000ee80000300a00 */
[----:B------:R4:W-:Y:S04]  /*4b000*/  STL.64 [R1+0xa0], R24 ;  /* 0x0000a01801007387 */ /* 0x0009e80000100a00 */
[----:B------:R2:W-:Y:S04]  /*4b010*/  STL.64 [R1+0xa8], R26 ;  /* 0x0000a81a01007387 */ /* 0x0005e80000100a00 */
[----:B0-----:R-:W3:Y:S04]  /*4b020*/  LDL.LU.64 R52, [R1+0xfd0] ;  /* 0x000fd00001347983 */ /* 0x001ee80000300a00 */
[----:B-1----:R-:W3:Y:S04]  /*4b030*/  LDL.LU.64 R54, [R1+0xfd8] ;  /* 0x000fd80001367983 */ /* 0x002ee80000300a00 */
[----:B----4-:R-:W4:Y:S04]  /*4b040*/  LDL.LU.64 R24, [R1+0xfc0] ;  /* 0x000fc00001187983 */ /* 0x010f280000300a00 */
[----:B--2---:R-:W4:Y:S04]  /*4b050*/  LDL.LU.64 R26, [R1+0xfc8] ;  /* 0x000fc800011a7983 */ /* 0x004f280000300a00 */
[----:B------:R0:W-:Y:S04]  /*4b060*/  STL.64 [R1+0x90], R48 ;  /* 0x0000903001007387 */ /* 0x0001e80000100a00 */
[----:B------:R1:W-:Y:S04]  /*4b070*/  STL.64 [R1+0x98], R50 ;  /* 0x0000983201007387 */ /* 0x0003e80000100a00 */
[----:B0-----:R-:W2:Y:S04]  /*4b080*/  LDL.LU.64 R48, [R1+0xfb0] ;  /* 0x000fb00001307983 */ /* 0x001ea80000300a00 */
[----:B-1----:R-:W2:Y:S04]  /*4b090*/  LDL.LU.64 R50, [R1+0xfb8] ;  /* 0x000fb80001327983 */ /* 0x002ea80000300a00 */
[----:B------:R-:W-:Y:S04]  /*4b0a0*/  STL.64 [R1+0x4ec8], R22 ;  /* 0x004ec81601007387 */ /* 0x000fe80000100a00 */
[----:B------:R0:W-:Y:S01]  /*4b0b0*/  STL.64 [R1+0x4ec0], R20 ;  /* 0x004ec01401007387 */ /* 0x0001e20000100a00 */
[----:B------:R-:W-:Y:S03]  /*4b0c0*/  HMMA.16816.F32 R12, R28, R18, R12 ;  /* 0x000000121c0c723c */ /* 0x000fe6000000180c */
[----:B0-----:R-:W3:Y:S04]  /*4b0d0*/  LDL.LU.64 R20, [R1+0x1000] ;  /* 0x0010000001147983 */ /* 0x001ee80000300a00 */
[----:B------:R-:W3:-:S15]  /*4b0e0*/  LDL.LU.64 R22, [R1+0x1008] ;  /* 0x0010080001167983 */ /* 0x000ede0000300a00 */
[----:B------:R-:W-:-:S01]  /*4b0f0*/  NOP ;  /* 0x0000000000007918 */ /* 0x000fc20000000000 */
[----:B------:R-:W-:Y:S04]  /*4b100*/  STL.64 [R1+0x530], R12 ;  /* 0x0005300c01007387 */ /* 0x000fe80000100a00 */
[----:B------:R0:W-:Y:S04]  /*4b110*/  STL.64 [R1+0x538], R14 ;  /* 0x0005380e01007387 */ /* 0x0001e80000100a00 */
[----:B0-----:R-:W4:Y:S04]  /*4b120*/  LDL.LU.64 R14, [R1+0x4ee8] ;  /* 0x004ee800010e7983 */ /* 0x001f280000300a00 */
[----:B------:R-:W2:Y:S01]  /*4b130*/  LDL.LU.64 R12, [R1+0x4ee0] ;  /* 0x004ee000010c7983 */ /* 0x000ea20000300a00 */
[----:B---3--:R-:W-:-:S15]  /*4b140*/  HMMA.16816.F32 R20, R28, R16, R20 ;  /* 0x000000101c14723c */ /* 0x008fde0000001814 */
[----:B------:R-:W-:-:S08]  /*4b150*/  NOP ;  /* 0x0000000000007918 */ /* 0x000fd00000000000 */
[----:B------:R0:W-:Y:S04]  /*4b160*/  STL.64 [R1+0x540], R20 ;  /* 0x0005401401007387 */ /* 0x0001e80000100a00 */
[----:B------:R1:W-:Y:S01]  /*4b170*/  STL.64 [R1+0x548], R22 ;  /* 0x0005481601007387 */ /* 0x0003e20000100a00 */
[C---:B----4-:R-:W-:Y:S03]  /*4b180*/  HMMA.16816.F32 R8, R28.reuse, R14, R8 ;  /* 0x0000000e1c08723c */ /* 0x050fe60000001808 */
        /* <DEDUP_REMOVED lines=8> */
[----:B0-----:R-:W3:Y:S04]  /*4b210*/  LDL.LU.64 R10, [R1+0x4ed8] ;  /* 0x004ed800010a7983 */ /* 0x001ee80000300a00 */
[----:B------:R-:W3:Y:S04]  /*4b220*/  LDL.LU.64 R8, [R1+0x4ed0] ;  /* 0x004ed00001087983 */ /* 0x000ee80000300a00 */
[----:B------:R-:W-:Y:S04]  /*4b230*/  STL.64 [R1+0x4e98], R14 ;  /* 0x004e980e01007387 */ /* 0x000fe80000100a00 */
[----:B--2---:R-:W-:Y:S01]  /*4b240*/  STL.64 [R1+0x4e90], R12 ;  /* 0x004e900c01007387 */ /* 0x004fe20000100a00 */
[----:B----4-:R-:W-:-:S15]  /*4b250*/  HMMA.16816.F32 R16, R28, R12, R16 ;  /* 0x0000000c1c10723c */ /* 0x010fde0000001810 */
[----:B------:R-:W-:-:S08]  /*4b260*/  NOP ;  /* 0x0000000000007918 */ /* 0x000fd00000000000 */
[----:B------:R-:W-:Y:S04]  /*4b270*/  STL.64 [R1+0x570], R16 ;  /* 0x0005701001007387 */ /* 0x000fe80000100a00 */
[----:B------:R3:W-:Y:S02]  /*4b280*/  STL.64 [R1+0x578], R18 ;  /* 0x0005781201007387 */ /* 0x0007e40000100a00 */
[C---:B---3--:R-:W-:Y:S06]  /*4b290*/  HMMA.16816.F32 R16, R28.reuse, R10, R52 ;  /* 0x0000000a1c10723c */ /* 0x048fec0000001834 */
[----:B------:R-:W-:Y:S01]  /*4b2a0*/  STL.64 [R1+0x4ea8], R10 ;  /* 0x004ea80a01007387 */ /* 0x000fe20000100a00 */
[----:B------:R-:W-:-:S15]  /*4b2b0*/  HMMA.16816.F32 R12, R28, R8, R24 ;  /* 0x000000081c0c723c */ /* 0x000fde0000001818 */
[----:B------:R-:W-:-:S01]  /*4b2c0*/  NOP ;  /* 0x0000000000007918 */ /* 0x000fc20000000000 */
[----:B------:R-:W-:Y:S04]  /*4b2d0*/  STL.64 [R1+0x590], R16 ;  /* 0x0005901001007387 */ /* 0x000fe80000100a00 */
[----:B------:R-:W-:Y:S04]  /*4b2e0*/  STL.64 [R1+0x598], R18 ;  /* 0x0005981201007387 */ /* 0x000fe80000100a00 */
[----:B------:R0:W-:Y:S02]  /*4b2f0*/  STL.64 [R1+0x4ea0], R8 ;  /* 0x004ea00801007387 */ /* 0x0001e40000100a00 */
[----:B0-----:R-:W-:Y:S02]  /*4b300*/  HMMA.16816.F32 R8, R28, R6, R48 ;  /* 0x000000061c08723c */ /* 0x001fe40000001830 */
[----:B------:R-:W-:Y:S04]  /*4b310*/  STL.64 [R1+0x5a0], R12 ;  /* 0x0005a00c01007387 */ /* 0x000fe80000100a00 */
[----:B------:R-:W-:-:S15]  /*4b320*/  STL.64 [R1+0x5a8], R14 ;  /* 0x0005a80e01007387 */ /* 0x000fde0000100a00 */
[----:B------:R-:W-:-:S02]  /*4b330*/  NOP ;  /* 0x0000000000007918 */ /* 0x000fc40000000000 */
[----:B------:R-:W-:Y:S04]  /*4b340*/  STL.64 [R1+0x5c0], R8 ;  /* 0x0005c00801007387 */ /* 0x000fe80000100a00 */
[----:B------:R0:W-:Y:S02]  /*4b350*/  STL.64 [R1+0x5c8], R10 ;  /* 0x0005c80a01007387 */ /* 0x0001e40000100a00 */
[----:B0-----:R-:W-:Y:S02]  /*4b360*/  HMMA.16816.F32 R8, R28, R4, R20 ;  /* 0x000000041c08723c */ /* 0x001fe40000001814 */
[----:B------:R-:W2:Y:S04]  /*4b370*/  LDL.LU.64 R20, [R1+0x1500] ;  /* 0x0015000001147983 */ /* 0x000ea80000300a00 */
[----:B------:R-:W2:Y:S01]  /*4b380*/  LDL.LU.64 R22, [R1+0x1508] ;  /* 0x0015080001167983 */ /* 0x000ea20000300a00 */
[----:B------:R-:W-:-:S15]  /*4b390*/  IMAD R24, R44, 0x100, R59 ;  /* 0x000001002c187824 */ /* 0x000fde00078e023b */
[----:B------:R-:W-:-:S01]  /*4b3a0*/  NOP ;  /* 0x0000000000007918 */ /* 0x000fc20000000000 */
[----:B------:R0:W-:Y:S04]  /*4b3b0*/  STL.64 [R1+0x610], R8 ;  /* 0x0006100801007387 */ /* 0x0001e80000100a00 */
[----:B------:R1:W-:Y:S04]  /*4b3c0*/  STL.64 [R1+0x618], R10 ;  /* 0x0006180a01007387 */ /* 0x0003e80000100a00 */
[----:B------:R-:W3:Y:S04]  /*4b3d0*/  LDL.LU.64 R16, [R1+0xfa0] ;  /* 0x000fa00001107983 */ /* 0x000ee80000300a00 */
[----:B------:R-:W3:Y:S04]  /*4b3e0*/  LDL.LU.64 R18, [R1+0xfa8] ;  /* 0x000fa80001127983 */ /* 0x000ee80000300a00 */
[----:B------:R-:W4:Y:S04]  /*4b3f0*/  LDL.LU.64 R52, [R1+0x620] ;  /* 0x0006200001347983 */ /* 0x000f280000300a00 */
[----:B------:R-:W4:Y:S04]  /*4b400*/  LDL.LU.64 R54, [R1+0x628] ;  /* 0x0006280001367983 */ /* 0x000f280000300a00 */
[----:B------:R-:W4:Y:S04]  /*4b410*/  LDL.LU.64 R12, [R1+0xf90] ;  /* 0x000f9000010c7983 */ /* 0x000f280000300a00 */
[----:B------:R-:W4:Y:S01]  /*4b420*/  LDL.LU.64 R14, [R1+0xf98] ;  /* 0x000f9800010e7983 */ /* 0x000f220000300a00 */
[----:B------:R-:W-:-:S03]  /*4b430*/  IMAD R25, R46, 0x100, R45 ;  /* 0x000001002e197824 */ /* 0x000fc600078e022d */
[----:B0-----:R-:W4:Y:S04]  /*4b440*/  LDL.LU.64 R8, [R1+0xf80] ;  /* 0x000f800001087983 */ /* 0x001f280000300a00 */
[----:B-1----:R-:W4:Y:S01]  /*4b450*/  LDL.LU.64 R10, [R1+0xf88] ;  /* 0x000f8800010a7983 */ /* 0x002f220000300a00 */
[----:B------:R-:W-:-:S03]  /*4b460*/  IMAD R26, R0, 0x100, R47 ;  /* 0x00000100001a7824 */ /* 0x000fc600078e022f */
[----:B------:R-:W4:Y:S04]  /*4b470*/  LDL.LU R51, [R1+0x724] ;  /* 0x0007240001337983 */ /* 0x000f280000300800 */
[----:B------:R-:W4:Y:S01]  /*4b480*/  LDL.LU R44, [R1+0x720] ;  /* 0x00072000012c7983 */ /* 0x000f220000300800 */
[----:B------:R-:W-:-:S03]  /*4b490*/  IMAD R27, R61, 0x100, R60 ;  /* 0x000001003d1b7824 */ /* 0x000fc600078e023c */
[----:B------:R-:W4:Y:S04]  /*4b4a0*/  LDL.LU R45, [R1+0x72c] ;  /* 0x00072c00012d7983 */ /* 0x000f280000300800 */
[----:B------:R-:W4:Y:S04]  /*4b4b0*/  LDL.LU R46, [R1+0x728] ;  /* 0x00072800012e7983 */ /* 0x000f280000300800 */
[----:B------:R-:W4:Y:S04]  /*4b4c0*/  LDL.LU R47, [R1+0x744] ;  /* 0x00074400012f7983 */ /* 0x000f280000300800 */
[----:B------:R-:W4:Y:S04]  /*4b4d0*/  LDL.LU R0, [R1+0x740] ;  /* 0x0007400001007983 */ /* 0x000f280000300800 */
[----:B------:R-:W4:Y:S04]  /*4b4e0*/  LDL.LU R60, [R1+0x74c] ;  /* 0x00074c00013c7983 */ /* 0x000f280000300800 */
[----:B------:R-:W4:Y:S01]  /*4b4f0*/  LDL.LU R61, [R1+0x748] ;  /* 0x00074800013d7983 */ /* 0x000f220000300800 */
[----:B--2---:R-:W-:Y:S03]  /*4b500*/  HMMA.16816.F32 R56, R28, R2, R20 ;  /* 0x000000021c38723c */ /* 0x004fe60000001814 */
[----:B------:R-:W2:-:S15]  /*4b510*/  LDL.LU.64 R20, [R1+0xf70] ;  /* 0x000f700001147983 */ /* 0x000e9e0000300a00 */
[----:B------:R-:W-:-:S05]  /*4b520*/  NOP ;  /* 0x0000000000007918 */ /* 0x000fca0000000000 */
[----:B------:R-:W-:Y:S04]  /*4b530*/  STL.64 [R1+0x600], R56 ;  /* 0x0006003801007387 */ /* 0x000fe80000100a00 */
[----:B------:R-:W-:Y:S04]  /*4b540*/  STL.64 [R1+0x608], R58 ;  /* 0x0006083a01007387 */ /* 0x000fe80000100a00 */
[----:B------:R-:W2:Y:S01]  /*4b550*/  LDL.LU.64 R22, [R1+0xf78] ;  /* 0x000f780001167983 */ /* 0x000ea20000300a00 */
[----:B---3--:R-:W-:Y:S01]  /*4b560*/  HMMA.16816.F32 R16, R28, R40, R16 ;  /* 0x000000281c10723c */ /* 0x008fe20000001810 */
[----:B------:R-:W-:-:S02]  /*4b570*/  F2FP.F16.E4M3.UNPACK_B R24, R24 ;  /* 0x00000018ff18723e */ /* 0x000fc400020006ff */
[----:B------:R-:W-:Y:S02]  /*4b580*/  F2FP.F16.E4M3.UNPACK_B R25, R25 ;  /* 0x00000019ff19723e */ /* 0x000fe400020006ff */
[----:B------:R-:W-:Y:S02]  /*4b590*/  F2FP.F16.E4M3.UNPACK_B R26, R26 ;  /* 0x0000001aff1a723e */ /* 0x000fe400020006ff */
[----:B------:R-:W-:-:S07]  /*4b5a0*/  F2FP.F16.E4M3.UNPACK_B R27, R27 ;  /* 0x0000001bff1b723e */ /* 0x000fce00020006ff */
[C---:B----4-:R-:W-:Y:S06]  /*4b5b0*/  HMMA.16816.F32 R52, R24.reuse, R38, R52 ;  /* 0x000000261834723c */ /* 0x050fec0000001834 */
[C---:B------:R-:W-:Y:S06]  /*4b5c0*/  HMMA.16816.F32 R28, R24.reuse, R36, R12 ;  /* 0x00000024181c723c */ /* 0x040fec000000180c */
[C---:B------:R-:W-:Y:S01]  /*4b5d0*/  HMMA.16816.F32 R12, R24.reuse, R34, R8 ;  /* 0x00000022180c723c */ /* 0x040fe20000001808 */
        /* <DEDUP_REMOVED lines=9> */
[----:B------:R-:W-:Y:S04]  /*4b670*/  STL.64 [R1+0x5f8], R54 ;  /* 0x0005f83601007387 */ /* 0x000fe80000100a00 */
[----:B------:R-:W4:Y:S04]  /*4b680*/  LDL.LU.64 R8, [R1+0xf40] ;  /* 0x000f400001087983 */ /* 0x000f280000300a00 */
[----:B------:R-:W-:Y:S04]  /*4b690*/  STL.64 [R1+0x620], R28 ;  /* 0x0006201c01007387 */ /* 0x000fe80000100a00 */
[----:B------:R-:W-:Y:S04]  /*4b6a0*/  STL.64 [R1+0x628], R30 ;  /* 0x0006281e01007387 */ /* 0x000fe80000100a00 */
[----:B------:R-:W4:Y:S04]  /*4b6b0*/  LDL.LU.64 R10, [R1+0xf48] ;  /* 0x000f4800010a7983 */ /* 0x000f280000300a00 */
[----:B------:R0:W-:Y:S04]  /*4b6c0*/  STL.64 [R1+0x640], R12 ;  /* 0x0006400c01007387 */ /* 0x0001e80000100a00 */
[----:B------:R1:W-:Y:S04]  /*4b6d0*/  STL.64 [R1+0x648], R14 ;  /* 0x0006480e01007387 */ /* 0x0003e80000100a00 */
[----:B0-----:R-:W4:Y:S04]  /*4b6e0*/  LDL.LU.64 R12, [R1+0xf30] ;  /* 0x000f3000010c7983 */ /* 0x001f280000300a00 */
[----:B-1----:R-:W4:Y:S04]  /*4b6f0*/  LDL.LU.64 R14, [R1+0xf38] ;  /* 0x000f3800010e7983 */ /* 0x002f280000300a00 */
[----:B------:R-:W4:Y:S04]  /*4b700*/  LDL.LU.64 R56, [R1+0xf10] ;  /* 0x000f100001387983 */ /* 0x000f280000300a00 */
[----:B------:R-:W4:Y:S04]  /*4b710*/  LDL.LU.64 R58, [R1+0xf18] ;  /* 0x000f1800013a7983 */ /* 0x000f280000300a00 */
[----:B------:R-:W4:Y:S04]  /*4b720*/  LDL.LU.64 R52, [R1+0xf00] ;  /* 0x000f000001347983 */ /* 0x000f280000300a00 */
[----:B------:R-:W4:Y:S04]  /*4b730*/  LDL.LU.64 R54, [R1+0xf08] ;  /* 0x000f080001367983 */ /* 0x000f280000300a00 */
[----:B------:R-:W4:Y:S04]  /*4b740*/  LDL.LU.64 R28, [R1+0xef0] ;  /* 0x000ef000011c7983 */ /* 0x000f280000300a00 */
[----:B------:R-:W4:Y:S01]  /*4b750*/  LDL.LU.64 R30, [R1+0xef8] ;  /* 0x000ef800011e7983 */ /* 0x000f220000300a00 */
[----:B--2---:R-:W-:-:S15]  /*4b760*/  HMMA.16816.F32 R20, R24, R32, R20 ;  /* 0x000000201814723c */ /* 0x004fde0000001814 */
[----:B------:R-:W-:-:S08]  /*4b770*/  NOP ;  /* 0x0000000000007918 */ /* 0x000fd00000000000 */
[----:B------:R-:W-:Y:S04]  /*4b780*/  STL.64 [R1+0x650], R20 ;  /* 0x0006501401007387 */ /* 0x000fe80000100a00 */
[----:B------:R0:W-:Y:S04]  /*4b790*/  STL.64 [R1+0x658], R22 ;  /* 0x0006581601007387 */ /* 0x0001e80000100a00 */
[----:B0-----:R-:W3:Y:S04]  /*4b7a0*/  LDL.LU.64 R22, [R1+0x4ec8] ;  /* 0x004ec80001167983 */ /* 0x001ee80000300a00 */
[----:B------:R-:W4:Y:S01]  /*4b7b0*/  LDL.LU.64 R20, [R1+0x4ec0] ;  /* 0x004ec00001147983 */ /* 0x000f220000300a00 */
[----:B---3--:R-:W-:-:S15]  /*4b7c0*/  HMMA.16816.F32 R16, R24, R22, R16 ;  /* 0x000000161810723c */ /* 0x008fde0000001810 */
[----:B------:R-:W-:-:S08]  /*4b7d0*/  NOP ;  /* 0x0000000000007918 */ /* 0x000fd00000000000 */
[----:B------:R-:W-:Y:S04]  /*4b7e0*/  STL.64 [R1+0x660], R16 ;  /* 0x0006601001007387 */ /* 0x000fe80000100a00 */
[----:B------:R0:W-:Y:S04]  /*4b7f0*/  STL.64 [R1+0x668], R18 ;  /* 0x0006681201007387 */ /* 0x0001e80000100a00 */
[----:B0-----:R-:W2:Y:S04]  /*4b800*/  LDL.LU.64 R18, [R1+0x4eb8] ;  /* 0x004eb80001127983 */ /* 0x001ea80000300a00 */
[----:B------:R-:W3:Y:S01]  /*4b810*/  LDL.LU.64 R16, [R1+0x4eb0] ;  /* 0x004eb00001107983 */ /* 0x000ee20000300a00 */
[----:B----4-:R-:W-:-:S15]  /*4b820*/  HMMA.16816.F32 R40, R24, R20, R40 ;  /* 0x000000141828723c */ /* 0x010fde0000001828 */
[----:B------:R-:W-:-:S08]  /*4b830*/  NOP ;  /* 0x0000000000007918 */ /* 0x000fd00000000000 */
[----:B------:R0:W-:Y:S04]  /*4b840*/  STL.64 [R1+0x670], R40 ;  /* 0x0006702801007387 */ /* 0x0001e80000100a00 */
[----:B------:R1:W-:Y:S04]  /*4b850*/  STL.64 [R1+0x678], R42 ;  /* 0x0006782a01007387 */ /* 0x0003e80000100a00 */
[----:B0-----:R-:W4:Y:S04]  /*4b860*/  LDL.LU.64 R40, [R1+0xee0] ;  /* 0x000ee00001287983 */ /* 0x001f280000300a00 */
[----:B-1----:R-:W4:Y:S04]  /*4b870*/  LDL.LU.64 R42, [R1+0xee8] ;  /* 0x000ee800012a7983 */ /* 0x002f280000300a00 */
[----:B------:R-:W-:Y:S04]  /*4b880*/  STL.64 [R1+0x4e78], R22 ;  /* 0x004e781601007387 */ /* 0x000fe80000100a00 */
[----:B------:R0:W-:Y:S04]  /*4b890*/  STL.64 [R1+0x4e70], R20 ;  /* 0x004e701401007387 */ /* 0x0001e80000100a00 */
[----:B0-----:R-:W4:Y:S04]  /*4b8a0*/  LDL.LU.64 R20, [R1+0xf20] ;  /* 0x000f200001147983 */ /* 0x001f280000300a00 */
[----:B------:R-:W4:Y:S01]  /*4b8b0*/  LDL.LU.64 R22, [R1+0xf28] ;  /* 0x000f280001167983 */ /* 0x000f220000300a00 */
[C---:B--2---:R-:W-:Y:S06]  /*4b8c0*/  HMMA.16816.F32 R8, R24.reuse, R18, R8 ;  /* 0x000000121808723c */ /* 0x044fec0000001808 */
[----:B---3--:R-:W-:-:S15]  /*4b8d0*/  HMMA.16816.F32 R12, R24, R16, R12 ;  /* 0x00000010180c723c */ /* 0x008fde000000180c */
[----:B------:R-:W-:-:S02]  /*4b8e0*/  NOP ;  /* 0x0000000000007918 */ /* 0x000fc40000000000 */
[----:B------:R-:W-:Y:S04]  /*4b8f0*/  STL.64 [R1+0x690], R8 ;  /* 0x0006900801007387 */ /* 0x000fe80000100a00 */
[----:B------:R0:W-:Y:S04]  /*4b900*/  STL.64 [R1+0x698], R10 ;  /* 0x0006980a01007387 */ /* 0x0001e80000100a00 */
[----:B0-----:R-:W2:Y:S04]  /*4b910*/  LDL.LU.64 R10, [R1+0x4ea8] ;  /* 0x004ea800010a7983 */ /* 0x001ea80000300a00 */
[----:B------:R-:W3:Y:S04]  /*4b920*/  LDL.LU.64 R8, [R1+0x4ea0] ;  /* 0x004ea00001087983 */ /* 0x000ee80000300a00 */
[----:B------:R-:W-:Y:S04]  /*4b930*/  STL.64 [R1+0x6a0], R12 ;  /* 0x0006a00c01007387 */ /* 0x000fe80000100a00 */
[----:B------:R0:W-:Y:S04]  /*4b940*/  STL.64 [R1+0x6a8], R14 ;  /* 0x0006a80e01007387 */ /* 0x0001e80000100a00 */
[----:B0-----:R-:W4:Y:S04]  /*4b950*/  LDL.LU.64 R14, [R1+0x4e98] ;  /* 0x004e9800010e7983 */ /* 0x001f280000300a00 */
[----:B------:R-:W2:Y:S04]  /*4b960*/  LDL.LU.64 R12, [R1+0x4e90] ;  /* 0x004e9000010c7983 */ /* 0x000ea80000300a00 */
[----:B------:R-:W-:Y:S04]  /*4b970*/  STL.64 [R1+0x4e68], R18 ;  /* 0x004e681201007387 */ /* 0x000fe80000100a00 */
[----:B------:R2:W-:Y:S01]  /*4b980*/  STL.64 [R1+0x4e60], R16 ;  /* 0x004e601001007387 */ /* 0x0005e20000100a00 */
[C---:B----4-:R-:W-:Y:S06]  /*4b990*/  HMMA.16816.F32 R20, R24.reuse, R14, R20 ;  /* 0x0000000e1814723c */ /* 0x050fec0000001814 */
[----:B--2---:R-:W-:Y:S01]  /*4b9a0*/  HMMA.16816.F32 R16, R24, R12, R56 ;  /* 0x0000000c1810723c */ /* 0x004fe20000001838 */
[----:B------:R-:W-:-:S15]  /*4b9b0*/  STL.64 [R1+0x4e48], R14 ;  /* 0x004e480e01007387 */ /* 0x000fde0000100a00 */
[----:B------:R-:W-:-:S01]  /*4b9c0*/  NOP ;  /* 0x0000000000007918 */ /* 0x000fc20000000000 */
[----:B------:R-:W-:Y:S04]  /*4b9d0*/  STL.64 [R1+0x6c0], R20 ;  /* 0x0006c01401007387 */ /* 0x000fe80000100a00 */
[----:B------:R-:W-:Y:S04]  /*4b9e0*/  STL.64 [R1+0x6c8], R22 ;  /* 0x0006c81601007387 */ /* 0x000fe80000100a00 */
[----:B------:R-:W-:Y:S04]  /*4b9f0*/  STL.64 [R1+0x4e40], R12 ;  /* 0x004e400c01007387 */ /* 0x000fe80000100a00 */
[----:B------:R-:W-:Y:S04]  /*4ba00*/  STL.64 [R1+0x6d0], R16 ;  /* 0x0006d01001007387 */ /* 0x000fe80000100a00 */
[----:B------:R0:W-:Y:S02]  /*4ba10*/  STL.64 [R1+0x6d8], R18 ;  /* 0x0006d81201007387 */ /* 0x0001e40000100a00 */
[C---:B0-----:R-:W-:Y:S06]  /*4ba20*/  HMMA.16816.F32 R16, R24.reuse, R10, R52 ;  /* 0x0000000a1810723c */ /* 0x041fec0000001834 */
[----:B------:R-:W-:Y:S01]  /*4ba30*/  STL.64 [R1+0x4e58], R10 ;  /* 0x004e580a01007387 */ /* 0x000fe20000100a00 */
[----:B---3--:R-:W-:-:S15]  /*4ba40*/  HMMA.16816.F32 R12, R24, R8, R28 ;  /* 0x00000008180c723c */ /* 0x008fde000000181c */
[----:B------:R-:W-:-:S01]  /*4ba50*/  NOP ;  /* 0x0000000000007918 */ /* 0x000fc20000000000 */
[----:B------:R-:W-:Y:S04]  /*4ba60*/  STL.64 [R1+0x6f0], R16 ;  /* 0x0006f01001007387 */ /* 0x000fe80000100a00 */
[----:B------:R-:W-:Y:S04]  /*4ba70*/  STL.64 [R1+0x6f8], R18 ;  /* 0x0006f81201007387 */ /* 0x000fe80000100a00 */
[----:B------:R0:W-:Y:S02]  /*4ba80*/  STL.64 [R1+0x4e50], R8 ;  /* 0x004e500801007387 */ /* 0x0001e40000100a00 */
[----:B0-----:R-:W-:Y:S02]  /*4ba90*/  HMMA.16816.F32 R8, R24, R6, R40 ;  /* 0x000000061808723c */ /* 0x001fe40000001828 */
[----:B------:R0:W-:Y:S04]  /*4baa0*/  STL.64 [R1+0x700], R12 ;  /* 0x0007000c01007387 */ /* 0x0001e80000100a00 */
[----:B------:R1:W-:Y:S04]  /*4bab0*/  STL.64 [R1+0x708], R14 ;  /* 0x0007080e01007387 */ /* 0x0003e80000100a00 */
[----:B------:R-:W2:Y:S04]  /*4bac0*/  LDL.LU.64 R16, [R1+0x14f0] ;  /* 0x0014f00001107983 */ /* 0x000ea80000300a00 */
[----:B------:R-:W2:Y:S09]  /*4bad0*/  LDL.LU.64 R18, [R1+0x14f8] ;  /* 0x0014f80001127983 */ /* 0x000eb20000300a00 */
[----:B------:R3:W-:Y:S04]  /*4bae0*/  STL.64 [R1+0x720], R8 ;  /* 0x0007200801007387 */ /* 0x0007e80000100a00 */
[----:B------:R4:W-:Y:S04]  /*4baf0*/  STL.64 [R1+0x728], R10 ;  /* 0x0007280a01007387 */ /* 0x0009e80000100a00 */
[----:B------:R-:W2:Y:S04]  /*4bb00*/  LDL.LU.64 R40, [R1+0x14e0] ;  /* 0x0014e00001287983 */ /* 0x000ea80000300a00 */
[----:B------:R-:W2:Y:S01]  /*4bb10*/  LDL.LU.64 R42, [R1+0x14e8] ;  /* 0x0014e800012a7983 */ /* 0x000ea20000300a00 */
[----:B------:R-:W-:-:S03]  /*4bb20*/  IMAD R28, R44, 0x100, R51 ;  /* 0x000001002c1c7824 */ /* 0x000fc600078e0233 */
[----:B0-----:R-:W2:Y:S01]  /*4bb30*/  LDL.LU.64 R12, [R1+0xed0] ;  /* 0x000ed000010c7983 */ /* 0x001ea20000300a00 */
[----:B------:R-:W-:-:S03]  /*4bb40*/  IMAD R29, R46, 0x100, R45 ;  /* 0x000001002e1d7824 */ /* 0x000fc600078e022d */
[----:B-1----:R-:W2:Y:S01]  /*4bb50*/  LDL.LU.64 R14, [R1+0xed8] ;  /* 0x000ed800010e7983 */ /* 0x002ea20000300a00 */
[----:B------:R-:W-:-:S03]  /*4bb60*/  IMAD R30, R0, 0x100, R47 ;  /* 0x00000100001e7824 */ /* 0x000fc600078e022f */
[----:B---3--:R-:W3:Y:S04]  /*4bb70*/  LDL.LU.64 R8, [R1+0x780] ;  /* 0x0007800001087983 */ /* 0x008ee80000300a00 */
[----:B----4-:R-:W3:Y:S04]  /*4bb80*/  LDL.LU.64 R10, [R1+0x788] ;  /* 0x00078800010a7983 */ /* 0x010ee80000300a00 */
[----:B------:R-:W4:Y:S04]  /*4bb90*/  LDL.LU.64 R44, [R1+0xeb0] ;  /* 0x000eb000012c7983 */ /* 0x000f280000300a00 */
[----:B------:R-:W4:Y:S04]  /*4bba0*/  LDL.LU.64 R46, [R1+0xeb8] ;  /* 0x000eb800012e7983 */ /* 0x000f280000300a00 */
        /* <DEDUP_REMOVED lines=8> */
[----:B------:R-:W4:Y:S04]  /*4bc30*/  LDL.LU R61, [R1+0x8b8] ;  /* 0x0008b800013d7983 */ /* 0x000f280000300800 */
[----:B------:R-:W4:Y:S04]  /*4bc40*/  LDL.LU.64 R20, [R1+0xea0] ;  /* 0x000ea00001147983 */ /* 0x000f280000300a00 */
[----:B------:R-:W4:Y:S01]  /*4bc50*/  LDL.LU.64 R22, [R1+0xea8] ;  /* 0x000ea80001167983 */ /* 0x000f220000300a00 */
[C---:B--2---:R-:W-:Y:S06]  /*4bc60*/  HMMA.16816.F32 R16, R24.reuse, R4, R16 ;  /* 0x000000041810723c */ /* 0x044fec0000001810 */
[----:B------:R-:W-:-:S15]  /*4bc70*/  HMMA.16816.F32 R40, R24, R2, R40 ;  /* 0x000000021828723c */ /* 0x000fde0000001828 */
[----:B------:R-:W-:-:S02]  /*4bc80*/  NOP ;  /* 0x0000000000007918 */ /* 0x000fc40000000000 */
[----:B------:R0:W-:Y:S04]  /*4bc90*/  STL.64 [R1+0x770], R16 ;  /* 0x0007701001007387 */ /* 0x0001e80000100a00 */
[----:B------:R1:W-:Y:S04]  /*4bca0*/  STL.64 [R1+0x778], R18 ;  /* 0x0007781201007387 */ /* 0x0003e80000100a00 */
[----:B0-----:R-:W2:Y:S04]  /*4bcb0*/  LDL.LU.64 R16, [R1+0xe90] ;  /* 0x000e900001107983 */ /* 0x001ea80000300a00 */
[----:B-1----:R-:W2:Y:S04]  /*4bcc0*/  LDL.LU.64 R18, [R1+0xe98] ;  /* 0x000e980001127983 */ /* 0x002ea80000300a00 */
[----:B------:R-:W2:Y:S04]  /*4bcd0*/  LDL.LU.64 R52, [R1+0xe80] ;  /* 0x000e800001347983 */ /* 0x000ea80000300a00 */
[----:B------:R-:W2:Y:S04]  /*4bce0*/  LDL.LU.64 R54, [R1+0xe88] ;  /* 0x000e880001367983 */ /* 0x000ea80000300a00 */
[----:B------:R-:W-:Y:S04]  /*4bcf0*/  STL.64 [R1+0x760], R40 ;  /* 0x0007602801007387 */ /* 0x000fe80000100a00 */
[----:B------:R0:W-:Y:S04]  /*4bd00*/  STL.64 [R1+0x768], R42 ;  /* 0x0007682a01007387 */ /* 0x0001e80000100a00 */
[----:B0-----:R-:W2:Y:S04]  /*4bd10*/  LDL.LU.64 R42, [R1+0x4e88] ;  /* 0x004e8800012a7983 */ /* 0x001ea80000300a00 */
[----:B------:R-:W3:Y:S01]  /*4bd20*/  LDL.LU.64 R40, [R1+0x4e80] ;  /* 0x004e800001287983 */ /* 0x000ee20000300a00 */
[----:B------:R-:W-:-:S02]  /*4bd30*/  F2FP.F16.E4M3.UNPACK_B R28, R28 ;  /* 0x0000001cff1c723e */ /* 0x000fc400020006ff */
[----:B------:R-:W-:Y:S02]  /*4bd40*/  F2FP.F16.E4M3.UNPACK_B R29, R29 ;  /* 0x0000001dff1d723e */ /* 0x000fe400020006ff */
[----:B------:R-:W-:Y:S02]  /*4bd50*/  F2FP.F16.E4M3.UNPACK_B R30, R30 ;  /* 0x0000001eff1e723e */ /* 0x000fe400020006ff */
[----:B------:R-:W-:Y:S01]  /*4bd60*/  F2FP.F16.E4M3.UNPACK_B R31, R31 ;  /* 0x0000001fff1f723e */ /* 0x000fe200020006ff */
[----:B---3--:R-:W-:Y:S01]  /*4bd70*/  HMMA.16816.F32 R12, R24, R40, R12 ;  /* 0x00000028180c723c */ /* 0x008fe2000000180c */
[----:B------:R-:W3:Y:S04]  /*4bd80*/  LDL.LU.64 R24, [R1+0xec0] ;  /* 0x000ec00001187983 */ /* 0x000ee80000300a00 */
[----:B------:R-:W3:-:S15]  /*4bd90*/  LDL.LU.64 R26, [R1+0xec8] ;  /* 0x000ec800011a7983 */ /* 0x000ede0000300a00 */
[----:B------:R-:W-:-:S03]  /*4bda0*/  NOP ;  /* 0x0000000000007918 */ /* 0x000fc60000000000 */
[----:B------:R-:W-:Y:S04]  /*4bdb0*/  STL.64 [R1+0x740], R12 ;  /* 0x0007400c01007387 */ /* 0x000fe80000100a00 */
[----:B------:R0:W-:Y:S02]  /*4bdc0*/  STL.64 [R1+0x748], R14 ;  /* 0x0007480e01007387 */ /* 0x0001e40000100a00 */
[C---:B0-----:R-:W-:Y:S02]  /*4bdd0*/  HMMA.16816.F32 R12, R28.reuse, R38, R8 ;  /* 0x000000261c0c723c */ /* 0x041fe40000001808 */
[----:B------:R-:W2:Y:S04]  /*4bde0*/  LDL.LU.64 R8, [R1+0xe70] ;  /* 0x000e700001087983 */ /* 0x000ea80000300a00 */
[----:B------:R-:W2:Y:S01]  /*4bdf0*/  LDL.LU.64 R10, [R1+0xe78] ;  /* 0x000e7800010a7983 */ /* 0x000ea20000300a00 */
[----:B----4-:R-:W-:-:S15]  /*4be00*/  HMMA.16816.F32 R20, R28, R32, R20 ;  /* 0x000000201c14723c */ /* 0x010fde0000001814 */
[----:B------:R-:W-:-:S01]  /*4be10*/  NOP ;  /* 0x0000000000007918 */ /* 0x000fc20000000000 */
[----:B------:R0:W-:Y:S04]  /*4be20*/  STL.64 [R1+0x750], R12 ;  /* 0x0007500c01007387 */ /* 0x0001e80000100a00 */
[----:B------:R1:W-:Y:S04]  /*4be30*/  STL.64 [R1+0x758], R14 ;  /* 0x0007580e01007387 */ /* 0x0003e80000100a00 */
[----:B0-----:R-:W4:Y:S04]  /*4be40*/  LDL.LU.64 R12, [R1+0xe60] ;  /* 0x000e6000010c7983 */ /* 0x001f280000300a00 */
[----:B-1----:R-:W4:Y:S01]  /*4be50*/  LDL.LU.64 R14, [R1+0xe68] ;  /* 0x000e6800010e7983 */ /* 0x002f220000300a00 */
[----:B---3--:R-:W-:-:S15]  /*4be60*/  HMMA.16816.F32 R24, R28, R36, R24 ;  /* 0x000000241c18723c */ /* 0x008fde0000001818 */
[----:B------:R-:W-:-:S08]  /*4be70*/  NOP ;  /* 0x0000000000007918 */ /* 0x000fd00000000000 */
[----:B------:R-:W-:Y:S04]  /*4be80*/  STL.64 [R1+0x780], R24 ;  /* 0x0007801801007387 */ /* 0x000fe80000100a00 */
[----:B------:R0:W-:Y:S02]  /*4be90*/  STL.64 [R1+0x788], R26 ;  /* 0x0007881a01007387 */ /* 0x0001e40000100a00 */
[----:B0-----:R-:W-:Y:S02]  /*4bea0*/  HMMA.16816.F32 R24, R28, R34, R44 ;  /* 0x000000221c18723c */ /* 0x001fe4000000182c */
[----:B------:R-:W3:Y:S04]  /*4beb0*/  LDL.LU.64 R44, [R1+0xe30] ;  /* 0x000e3000012c7983 */ /* 0x000ee80000300a00 */
[----:B------:R-:W3:-:S15]  /*4bec0*/  LDL.LU.64 R46, [R1+0xe38] ;  /* 0x000e3800012e7983 */ /* 0x000ede0000300a00 */
[----:B------:R-:W-:-:S02]  /*4bed0*/  NOP ;  /* 0x0000000000007918 */ /* 0x000fc40000000000 */
[----:B------:R0:W-:Y:S04]  /*4bee0*/  STL.64 [R1+0x7a0], R24 ;  /* 0x0007a01801007387 */ /* 0x0001e80000100a00 */
[----:B------:R1:W-:Y:S04]  /*4bef0*/  STL.64 [R1+0x7a8], R26 ;  /* 0x0007a81a01007387 */ /* 0x0003e80000100a00 */
[----:B0-----:R-:W3:Y:S04]  /*4bf00*/  LDL.LU.64 R24, [R1+0xe10] ;  /* 0x000e100001187983 */ /* 0x001ee80000300a00 */
[----:B-1----:R-:W3:Y:S04]  /*4bf10*/  LDL.LU.64 R26, [R1+0xe18] ;  /* 0x000e1800011a7983 */ /* 0x002ee80000300a00 */
[----:B------:R-:W-:Y:S04]  /*4bf20*/  STL.64 [R1+0x7b0], R20 ;  /* 0x0007b01401007387 */ /* 0x000fe80000100a00 */
[----:B------:R0:W-:Y:S04]  /*4bf30*/  STL.64 [R1+0x7b8], R22 ;  /* 0x0007b81601007387 */ /* 0x0001e80000100a00 */
[----:B0-----:R-:W2:Y:S04]  /*4bf40*/  LDL.LU.64 R22, [R1+0x4e78] ;  /* 0x004e780001167983 */ /* 0x001ea80000300a00 */
[----:B------:R-:W4:Y:S01]  /*4bf50*/  LDL.LU.64 R20, [R1+0x4e70] ;  /* 0x004e700001147983 */ /* 0x000f220000300a00 */
[----:B--2---:R-:W-:-:S15]  /*4bf60*/  HMMA.16816.F32 R16, R28, R22, R16 ;  /* 0x000000161c10723c */ /* 0x004fde0000001810 */
        /* <DEDUP_REMOVED lines=27> */
[----:B------:R0:W-:Y:S04]  /*4c120*/  STL.64 [R1+0x4e20], R16 ;  /* 0x004e201001007387 */ /* 0x0001e80000100a00 */
[----:B0-----:R-:W4:Y:S04]  /*4c130*/  LDL.LU.64 R16, [R1+0xe50] ;  /* 0x000e500001107983 */ /* 0x001f280000300a00 */
[----:B------:R-:W4:Y:S02]  /*4c140*/  LDL.LU.64 R18, [R1+0xe58] ;  /* 0x000e580001127983 */ /* 0x000f240000300a00 */
[----:B----4-:R-:W-:-:S15]  /*4c150*/  HMMA.16816.F32 R16, R28, R14, R16 ;  /* 0x0000000e1c10723c */ /* 0x010fde0000001810 */
[----:B------:R-:W-:-:S08]  /*4c160*/  NOP ;  /* 0x0000000000007918 */ /* 0x000fd00000000000 */
[----:B------:R-:W-:Y:S04]  /*4c170*/  STL.64 [R1+0x830], R16 ;  /* 0x0008301001007387 */ /* 0x000fe80000100a00 */
[----:B------:R2:W-:Y:S02]  /*4c180*/  STL.64 [R1+0x838], R18 ;  /* 0x0008381201007387 */ /* 0x0005e40000100a00 */
[C---:B--2---:R-:W-:Y:S02]  /*4c190*/  HMMA.16816.F32 R16, R28.reuse, R12, R20 ;  /* 0x0000000c1c10723c */ /* 0x044fe40000001814 */
[----:B------:R-:W-:Y:S04]  /*4c1a0*/  STL.64 [R1+0x4e08], R14 ;  /* 0x004e080e01007387 */ /* 0x000fe80000100a00 */
[----:B------:R3:W-:Y:S02]  /*4c1b0*/  STL.64 [R1+0x4e00], R12 ;  /* 0x004e000c01007387 */ /* 0x0007e40000100a00 */
[----:B---3--:R-:W-:-:S15]  /*4c1c0*/  HMMA.16816.F32 R12, R28, R8, R24 ;  /* 0x000000081c0c723c */ /* 0x008fde0000001818 */
[----:B------:R-:W-:Y:S04]  /*4c1d0*/  STL.64 [R1+0x840], R16 ;  /* 0x0008401001007387 */ /* 0x000fe80000100a00 */
[----:B------:R0:W-:Y:S02]  /*4c1e0*/  STL.64 [R1+0x848], R18 ;  /* 0x0008481201007387 */ /* 0x0001e40000100a00 */
[----:B0-----:R-:W-:Y:S02]  /*4c1f0*/  HMMA.16816.F32 R16, R28, R10, R44 ;  /* 0x0000000a1c10723c */ /* 0x001fe4000000182c */
[----:B------:R-:W2:-:S15]  /*4c200*/  LDL.LU.64 R44, [R1+0x14d0] ;  /* 0x0014d000012c7983 */ /* 0x000e9e0000300a00 */
[----:B------:R-:W-:-:S06]  /*4c210*/  NOP ;  /* 0x0000000000007918 */ /* 0x000fcc0000000000 */
[----:B------:R-:W-:Y:S04]  /*4c220*/  STL.64 [R1+0x860], R16 ;  /* 0x0008601001007387 */ /* 0x000fe80000100a00 */
[----:B------:R-:W-:Y:S04]  /*4c230*/  STL.64 [R1+0x868], R18 ;  /* 0x0008681201007387 */ /* 0x000fe80000100a00 */
[----:B------:R-:W2:Y:S04]  /*4c240*/  LDL.LU.64 R46, [R1+0x14d8] ;  /* 0x0014d800012e7983 */ /* 0x000ea80000300a00 */
[----:B------:R-:W-:Y:S04]  /*4c250*/  STL.64 [R1+0x870], R12 ;  /* 0x0008700c01007387 */ /* 0x000fe80000100a00 */
[----:B------:R-:W-:Y:S04]  /*4c260*/  STL.64 [R1+0x878], R14 ;  /* 0x0008780e01007387 */ /* 0x000fe80000100a00 */
[----:B------:R-:W-:Y:S04]  /*4c270*/  STL.64 [R1+0x4e18], R10 ;  /* 0x004e180a01007387 */ /* 0x000fe80000100a00 */
[----:B------:R0:W-:Y:S02]  /*4c280*/  STL.64 [R1+0x4e10], R8 ;  /* 0x004e100801007387 */ /* 0x0001e40000100a00 */
[----:B0-----:R-:W-:-:S15]  /*4c290*/  HMMA.16816.F32 R8, R28, R6, R52 ;  /* 0x000000061c08723c */ /* 0x001fde0000001834 */
[----:B------:R-:W-:-:S08]  /*4c2a0*/  NOP ;  /* 0x0000000000007918 */ /* 0x000fd00000000000 */
        /* <DEDUP_REMOVED lines=8> */
[----:B------:R-:W-:-:S02]  /*4c330*/  IMAD R24, R48, 0x100, R59 ;  /* 0x0000010030187824 */ /* 0x000fc400078e023b */
[----:B------:R-:W-:Y:S01]  /*4c340*/  IMAD R25, R50, 0x100, R49 ;  /* 0x0000010032197824 */ /* 0x000fe200078e0231 */
[----:B------:R-:W4:Y:S01]  /*4c350*/  LDL.LU.64 R12, [R1+0xbb0] ;  /* 0x000bb000010c7983 */ /* 0x000f220000300a00 */
[----:B------:R-:W-:Y:S02]  /*4c360*/  IMAD R26, R0, 0x100, R51 ;  /* 0x00000100001a7824 */ /* 0x000fe400078e0233 */
[----:B------:R-:W-:Y:S01]  /*4c370*/  IMAD R27, R61, 0x100, R60 ;  /* 0x000001003d1b7824 */ /* 0x000fe200078e023c */
[----:B------:R-:W4:Y:S01]  /*4c380*/  LDL.LU.64 R14, [R1+0xbb8] ;  /* 0x000bb800010e7983 */ /* 0x000f220000300a00 */
[----:B------:R-:W-:Y:S02]  /*4c390*/  F2FP.F16.E4M3.UNPACK_B R24, R24 ;  /* 0x00000018ff18723e */ /* 0x000fe400020006ff */
[----:B------:R-:W-:Y:S01]  /*4c3a0*/  F2FP.F16.E4M3.UNPACK_B R25, R25 ;  /* 0x00000019ff19723e */ /* 0x000fe200020006ff */
[----:B0-----:R-:W4:Y:S01]  /*4c3b0*/  LDL.LU.64 R8, [R1+0xba0] ;  /* 0x000ba00001087983 */ /* 0x001f220000300a00 */
[----:B------:R-:W-:-:S02]  /*4c3c0*/  F2FP.F16.E4M3.UNPACK_B R26, R26 ;  /* 0x0000001aff1a723e */ /* 0x000fc400020006ff */
[----:B------:R-:W-:Y:S01]  /*4c3d0*/  F2FP.F16.E4M3.UNPACK_B R27, R27 ;  /* 0x0000001bff1b723e */ /* 0x000fe200020006ff */
[----:B-1----:R-:W4:Y:S01]  /*4c3e0*/  LDL.LU.64 R10, [R1+0xba8] ;  /* 0x000ba800010a7983 */ /* 0x002f220000300a00 */
[----:B--2---:R-:W-:-:S15]  /*4c3f0*/  HMMA.16816.F32 R44, R28, R4, R44 ;  /* 0x000000041c2c723c */ /* 0x004fde000000182c */
[----:B------:R-:W-:-:S08]  /*4c400*/  NOP ;  /* 0x0000000000007918 */ /* 0x000fd00000000000 */
[----:B------:R0:W-:Y:S04]  /*4c410*/  STL.64 [R1+0x8e0], R44 ;  /* 0x0008e02c01007387 */ /* 0x0001e80000100a00 */
[----:B------:R1:W-:Y:S04]  /*4c420*/  STL.64 [R1+0x8e8], R46 ;  /* 0x0008e82e01007387 */ /* 0x0003e80000100a00 */
[----:B------:R-:W2:Y:S04]  /*4c430*/  LDL.LU R51, [R1+0x179c] ;  /* 0x00179c0001337983 */ /* 0x000ea80000300800 */
[----:B0-----:R-:W2:Y:S04]  /*4c440*/  LDL.LU R44, [R1+0x1798] ;  /* 0x00179800012c7983 */ /* 0x001ea80000300800 */
[----:B------:R-:W2:Y:S04]  /*4c450*/  LDL.LU R45, [R1+0x17a4] ;  /* 0x0017a400012d7983 */ /* 0x000ea80000300800 */
[----:B-1----:R-:W2:Y:S04]  /*4c460*/  LDL.LU R46, [R1+0x17a0] ;  /* 0x0017a000012e7983 */ /* 0x002ea80000300800 */
[----:B------:R-:W2:Y:S04]  /*4c470*/  LDL.LU R47, [R1+0x17ac] ;  /* 0x0017ac00012f7983 */ /* 0x000ea80000300800 */
[----:B------:R-:W2:Y:S04]  /*4c480*/  LDL.LU R0, [R1+0x17a8] ;  /* 0x0017a80001007983 */ /* 0x000ea80000300800 */
[----:B------:R-:W2:Y:S04]  /*4c490*/  LDL.LU R60, [R1+0x17b4] ;  /* 0x0017b400013c7983 */ /* 0x000ea80000300800 */
[----:B------:R-:W2:Y:S01]  /*4c4a0*/  LDL.LU R61, [R1+0x17b0] ;  /* 0x0017b000013d7983 */ /* 0x000ea20000300800 */
[C---:B---3--:R-:W-:Y:S06]  /*4c4b0*/  HMMA.16816.F32 R52, R28.reuse, R2, R52 ;  /* 0x000000021c34723c */ /* 0x048fec0000001834 */
[----:B----4-:R-:W-:Y:S06]  /*4c4c0*/  HMMA.16816.F32 R20, R28, R40, R20 ;  /* 0x000000281c14723c */ /* 0x010fec0000001814 */
[C---:B------:R-:W-:Y:S11]  /*4c4d0*/  HMMA.16816.F32 R16, R24.reuse, R38, R16 ;  /* 0x000000261810723c */ /* 0x040ff60000001810 */
[----:B------:R-:W-:Y:S04]  /*4c4e0*/  STL.64 [R1+0x8d0], R52 ;  /* 0x0008d03401007387 */ /* 0x000fe80000100a00 */
[----:B------:R-:W-:Y:S04]  /*4c4f0*/  STL.64 [R1+0x8d8], R54 ;  /* 0x0008d83601007387 */ /* 0x000fe80000100a00 */
[----:B------:R0:W-:Y:S04]  /*4c500*/  STL.64 [R1+0x8b0], R20 ;  /* 0x0008b01401007387 */ /* 0x0001e80000100a00 */
[----:B------:R1:W-:Y:S04]  /*4c510*/  STL.64 [R1+0x8b8], R22 ;  /* 0x0008b81601007387 */ /* 0x0003e80000100a00 */
[----:B0-----:R-:W3:Y:S04]  /*4c520*/  LDL.LU.64 R20, [R1+0xa40] ;  /* 0x000a400001147983 */ /* 0x001ee80000300a00 */
[----:B------:R0:W-:Y:S04]  /*4c530*/  STL.64 [R1+0x8c0], R16 ;  /* 0x0008c01001007387 */ /* 0x0001e80000100a00 */
[----:B------:R4:W-:Y:S04]  /*4c540*/  STL.64 [R1+0x8c8], R18 ;  /* 0x0008c81201007387 */ /* 0x0009e80000100a00 */
[----:B-1----:R-:W3:Y:S01]  /*4c550*/  LDL.LU.64 R22, [R1+0xa48] ;  /* 0x000a480001167983 */ /* 0x002ee20000300a00 */
[----:B------:R-:W-:-:S15]  /*4c560*/  HMMA.16816.F32 R12, R24, R36, R12 ;  /* 0x00000024180c723c */ /* 0x000fde000000180c */
[----:B------:R-:W-:-:S08]  /*4c570*/  NOP ;  /* 0x0000000000007918 */ /* 0x000fd00000000000 */
[----:B------:R-:W-:Y:S04]  /*4c580*/  STL.64 [R1+0x8f0], R12 ;  /* 0x0008f00c01007387 */ /* 0x000fe80000100a00 */
[----:B------:R1:W-:Y:S04]  /*4c590*/  STL.64 [R1+0x8f8], R14 ;  /* 0x0008f80e01007387 */ /* 0x0003e80000100a00 */
[----:B0-----:R-:W2:Y:S04]  /*4c5a0*/  LDL.LU.64 R16, [R1+0xa30] ;  /* 0x000a300001107983 */ /* 0x001ea80000300a00 */
[----:B----4-:R-:W2:Y:S01]  /*4c5b0*/  LDL.LU.64 R18, [R1+0xa38] ;  /* 0x000a380001127983 */ /* 0x010ea20000300a00 */
[C---:B-1----:R-:W-:Y:S03]  /*4c5c0*/  HMMA.16816.F32 R12, R24.reuse, R34, R8 ;  /* 0x00000022180c723c */ /* 0x042fe60000001808 */
[----:B------:R-:W-:Y:S04]  /*4c5d0*/  STL.64 [R1+0x4df8], R38 ;  /* 0x004df82601007387 */ /* 0x000fe80000100a00 */
[----:B------:R0:W-:Y:S04]  /*4c5e0*/  STL.64 [R1+0x4df0], R36 ;  /* 0x004df02401007387 */ /* 0x0001e80000100a00 */
[----:B0-----:R-:W4:Y:S04]  /*4c5f0*/  LDL.LU.64 R36, [R1+0x950] ;  /* 0x0009500001247983 */ /* 0x001f280000300a00 */
[----:B------:R-:W4:Y:S04]  /*4c600*/  LDL.LU.64 R38, [R1+0x958] ;  /* 0x0009580001267983 */ /* 0x000f280000300a00 */
[----:B------:R-:W4:Y:S04]  /*4c610*/  LDL.LU.64 R8, [R1+0x960] ;  /* 0x0009600001087983 */ /* 0x000f280000300a00 */
        /* <DEDUP_REMOVED lines=11> */
[----:B---3--:R-:W-:-:S15]  /*4c6d0*/  HMMA.16816.F32 R20, R24, R32, R20 ;  /* 0x000000201814723c */ /* 0x008fde0000001814 */
[----:B------:R-:W-:-:S08]  /*4c6e0*/  NOP ;  /* 0x0000000000007918 */ /* 0x000fd00000000000 */
        /* <DEDUP_REMOVED lines=39> */
[----:B------:R3:W-:Y:S04]  /*4c960*/  STL.64 [R1+0x4db8], R12 ;  /* 0x004db80c01007387 */ /* 0x0007e80000100a00 */
[----:B------:R-:W-:Y:S04]  /*4c970*/  STL.64 [R1+0x9a0], R16 ;  /* 0x0009a01001007387 */ /* 0x000fe80000100a00 */
[----:B------:R0:W-:Y:S01]  /*4c980*/  STL.64 [R1+0x9a8], R18 ;  /* 0x0009a81201007387 */ /* 0x0001e20000100a00 */
[C---:B---3--:R-:W-:Y:S06]  /*4c990*/  HMMA.16816.F32 R12, R24.reuse, R8, R28 ;  /* 0x00000008180c723c */ /* 0x048fec000000181c */
[----:B0-----:R-:W-:Y:S06]  /*4c9a0*/  HMMA.16816.F32 R16, R24, R10, R52 ;  /* 0x0000000a1810723c */ /* 0x001fec0000001834 */
[----:B------:R-:W-:-:S15]  /*4c9b0*/  STL.64 [R1+0x4db0], R10 ;  /* 0x004db00a01007387 */ /* 0x000fde0000100a00 */
[----:B------:R-:W-:-:S02]  /*4c9c0*/  NOP ;  /* 0x0000000000007918 */ /* 0x000fc40000000000 */
[----:B------:R-:W-:Y:S04]  /*4c9d0*/  STL.64 [R1+0x9c0], R16 ;  /* 0x0009c01001007387 */ /* 0x000fe80000100a00 */
[----:B------:R-:W-:Y:S04]  /*4c9e0*/  STL.64 [R1+0x9c8], R18 ;  /* 0x0009c81201007387 */ /* 0x000fe80000100a00 */
[----:B------:R0:W-:Y:S04]  /*4c9f0*/  STL.64 [R1+0x4da8], R8 ;  /* 0x004da80801007387 */ /* 0x0001e80000100a00 */
[----:B------:R-:W-:Y:S04]  /*4ca00*/  STL.64 [R1+0x9d0], R12 ;  /* 0x0009d00c01007387 */ /* 0x000fe80000100a00 */
[----:B------:R1:W-:Y:S04]  /*4ca10*/  STL.64 [R1+0x9d8], R14 ;  /* 0x0009d80e01007387 */ /* 0x0003e80000100a00 */
[----:B0-----:R-:W2:Y:S04]  /*4ca20*/  LDL.LU.64 R8, [R1+0x14b0] ;  /* 0x0014b00001087983 */ /* 0x001ea80000300a00 */
[----:B------:R-:W2:Y:S01]  /*4ca30*/  LDL.LU.64 R10, [R1+0x14b8] ;  /* 0x0014b800010a7983 */ /* 0x000ea20000300a00 */
[----:B-1----:R-:W-:-:S15]  /*4ca40*/  HMMA.16816.F32 R12, R24, R6, R36 ;  /* 0x00000006180c723c */ /* 0x002fde0000001824 */
[----:B------:R-:W-:-:S08]  /*4ca50*/  NOP ;  /* 0x0000000000007918 */ /* 0x000fd00000000000 */
[----:B------:R0:W-:Y:S04]  /*4ca60*/  STL.64 [R1+0x9f0], R12 ;  /* 0x0009f00c01007387 */ /* 0x0001e80000100a00 */
[----:B------:R1:W-:Y:S04]  /*4ca70*/  STL.64 [R1+0x9f8], R14 ;  /* 0x0009f80e01007387 */ /* 0x0003e80000100a00 */
[----:B0-----:R-:W3:Y:S04]  /*4ca80*/  LDL.LU.64 R12, [R1+0x14a0] ;  /* 0x0014a000010c7983 */ /* 0x001ee80000300a00 */
[----:B-1----:R-:W3:Y:S04]  /*4ca90*/  LDL.LU.64 R14, [R1+0x14a8] ;  /* 0x0014a800010e7983 */ /* 0x002ee80000300a00 */
[----:B------:R-:W4:Y:S01]  /*4caa0*/  LDL.LU R59, [R1+0x17bc] ;  /* 0x0017bc00013b7983 */ /* 0x000f220000300800 */
[----:B------:R-:W-:-:S02]  /*4cab0*/  IMAD R28, R44, 0x100, R51 ;  /* 0x000001002c1c7824 */ /* 0x000fc400078e0233 */
[----:B------:R-:W-:Y:S02]  /*4cac0*/  IMAD R29, R46, 0x100, R45 ;  /* 0x000001002e1d7824 */ /* 0x000fe400078e022d */
[----:B------:R-:W-:Y:S02]  /*4cad0*/  IMAD R30, R0, 0x100, R47 ;  /* 0x00000100001e7824 */ /* 0x000fe400078e022f */
[----:B------:R-:W-:Y:S01]  /*4cae0*/  IMAD R31, R61, 0x100, R60 ;  /* 0x000001003d1f7824 */ /* 0x000fe200078e023c */
[----:B----4-:R-:W-:Y:S04]  /*4caf0*/  STL [R1+0x4dc8], R59 ;  /* 0x004dc83b01007387 */ /* 0x010fe80000100800 */
[----:B------:R-:W4:Y:S04]  /*4cb00*/  LDL.LU R44, [R1+0x17b8] ;  /* 0x0017b800012c7983 */ /* 0x000f280000300800 */
        /* <DEDUP_REMOVED lines=9> */
[----:B---3--:R-:W-:-:S15]  /*4cba0*/  HMMA.16816.F32 R12, R24, R2, R12 ;  /* 0x00000002180c723c */ /* 0x008fde000000180c */
[----:B------:R-:W-:-:S02]  /*4cbb0*/  NOP ;  /* 0x0000000000007918 */ /* 0x000fc40000000000 */
[----:B------:R0:W-:Y:S04]  /*4cbc0*/  STL.64 [R1+0xa40], R8 ;  /* 0x000a400801007387 */ /* 0x0001e80000100a00 */
[----:B------:R1:W-:Y:S04]  /*4cbd0*/  STL.64 [R1+0xa48], R10 ;  /* 0x000a480a01007387 */ /* 0x0003e80000100a00 */
[----:B0-----:R-:W2:Y:S04]  /*4cbe0*/  LDL.LU.64 R8, [R1+0xa50] ;  /* 0x000a500001087983 */ /* 0x001ea80000300a00 */
[----:B-1----:R-:W2:Y:S04]  /*4cbf0*/  LDL.LU.64 R10, [R1+0xa58] ;  /* 0x000a5800010a7983 */ /* 0x002ea80000300a00 */
[----:B------:R-:W3:Y:S04]  /*4cc00*/  LDL.LU.64 R52, [R1+0xa70] ;  /* 0x000a700001347983 */ /* 0x000ee80000300a00 */
[----:B------:R-:W3:Y:S04]  /*4cc10*/  LDL.LU.64 R54, [R1+0xa78] ;  /* 0x000a780001367983 */ /* 0x000ee80000300a00 */
[----:B------:R-:W2:Y:S04]  /*4cc20*/  LDL.LU.64 R20, [R1+0xa80] ;  /* 0x000a800001147983 */ /* 0x000ea80000300a00 */
[----:B------:R-:W2:Y:S04]  /*4cc30*/  LDL.LU.64 R22, [R1+0xa88] ;  /* 0x000a880001167983 */ /* 0x000ea80000300a00 */
[----:B------:R0:W-:Y:S04]  /*4cc40*/  STL.64 [R1+0xa30], R12 ;  /* 0x000a300c01007387 */ /* 0x0001e80000100a00 */
[----:B------:R1:W-:Y:S04]  /*4cc50*/  STL.64 [R1+0xa38], R14 ;  /* 0x000a380e01007387 */ /* 0x0003e80000100a00 */
[----:B------:R-:W3:Y:S04]  /*4cc60*/  LDL.LU.64 R16, [R1+0xaa0] ;  /* 0x000aa00001107983 */ /* 0x000ee80000300a00 */
[----:B------:R-:W3:Y:S04]  /*4cc70*/  LDL.LU.64 R18, [R1+0xaa8] ;  /* 0x000aa80001127983 */ /* 0x000ee80000300a00 */
[----:B------:R-:W3:Y:S04]  /*4cc80*/  LDL.LU.64 R48, [R1+0xab0] ;  /* 0x000ab00001307983 */ /* 0x000ee80000300a00 */
[----:B------:R-:W3:Y:S04]  /*4cc90*/  LDL.LU.64 R50, [R1+0xab8] ;  /* 0x000ab80001327983 */ /* 0x000ee80000300a00 */
[----:B------:R-:W3:Y:S04]  /*4cca0*/  LDL.LU.64 R56, [R1+0xad0] ;  /* 0x000ad00001387983 */ /* 0x000ee80000300a00 */
[----:B------:R-:W3:Y:S04]  /*4ccb0*/  LDL.LU.64 R58, [R1+0xad8] ;  /* 0x000ad800013a7983 */ /* 0x000ee80000300a00 */
[----:B0-----:R-:W3:Y:S04]  /*4ccc0*/  LDL.LU.64 R12, [R1+0xae0] ;  /* 0x000ae000010c7983 */ /* 0x001ee80000300a00 */
[----:B-1----:R-:W3:Y:S01]  /*4ccd0*/  LDL.LU.64 R14, [R1+0xae8] ;  /* 0x000ae800010e7983 */ /* 0x002ee20000300a00 */
[----:B----4-:R-:W-:Y:S03]  /*4cce0*/  HMMA.16816.F32 R24, R24, R40, R36 ;  /* 0x000000281818723c */ /* 0x010fe60000001824 */
[----:B------:R-:W4:Y:S04]  /*4ccf0*/  LDL.LU.64 R38, [R1+0x4df8] ;  /* 0x004df80001267983 */ /* 0x000f280000300a00 */
[----:B------:R-:W3:-:S15]  /*4cd00*/  LDL.LU.64 R36, [R1+0x4df0] ;  /* 0x004df00001247983 */ /* 0x000ede0000300a00 */
[----:B------:R-:W-:-:S01]  /*4cd10*/  NOP ;  /* 0x0000000000007918 */ /* 0x000fc20000000000 */
[----:B------:R0:W-:Y:S04]  /*4cd20*/  STL.64 [R1+0xa10], R24 ;  /* 0x000a101801007387 */ /* 0x0001e80000100a00 */
[----:B------:R1:W-:Y:S04]  /*4cd30*/  STL.64 [R1+0xa18], R26 ;  /* 0x000a181a01007387 */ /* 0x0003e80000100a00 */
[----:B0-----:R-:W4:Y:S04]  /*4cd40*/  LDL.LU.64 R24, [R1+0xa20] ;  /* 0x000a200001187983 */ /* 0x001f280000300a00 */
[----:B-1----:R-:W4:Y:S01]  /*4cd50*/  LDL.LU.64 R26, [R1+0xa28] ;  /* 0x000a2800011a7983 */ /* 0x002f220000300a00 */
[----:B------:R-:W-:-:S02]  /*4cd60*/  F2FP.F16.E4M3.UNPACK_B R28, R28 ;  /* 0x0000001cff1c723e */ /* 0x000fc400020006ff */
[----:B------:R-:W-:Y:S02]  /*4cd70*/  F2FP.F16.E4M3.UNPACK_B R29, R29 ;  /* 0x0000001dff1d723e */ /* 0x000fe400020006ff */
[----:B------:R-:W-:Y:S02]  /*4cd80*/  F2FP.F16.E4M3.UNPACK_B R30, R30 ;  /* 0x0000001eff1e723e */ /* 0x000fe400020006ff */
[----:B------:R-:W-:-:S07]  /*4cd90*/  F2FP.F16.E4M3.UNPACK_B R31, R31 ;  /* 0x0000001fff1f723e */ /* 0x000fce00020006ff */
[C---:B--2---:R-:W-:Y:S06]  /*4cda0*/  HMMA.16816.F32 R20, R28.reuse, R32, R20 ;  /* 0x000000201c14723c */ /* 0x044fec0000001814 */
[----:B----4-:R-:W-:-:S15]  /*4cdb0*/  HMMA.16816.F32 R24, R28, R38, R24 ;  /* 0x000000261c18723c */ /* 0x010fde0000001818 */
[----:B------:R-:W-:-:S08]  /*4cdc0*/  NOP ;  /* 0x0000000000007918 */ /* 0x000fd00000000000 */
[----:B------:R-:W-:Y:S04]  /*4cdd0*/  STL.64 [R1+0xa20], R24 ;  /* 0x000a201801007387 */ /* 0x000fe80000100a00 */
[----:B------:R3:W-:Y:S02]  /*4cde0*/  STL.64 [R1+0xa28], R26 ;  /* 0x000a281a01007387 */ /* 0x0007e40000100a00 */
[----:B---3--:R-:W-:Y:S02]  /*4cdf0*/  HMMA.16816.F32 R24, R28, R36, R8 ;  /* 0x000000241c18723c */ /* 0x008fe40000001808 */
[----:B------:R-:W2:Y:S04]  /*4ce00*/  LDL.LU.64 R8, [R1+0xb00] ;  /* 0x000b000001087983 */ /* 0x000ea80000300a00 */
[----:B------:R-:W2:-:S15]  /*4ce10*/  LDL.LU.64 R10, [R1+0xb08] ;  /* 0x000b0800010a7983 */ /* 0x000e9e0000300a00 */
[----:B------:R-:W-:-:S02]  /*4ce20*/  NOP ;  /* 0x0000000000007918 */ /* 0x000fc40000000000 */
        /* <DEDUP_REMOVED lines=8> */
[----:B0-----:R-:W4:Y:S04]  /*4ceb0*/  LDL.LU.64 R24, [R1+0xb40] ;  /* 0x000b400001187983 */ /* 0x001f280000300a00 */
[----:B-1----:R-:W4:Y:S04]  /*4cec0*/  LDL.LU.64 R26, [R1+0xb48] ;  /* 0x000b4800011a7983 */ /* 0x002f280000300a00 */
        /* <DEDUP_REMOVED lines=19> */
[----:B------:R-:W-:Y:S04]  /*4d000*/  STL.64 [R1+0xad0], R56 ;  /* 0x000ad03801007387 */ /* 0x000fe80000100a00 */
[----:B------:R0:W-:Y:S04]  /*4d010*/  STL.64 [R1+0xad8], R58 ;  /* 0x000ad83a01007387 */ /* 0x0001e80000100a00 */
[----:B0-----:R-:W2:Y:S04]  /*4d020*/  LDL.LU R59, [R1+0x4dc8] ;  /* 0x004dc800013b7983 */ /* 0x001ea80000300800 */
[----:B------:R-:W-:Y:S04]  /*4d030*/  STL.64 [R1+0xae0], R12 ;  /* 0x000ae00c01007387 */ /* 0x000fe80000100a00 */
[----:B------:R0:W-:Y:S04]  /*4d040*/  STL.64 [R1+0xae8], R14 ;  /* 0x000ae80e01007387 */ /* 0x0001e80000100a00 */
[----:B0-----:R-:W4:Y:S04]  /*4d050*/  LDL.LU.64 R14, [R1+0x4dc0] ;  /* 0x004dc000010e7983 */ /* 0x001f280000300a00 */
[----:B------:R-:W3:Y:S04]  /*4d060*/  LDL.LU.64 R12, [R1+0x4db8] ;  /* 0x004db800010c7983 */ /* 0x000ee80000300a00 */
[----:B------:R-:W-:Y:S04]  /*4d070*/  STL.64 [R1+0x4da0], R18 ;  /* 0x004da01201007387 */ /* 0x000fe80000100a00 */
[----:B------:R0:W-:Y:S04]  /*4d080*/  STL.64 [R1+0x4d98], R16 ;  /* 0x004d981001007387 */ /* 0x0001e80000100a00 */
[----:B0-----:R-:W3:Y:S04]  /*4d090*/  LDL.LU.64 R16, [R1+0xb10] ;  /* 0x000b100001107983 */ /* 0x001ee80000300a00 */
[----:B------:R-:W3:Y:S01]  /*4d0a0*/  LDL.LU.64 R18, [R1+0xb18] ;  /* 0x000b180001127983 */ /* 0x000ee20000300a00 */
[----:B----4-:R-:W-:-:S15]  /*4d0b0*/  HMMA.16816.F32 R8, R28, R14, R8 ;  /* 0x0000000e1c08723c */ /* 0x010fde0000001808 */
[----:B------:R-:W-:-:S08]  /*4d0c0*/  NOP ;  /* 0x0000000000007918 */ /* 0x000fd00000000000 */
[----:B------:R-:W-:Y:S04]  /*4d0d0*/  STL.64 [R1+0xb00], R8 ;  /* 0x000b000801007387 */ /* 0x000fe80000100a00 */
[----:B------:R0:W-:Y:S04]  /*4d0e0*/  STL.64 [R1+0xb08], R10 ;  /* 0x000b080a01007387 */ /* 0x0001e80000100a00 */
[----:B0-----:R-:W4:Y:S01]  /*4d0f0*/  LDL.LU.64 R10, [R1+0x4db0] ;  /* 0x004db000010a7983 */ /* 0x001f220000300a00 */
[----:B---3--:R-:W-:Y:S03]  /*4d100*/  HMMA.16816.F32 R16, R28, R12, R16 ;  /* 0x0000000c1c10723c */ /* 0x008fe60000001810 */
[----:B------:R-:W3:-:S15]  /*4d110*/  LDL.LU.64 R8, [R1+0x4da8] ;  /* 0x004da80001087983 */ /* 0x000ede0000300a00 */
[----:B------:R-:W-:-:S05]  /*4d120*/  NOP ;  /* 0x0000000000007918 */ /* 0x000fca0000000000 */
[----:B------:R0:W-:Y:S04]  /*4d130*/  STL.64 [R1+0xb10], R16 ;  /* 0x000b101001007387 */ /* 0x0001e80000100a00 */
[----:B------:R1:W-:Y:S04]  /*4d140*/  STL.64 [R1+0xb18], R18 ;  /* 0x000b181201007387 */ /* 0x0003e80000100a00 */
[----:B0-----:R-:W2:Y:S04]  /*4d150*/  LDL.LU.64 R16, [R1+0x1490] ;  /* 0x0014900001107983 */ /* 0x001ea80000300a00 */
[----:B-1----:R-:W2:Y:S04]  /*4d160*/  LDL.LU.64 R18, [R1+0x1498] ;  /* 0x0014980001127983 */ /* 0x002ea80000300a00 */
[----:B------:R-:W-:Y:S04]  /*4d170*/  STL.64 [R1+0x4d80], R14 ;  /* 0x004d800e01007387 */ /* 0x000fe80000100a00 */
[----:B------:R3:W-:Y:S01]  /*4d180*/  STL.64 [R1+0x4d78], R12 ;  /* 0x004d780c01007387 */ /* 0x0007e20000100a00 */
[C---:B----4-:R-:W-:Y:S06]  /*4d190*/  HMMA.16816.F32 R52, R28.reuse, R10, R52 ;  /* 0x0000000a1c34723c */ /* 0x050fec0000001834 */
[----:B------:R-:W-:Y:S01]  /*4d1a0*/  STL.64 [R1+0x4d90], R10 ;  /* 0x004d900a01007387 */ /* 0x000fe20000100a00 */
[----:B---3--:R-:W-:-:S15]  /*4d1b0*/  HMMA.16816.F32 R12, R28, R8, R24 ;  /* 0x000000081c0c723c */ /* 0x008fde0000001818 */
[----:B------:R-:W-:-:S01]  /*4d1c0*/  NOP ;  /* 0x0000000000007918 */ /* 0x000fc20000000000 */
[----:B------:R-:W-:Y:S04]  /*4d1d0*/  STL.64 [R1+0xb30], R52 ;  /* 0x000b303401007387 */ /* 0x000fe80000100a00 */
[----:B------:R-:W-:Y:S04]  /*4d1e0*/  STL.64 [R1+0xb38], R54 ;  /* 0x000b383601007387 */ /* 0x000fe80000100a00 */
[----:B------:R0:W-:Y:S02]  /*4d1f0*/  STL.64 [R1+0x4d88], R8 ;  /* 0x004d880801007387 */ /* 0x0001e40000100a00 */
[----:B0-----:R-:W-:Y:S02]  /*4d200*/  HMMA.16816.F32 R8, R28, R6, R48 ;  /* 0x000000061c08723c */ /* 0x001fe40000001830 */
[----:B------:R-:W-:Y:S01]  /*4d210*/  STL.64 [R1+0xb40], R12 ;  /* 0x000b400c01007387 */ /* 0x000fe20000100a00 */
[----:B--2---:R-:W-:-:S02]  /*4d220*/  IMAD R24, R44, 0x100, R59 ;  /* 0x000001002c187824 */ /* 0x004fc400078e023b */
[----:B------:R-:W-:Y:S01]  /*4d230*/  IMAD R25, R46, 0x100, R45 ;  /* 0x000001002e197824 */ /* 0x000fe200078e022d */
[----:B------:R-:W-:Y:S04]  /*4d240*/  STL.64 [R1+0xb48], R14 ;  /* 0x000b480e01007387 */ /* 0x000fe80000100a00 */
[----:B------:R-:W2:-:S13]  /*4d250*/  LDL.LU.64 R44, [R1+0x1480] ;  /* 0x00148000012c7983 */ /* 0x000e9a0000300a00 */
[----:B------:R-:W-:Y:S04]  /*4d260*/  STL.64 [R1+0xb60], R8 ;  /* 0x000b600801007387 */ /* 0x000fe80000100a00 */
[----:B------:R0:W-:Y:S02]  /*4d270*/  STL.64 [R1+0xb68], R10 ;  /* 0x000b680a01007387 */ /* 0x0001e40000100a00 */
[----:B0-----:R-:W-:Y:S01]  /*4d280*/  HMMA.16816.F32 R8, R28, R4, R16 ;  /* 0x000000041c08723c */ /* 0x001fe20000001810 */
[----:B------:R-:W-:Y:S02]  /*4d290*/  IMAD R26, R0, 0x100, R47 ;  /* 0x00000100001a7824 */ /* 0x000fe400078e022f */
[----:B------:R-:W2:Y:S04]  /*4d2a0*/  LDL.LU.64 R46, [R1+0x1488] ;  /* 0x00148800012e7983 */ /* 0x000ea80000300a00 */
[----:B------:R-:W3:Y:S04]  /*4d2b0*/  LDL.LU.64 R56, [R1+0xb80] ;  /* 0x000b800001387983 */ /* 0x000ee80000300a00 */
[----:B------:R-:W3:-:S12]  /*4d2c0*/  LDL.LU.64 R58, [R1+0xb88] ;  /* 0x000b8800013a7983 */ /* 0x000ed80000300a00 */
[----:B------:R0:W-:Y:S04]  /*4d2d0*/  STL.64 [R1+0xbb0], R8 ;  /* 0x000bb00801007387 */ /* 0x0001e80000100a00 */
[----:B------:R1:W-:Y:S04]  /*4d2e0*/  STL.64 [R1+0xbb8], R10 ;  /* 0x000bb80a01007387 */ /* 0x0003e80000100a00 */
[----:B------:R-:W4:Y:S04]  /*4d2f0*/  LDL.LU.64 R52, [R1+0xb90] ;  /* 0x000b900001347983 */ /* 0x000f280000300a00 */
[----:B------:R-:W4:Y:S04]  /*4d300*/  LDL.LU.64 R54, [R1+0xb98] ;  /* 0x000b980001367983 */ /* 0x000f280000300a00 */
[----:B------:R-:W4:Y:S04]  /*4d310*/  LDL.LU.64 R16, [R1+0xbc0] ;  /* 0x000bc00001107983 */ /* 0x000f280000300a00 */
[----:B------:R-:W4:Y:S01]  /*4d320*/  LDL.LU.64 R18, [R1+0xbc8] ;  /* 0x000bc80001127983 */ /* 0x000f220000300a00 */
[----:B------:R-:W-:Y:S01]  /*4d330*/  IMAD R27, R61, 0x100, R60 ;  /* 0x000001003d1b7824 */ /* 0x000fe200078e023c */
[----:B------:R-:W-:-:S02]  /*4d340*/  F2FP.F16.E4M3.UNPACK_B R24, R24 ;  /* 0x00000018ff18723e */ /* 0x000fc400020006ff */
[----:B------:R-:W-:Y:S01]  /*4d350*/  F2FP.F16.E4M3.UNPACK_B R25, R25 ;  /* 0x00000019ff19723e */ /* 0x000fe200020006ff */
[----:B------:R-:W4:Y:S01]  /*4d360*/  LDL.LU.64 R12, [R1+0xbe0] ;  /* 0x000be000010c7983 */ /* 0x000f220000300a00 */
[----:B------:R-:W-:Y:S02]  /*4d370*/  F2FP.F16.E4M3.UNPACK_B R26, R26 ;  /* 0x0000001aff1a723e */ /* 0x000fe400020006ff */
[----:B------:R-:W-:Y:S01]  /*4d380*/  F2FP.F16.E4M3.UNPACK_B R27, R27 ;  /* 0x0000001bff1b723e */ /* 0x000fe200020006ff */
[----:B------:R-:W4:Y:S04]  /*4d390*/  LDL.LU.64 R14, [R1+0xbe8] ;  /* 0x000be800010e7983 */ /* 0x000f280000300a00 */
[----:B0-----:R-:W4:Y:S04]  /*4d3a0*/  LDL.LU.64 R8, [R1+0xbf0] ;  /* 0x000bf00001087983 */ /* 0x001f280000300a00 */
[----:B-1----:R-:W4:Y:S04]  /*4d3b0*/  LDL.LU.64 R10, [R1+0xbf8] ;  /* 0x000bf800010a7983 */ /* 0x002f280000300a00 */
[----:B------:R-:W4:Y:S01]  /*4d3c0*/  LDL.LU R51, [R1+0x17dc] ;  /* 0x0017dc0001337983 */ /* 0x000f220000300800 */
[C---:B--2---:R-:W-:Y:S06]  /*4d3d0*/  HMMA.16816.F32 R44, R28.reuse, R2, R44 ;  /* 0x000000021c2c723c */ /* 0x044fec000000182c */
[----:B---3--:R-:W-:Y:S06]  /*4d3e0*/  HMMA.16816.F32 R28, R28, R40, R56 ;  /* 0x000000281c1c723c */ /* 0x008fec0000001838 */
[C---:B----4-:R-:W-:Y:S11]  /*4d3f0*/  HMMA.16816.F32 R52, R24.reuse, R38, R52 ;  /* 0x000000261834723c */ /* 0x050ff60000001834 */
[----:B------:R0:W-:Y:S04]  /*4d400*/  STL.64 [R1+0xba0], R44 ;  /* 0x000ba02c01007387 */ /* 0x0001e80000100a00 */
[----:B------:R1:W-:Y:S04]  /*4d410*/  STL.64 [R1+0xba8], R46 ;  /* 0x000ba82e01007387 */ /* 0x0003e80000100a00 */
[----:B0-----:R-:W2:Y:S04]  /*4d420*/  LDL.LU R44, [R1+0x17d8] ;  /* 0x0017d800012c7983 */ /* 0x001ea80000300800 */
[----:B------:R-:W3:Y:S04]  /*4d430*/  LDL.LU R45, [R1+0x17e4] ;  /* 0x0017e400012d7983 */ /* 0x000ee80000300800 */
[----:B-1----:R-:W3:Y:S04]  /*4d440*/  LDL.LU R46, [R1+0x17e0] ;  /* 0x0017e000012e7983 */ /* 0x002ee80000300800 */
[----:B------:R-:W4:Y:S04]  /*4d450*/  LDL.LU R47, [R1+0x17ec] ;  /* 0x0017ec00012f7983 */ /* 0x000f280000300800 */
[----:B------:R-:W4:Y:S04]  /*4d460*/  LDL.LU R0, [R1+0x17e8] ;  /* 0x0017e80001007983 */ /* 0x000f280000300800 */
[----:B------:R-:W4:Y:S04]  /*4d470*/  LDL.LU R60, [R1+0x17f4] ;  /* 0x0017f400013c7983 */ /* 0x000f280000300800 */
[----:B------:R-:W4:Y:S04]  /*4d480*/  LDL.LU R61, [R1+0x17f0] ;  /* 0x0017f000013d7983 */ /* 0x000f280000300800 */
[----:B------:R-:W-:Y:S04]  /*4d490*/  STL.64 [R1+0xb80], R28 ;  /* 0x000b801c01007387 */ /* 0x000fe80000100a00 */
[----:B------:R0:W-:Y:S02]  /*4d4a0*/  STL.64 [R1+0xb88], R30 ;  /* 0x000b881e01007387 */ /* 0x0001e40000100a00 */
[C---:B0-----:R-:W-:Y:S02]  /*4d4b0*/  HMMA.16816.F32 R28, R24.reuse, R36, R16 ;  /* 0x00000024181c723c */ /* 0x041fe40000001810 */
[----:B------:R-:W2:Y:S04]  /*4d4c0*/  LDL.LU.64 R16, [R1+0xc10] ;  /* 0x000c100001107983 */ /* 0x000ea80000300a00 */
[----:B------:R-:W-:Y:S04]  /*4d4d0*/  STL.64 [R1+0xb90], R52 ;  /* 0x000b903401007387 */ /* 0x000fe80000100a00 */
[----:B------:R-:W-:Y:S04]  /*4d4e0*/  STL.64 [R1+0xb98], R54 ;  /* 0x000b983601007387 */ /* 0x000fe80000100a00 */
[----:B------:R-:W2:Y:S09]  /*4d4f0*/  LDL.LU.64 R18, [R1+0xc18] ;  /* 0x000c180001127983 */ /* 0x000eb20000300a00 */
[----:B------:R-:W-:Y:S04]  /*4d500*/  STL.64 [R1+0xbc0], R28 ;  /* 0x000bc01c01007387 */ /* 0x000fe80000100a00 */
[----:B------:R0:W-:Y:S02]  /*4d510*/  STL.64 [R1+0xbc8], R30 ;  /* 0x000bc81e01007387 */ /* 0x0001e40000100a00 */
[C---:B0-----:R-:W-:Y:S06]  /*4d520*/  HMMA.16816.F32 R28, R24.reuse, R34, R12 ;  /* 0x00000022181c723c */ /* 0x041fec000000180c */
[----:B------:R-:W-:Y:S01]  /*4d530*/  HMMA.16816.F32 R12, R24, R32, R8 ;  /* 0x00000020180c723c */ /* 0x000fe20000001808 */
[----:B------:R-:W3:-:S15]  /*4d540*/  LDL.LU.64 R8, [R1+0xc40] ;  /* 0x000c400001087983 */ /* 0x000ede0000300a00 */
[----:B------:R-:W-:-:S01]  /*4d550*/  NOP ;  /* 0x0000000000007918 */ /* 0x000fc20000000000 */
[----:B------:R-:W-:Y:S04]  /*4d560*/  STL.64 [R1+0xbe0], R28 ;  /* 0x000be01c01007387 */ /* 0x000fe80000100a00 */
[----:B------:R-:W-:Y:S04]  /*4d570*/  STL.64 [R1+0xbe8], R30 ;  /* 0x000be81e01007387 */ /* 0x000fe80000100a00 */
[----:B------:R-:W3:Y:S04]  /*4d580*/  LDL.LU.64 R10, [R1+0xc48] ;  /* 0x000c4800010a7983 */ /* 0x000ee80000300a00 */
        /* <DEDUP_REMOVED lines=25> */
[----:B-1----:R-:W3:Y:S04]  /*4d720*/  LDL.LU.64 R34, [R1+0xcc8] ;  /* 0x000cc80001227983 */ /* 0x002ee80000300a00 */
[----:B------:R-:W-:Y:S04]  /*4d730*/  STL.64 [R1+0x4d60], R22 ;  /* 0x004d601601007387 */ /* 0x000fe80000100a00 */
[----:B------:R0:W-:Y:S04]  /*4d740*/  STL.64 [R1+0x4d58], R20 ;  /* 0x004d581401007387 */ /* 0x0001e80000100a00 */
[----:B0-----:R-:W3:Y:S04]  /*4d750*/  LDL.LU.64 R20, [R1+0xc60] ;  /* 0x000c600001147983 */ /* 0x001ee80000300a00 */
[----:B------:R-:W3:Y:S01]  /*4d760*/  LDL.LU.64 R22, [R1+0xc68] ;  /* 0x000c680001167983 */ /* 0x000ee20000300a00 */
[C---:B--2---:R-:W-:Y:S06]  /*4d770*/  HMMA.16816.F32 R8, R24.reuse, R18, R8 ;  /* 0x000000121808723c */ /* 0x044fec0000001808 */
[----:B----4-:R-:W-:-:S15]  /*4d780*/  HMMA.16816.F32 R12, R24, R16, R12 ;  /* 0x00000010180c723c */ /* 0x010fde000000180c */
        /* <DEDUP_REMOVED lines=10> */
[----:B------:R2:W-:Y:S01]  /*4d830*/  STL.64 [R1+0x4d38], R16 ;  /* 0x004d381001007387 */ /* 0x0005e20000100a00 */
[C---:B---3--:R-:W-:Y:S06]  /*4d840*/  HMMA.16816.F32 R20, R24.reuse, R14, R20 ;  /* 0x0000000e1814723c */ /* 0x048fec0000001814 */
        /* <DEDUP_REMOVED lines=10> */
[----:B----4-:R-:W-:-:S15]  /*4d8f0*/  HMMA.16816.F32 R12, R24, R8, R28 ;  /* 0x00000008180c723c */ /* 0x010fde000000181c */
[----:B------:R-:W-:-:S01]  /*4d900*/  NOP ;  /* 0x0000000000007918 */ /* 0x000fc20000000000 */
[----:B------:R-:W-:Y:S04]  /*4d910*/  STL.64 [R1+0xc90], R16 ;  /* 0x000c901001007387 */ /* 0x000fe80000100a00 */
[----:B------:R0:W-:Y:S02]  /*4d920*/  STL.64 [R1+0xc98], R18 ;  /* 0x000c981201007387 */ /* 0x0001e40000100a00 */
[----:B0-----:R-:W-:Y:S02]  /*4d930*/  HMMA.16816.F32 R16, R24, R6, R32 ;  /* 0x000000061810723c */ /* 0x001fe40000001820 */
[----:B------:R0:W-:Y:S04]  /*4d940*/  STL.64 [R1+0x4d10], R8 ;  /* 0x004d100801007387 */ /* 0x0001e80000100a00 */
[----:B------:R1:W-:Y:S04]  /*4d950*/  STL.64 [R1+0xca0], R12 ;  /* 0x000ca00c01007387 */ /* 0x0003e80000100a00 */
[----:B------:R2:W-:Y:S04]  /*4d960*/  STL.64 [R1+0xca8], R14 ;  /* 0x000ca80e01007387 */ /* 0x0005e80000100a00 */
[----:B0-----:R-:W3:Y:S04]  /*4d970*/  LDL.LU.64 R8, [R1+0x1470] ;  /* 0x0014700001087983 */ /* 0x001ee80000300a00 */
[----:B------:R-:W3:Y:S04]  /*4d980*/  LDL.LU.64 R10, [R1+0x1478] ;  /* 0x00147800010a7983 */ /* 0x000ee80000300a00 */
[----:B-1----:R-:W4:Y:S04]  /*4d990*/  LDL.LU.64 R12, [R1+0x1460] ;  /* 0x00146000010c7983 */ /* 0x002f280000300a00 */
[----:B------:R-:W-:Y:S04]  /*4d9a0*/  STL.64 [R1+0xcc0], R16 ;  /* 0x000cc01001007387 */ /* 0x000fe80000100a00 */
[----:B------:R-:W-:Y:S04]  /*4d9b0*/  STL.64 [R1+0xcc8], R18 ;  /* 0x000cc81201007387 */ /* 0x000fe80000100a00 */
[----:B--2---:R-:W4:Y:S04]  /*4d9c0*/  LDL.LU.64 R14, [R1+0x1468] ;  /* 0x00146800010e7983 */ /* 0x004f280000300a00 */
[----:B------:R-:W2:Y:S01]  /*4d9d0*/  LDL.LU R59, [R1+0x17fc] ;  /* 0x0017fc00013b7983 */ /* 0x000ea20000300800 */
[----:B------:R-:W-:-:S02]  /*4d9e0*/  IMAD R28, R44, 0x100, R51 ;  /* 0x000001002c1c7824 */ /* 0x000fc400078e0233 */
[----:B------:R-:W-:Y:S02]  /*4d9f0*/  IMAD R29, R46, 0x100, R45 ;  /* 0x000001002e1d7824 */ /* 0x000fe400078e022d */
[----:B------:R-:W-:Y:S01]  /*4da00*/  IMAD R30, R0, 0x100, R47 ;  /* 0x00000100001e7824 */ /* 0x000fe200078e022f */
[----:B--2---:R-:W-:Y:S04]  /*4da10*/  STL [R1+0x4d30], R59 ;  /* 0x004d303b01007387 */ /* 0x004fe80000100800 */
[----:B------:R-:W2:Y:S04]  /*4da20*/  LDL.LU R44, [R1+0x17f8] ;  /* 0x0017f800012c7983 */ /* 0x000ea80000300800 */
[----:B------:R-:W2:Y:S04]  /*4da30*/  LDL.LU R45, [R1+0x1804] ;  /* 0x00180400012d7983 */ /* 0x000ea80000300800 */
[----:B------:R-:W2:Y:S04]  /*4da40*/  LDL.LU R46, [R1+0x1800] ;  /* 0x00180000012e7983 */ /* 0x000ea80000300800 */
[----:B------:R-:W2:Y:S01]  /*4da50*/  LDL.LU R47, [R1+0x180c] ;  /* 0x00180c00012f7983 */ /* 0x000ea20000300800 */
[----:B---3--:R-:W-:Y:S01]  /*4da60*/  HMMA.16816.F32 R8, R24, R4, R8 ;  /* 0x000000041808723c */ /* 0x008fe20000001808 */
[----:B------:R-:W-:-:S05]  /*4da70*/  IMAD R31, R61, 0x100, R60 ;  /* 0x000001003d1f7824 */ /* 0x000fca00078e023c */
[----:B----4-:R-:W-:Y:S01]  /*4da80*/  HMMA.16816.F32 R12, R24, R2, R12 ;  /* 0x00000002180c723c */ /* 0x010fe2000000180c */
[----:B--2---:R-:W-:Y:S04]  /*4da90*/  STL.64 [R1+0x4d50], R46 ;  /* 0x004d502e01007387 */ /* 0x004fe80000100a00 */
[----:B------:R-:W-:Y:S04]  /*4daa0*/  STL.64 [R1+0x4d48], R44 ;  /* 0x004d482c01007387 */ /* 0x000fe80000100a00 */
[----:B------:R-:W2:Y:S04]  /*4dab0*/  LDL.LU R0, [R1+0x1808] ;  /* 0x0018080001007983 */ /* 0x000ea80000300800 */
[----:B------:R-:W3:Y:S04]  /*4dac0*/  LDL.LU R60, [R1+0x1814] ;  /* 0x00181400013c7983 */ /* 0x000ee80000300800 */
[----:B------:R-:W3:Y:S04]  /*4dad0*/  LDL.LU R61, [R1+0x1810] ;  /* 0x00181000013d7983 */ /* 0x000ee80000300800 */
[----:B------:R-:W4:Y:S04]  /*4dae0*/  LDL.LU.64 R52, [R1+0xce0] ;  /* 0x000ce00001347983 */ /* 0x000f280000300a00 */
[----:B------:R-:W4:Y:S04]  /*4daf0*/  LDL.LU.64 R54, [R1+0xce8] ;  /* 0x000ce80001367983 */ /* 0x000f280000300a00 */
[----:B------:R0:W-:Y:S04]  /*4db00*/  STL.64 [R1+0xd10], R8 ;  /* 0x000d100801007387 */ /* 0x0001e80000100a00 */
[----:B------:R1:W-:Y:S04]  /*4db10*/  STL.64 [R1+0xd18], R10 ;  /* 0x000d180a01007387 */ /* 0x0003e80000100a00 */
[----:B0-----:R-:W2:Y:S04]  /*4db20*/  LDL.LU.64 R8, [R1+0xcf0] ;  /* 0x000cf00001087983 */ /* 0x001ea80000300a00 */
[----:B-1----:R-:W2:Y:S04]  /*4db30*/  LDL.LU.64 R10, [R1+0xcf8] ;  /* 0x000cf800010a7983 */ /* 0x002ea80000300a00 */
[----:B------:R-:W3:Y:S04]  /*4db40*/  LDL.LU.64 R32, [R1+0xd20] ;  /* 0x000d200001207983 */ /* 0x000ee80000300a00 */
[----:B------:R-:W3:Y:S01]  /*4db50*/  LDL.LU.64 R34, [R1+0xd28] ;  /* 0x000d280001227983 */ /* 0x000ee20000300a00 */
[----:B------:R-:W-:-:S02]  /*4db60*/  F2FP.F16.E4M3.UNPACK_B R28, R28 ;  /* 0x0000001cff1c723e */ /* 0x000fc400020006ff */
[----:B------:R-:W-:Y:S02]  /*4db70*/  F2FP.F16.E4M3.UNPACK_B R29, R29 ;  /* 0x0000001dff1d723e */ /* 0x000fe400020006ff */
[----:B------:R-:W-:Y:S02]  /*4db80*/  F2FP.F16.E4M3.UNPACK_B R30, R30 ;  /* 0x0000001eff1e723e */ /* 0x000fe400020006ff */
[----:B------:R-:W-:Y:S01]  /*4db90*/  F2FP.F16.E4M3.UNPACK_B R31, R31 ;  /* 0x0000001fff1f723e */ /* 0x000fe200020006ff */
        /* <DEDUP_REMOVED lines=14> */
[----:B----4-:R-:W-:Y:S06]  /*4dc80*/  HMMA.16816.F32 R52, R24, R40, R52 ;  /* 0x000000281834723c */ /* 0x010fec0000001834 */
[C---:B--2---:R-:W-:Y:S01]  /*4dc90*/  HMMA.16816.F32 R24, R28.reuse, R38, R8 ;  /* 0x000000261c18723c */ /* 0x044fe20000001808 */
[----:B------:R-:W2:Y:S05]  /*4dca0*/  LDL.LU.64 R8, [R1+0xd90] ;  /* 0x000d900001087983 */ /* 0x000eaa0000300a00 */
[C---:B---3--:R-:W-:Y:S11]  /*4dcb0*/  HMMA.16816.F32 R32, R28.reuse, R36, R32 ;  /* 0x000000241c20723c */ /* 0x048ff60000001820 */
        /* <DEDUP_REMOVED lines=8> */
[----:B----4-:R-:W3:Y:S04]  /*4dd40*/  LDL.LU.64 R26, [R1+0xdc8] ;  /* 0x000dc800011a7983 */ /* 0x010ee80000300a00 */
[----:B------:R-:W-:Y:S04]  /*4dd50*/  STL.64 [R1+0xd20], R32 ;  /* 0x000d202001007387 */ /* 0x000fe80000100a00 */
[----:B------:R0:W-:Y:S04]  /*4dd60*/  STL.64 [R1+0xd28], R34 ;  /* 0x000d282201007387 */ /* 0x0001e80000100a00 */
[----:B0-----:R-:W4:Y:S04]  /*4dd70*/  LDL.LU.64 R34, [R1+0x4d70] ;  /* 0x004d700001227983 */ /* 0x001f280000300a00 */
[----:B------:R-:W2:Y:S01]  /*4dd80*/  LDL.LU.64 R32, [R1+0x4d68] ;  /* 0x004d680001207983 */ /* 0x000ea20000300a00 */
[----:B----4-:R-:W-:-:S15]  /*4dd90*/  HMMA.16816.F32 R20, R28, R34, R20 ;  /* 0x000000221c14723c */ /* 0x010fde0000001814 */
[----:B------:R-:W-:-:S08]  /*4dda0*/  NOP ;  /* 0x0000000000007918 */ /* 0x000fd00000000000 */
[----:B------:R-:W-:Y:S04]  /*4ddb0*/  STL.64 [R1+0xd30], R20 ;  /* 0x000d301401007387 */ /* 0x000fe80000100a00 */
[----:B------:R0:W-:Y:S04]  /*4ddc0*/  STL.64 [R1+0xd38], R22 ;  /* 0x000d381601007387 */ /* 0x0001e80000100a00 */
[----:B0-----:R-:W4:Y:S04]  /*4ddd0*/  LDL.LU.64 R22, [R1+0x4d60] ;  /* 0x004d600001167983 */ /* 0x001f280000300a00 */
[----:B------:R-:W3:Y:S01]  /*4dde0*/  LDL.LU.64 R20, [R1+0x4d58] ;  /* 0x004d580001147983 */ /* 0x000ee20000300a00 */
[----:B--2---:R-:W-:-:S15]  /*4ddf0*/  HMMA.16816.F32 R48, R28, R32, R48 ;  /* 0x000000201c30723c */ /* 0x004fde0000001830 */
[----:B------:R-:W-:-:S08]  /*4de00*/  NOP ;  /* 0x0000000000007918 */ /* 0x000fd00000000000 */
[----:B------:R0:W-:Y:S04]  /*4de10*/  STL.64 [R1+0xd40], R48 ;  /* 0x000d403001007387 */ /* 0x0001e80000100a00 */
[----:B------:R1:W-:Y:S04]  /*4de20*/  STL.64 [R1+0xd48], R50 ;  /* 0x000d483201007387 */ /* 0x0003e80000100a00 */
[----:B0-----:R-:W2:Y:S04]  /*4de30*/  LDL.LU.64 R48, [R1+0xdd0] ;  /* 0x000dd00001307983 */ /* 0x001ea80000300a00 */
[----:B-1----:R-:W2:Y:S01]  /*4de40*/  LDL.LU.64 R50, [R1+0xdd8] ;  /* 0x000dd80001327983 */ /* 0x002ea20000300a00 */
        /* <DEDUP_REMOVED lines=10> */
[----:B------:R-:W3:Y:S01]  /*4def0*/  LDL.LU.64 R16, [R1+0x4d38] ;  /* 0x004d380001107983 */ /* 0x000ee20000300a00 */
[C---:B--2---:R-:W-:Y:S06]  /*4df00*/  HMMA.16816.F32 R56, R28.reuse, R18, R56 ;  /* 0x000000121c38723c */ /* 0x044fec0000001838 */
[----:B---3--:R-:W-:-:S15]  /*4df10*/  HMMA.16816.F32 R12, R28, R16, R12 ;  /* 0x000000101c0c723c */ /* 0x008fde000000180c */
[----:B------:R-:W-:-:S02]  /*4df20*/  NOP ;  /* 0x0000000000007918 */ /* 0x000fc40000000000 */
[----:B------:R-:W-:Y:S04]  /*4df30*/  STL.64 [R1+0xd70], R56 ;  /* 0x000d703801007387 */ /* 0x000fe80000100a00 */
[----:B------:R0:W-:Y:S04]  /*4df40*/  STL.64 [R1+0xd78], R58 ;  /* 0x000d783a01007387 */ /* 0x0001e80000100a00 */
[----:B0-----:R-:W4:Y:S04]  /*4df50*/  LDL.LU R59, [R1+0x4d30] ;  /* 0x004d3000013b7983 */ /* 0x001f280000300800 */
        /* <DEDUP_REMOVED lines=20> */
[C---:B--2---:R-:W-:Y:S06]  /*4e0a0*/  HMMA.16816.F32 R16, R28.reuse, R10, R52 ;  /* 0x0000000a1c10723c */ /* 0x044fec0000001834 */
[----:B----4-:R-:W-:Y:S01]  /*4e0b0*/  HMMA.16816.F32 R12, R28, R8, R24 ;  /* 0x000000081c0c723c */ /* 0x010fe20000001818 */
[----:B------:R-:W-:-:S15]  /*4e0c0*/  STL.64 [R1+0x4ce0], R10 ;  /* 0x004ce00a01007387 */ /* 0x000fde0000100a00 */
[----:B------:R-:W-:-:S01]  /*4e0d0*/  NOP ;  /* 0x0000000000007918 */ /* 0x000fc20000000000 */
[----:B------:R-:W-:Y:S04]  /*4e0e0*/  STL.64 [R1+0xdb0], R16 ;  /* 0x000db01001007387 */ /* 0x000fe80000100a00 */
[----:B------:R-:W-:Y:S04]  /*4e0f0*/  STL.64 [R1+0xdb8], R18 ;  /* 0x000db81201007387 */ /* 0x000fe80000100a00 */
[----:B------:R0:W-:Y:S04]  /*4e100*/  STL.64 [R1+0x4cd8], R8 ;  /* 0x004cd80801007387 */ /* 0x0001e80000100a00 */
[----:B------:R-:W-:Y:S04]  /*4e110*/  STL.64 [R1+0xdc0], R12 ;  /* 0x000dc00c01007387 */ /* 0x000fe80000100a00 */
[----:B------:R1:W-:Y:S04]  /*4e120*/  STL.64 [R1+0xdc8], R14 ;  /* 0x000dc80e01007387 */ /* 0x0003e80000100a00 */
[----:B0-----:R-:W2:Y:S04]  /*4e130*/  LDL.LU.64 R8, [R1+0x1450] ;  /* 0x0014500001087983 */ /* 0x001ea80000300a00 */
[----:B------:R-:W2:Y:S01]  /*4e140*/  LDL.LU.64 R10, [R1+0x1458] ;  /* 0x00145800010a7983 */ /* 0x000ea20000300a00 */
[----:B-1----:R-:W-:Y:S01]  /*4e150*/  HMMA.16816.F32 R12, R28, R6, R48 ;  /* 0x000000061c0c723c */ /* 0x002fe20000001830 */
[----:B------:R-:W-:-:S15]  /*4e160*/  IMAD R24, R44, 0x100, R59 ;  /* 0x000001002c187824 */ /* 0x000fde00078e023b */
[----:B------:R-:W-:-:S07]  /*4e170*/  NOP ;  /* 0x0000000000007918 */ /* 0x000fce0000000000 */
[----:B------:R0:W-:Y:S04]  /*4e180*/  STL.64 [R1+0xdd0], R12 ;  /* 0x000dd00c01007387 */ /* 0x0001e80000100a00 */
[----:B------:R1:W-:Y:S04]  /*4e190*/  STL.64 [R1+0xdd8], R14 ;  /* 0x000dd80e01007387 */ /* 0x0003e80000100a00 */
[----:B------:R-:W3:Y:S04]  /*4e1a0*/  LDL.LU.64 R16, [R1+0x1440] ;  /* 0x0014400001107983 */ /* 0x000ee80000300a00 */
[----:B------:R-:W3:Y:S04]  /*4e1b0*/  LDL.LU.64 R18, [R1+0x1448] ;  /* 0x0014480001127983 */ /* 0x000ee80000300a00 */
[----:B0-----:R-:W4:Y:S04]  /*4e1c0*/  LDL.LU.64 R12, [R1+0xde0] ;  /* 0x000de000010c7983 */ /* 0x001f280000300a00 */
[----:B-1----:R-:W4:Y:S04]  /*4e1d0*/  LDL.LU.64 R14, [R1+0xde8] ;  /* 0x000de800010e7983 */ /* 0x002f280000300a00 */
[----:B------:R-:W4:Y:S01]  /*4e1e0*/  LDL.LU R59, [R1+0x181c] ;  /* 0x00181c00013b7983 */ /* 0x000f220000300800 */
[----:B------:R-:W-:-:S02]  /*4e1f0*/  IMAD R25, R46, 0x100, R45 ;  /* 0x000001002e197824 */ /* 0x000fc400078e022d */
[----:B------:R-:W-:Y:S02]  /*4e200*/  IMAD R26, R0, 0x100, R47 ;  /* 0x00000100001a7824 */ /* 0x000fe400078e022f */
[----:B------:R-:W-:Y:S01]  /*4e210*/  IMAD R27, R61, 0x100, R60 ;  /* 0x000001003d1b7824 */ /* 0x000fe200078e023c */
[C---:B--2---:R-:W-:Y:S06]  /*4e220*/  HMMA.16816.F32 R8, R28.reuse, R4, R8 ;  /* 0x000000041c08723c */ /* 0x044fec0000001808 */
[C---:B---3--:R-:W-:Y:S01]  /*4e230*/  HMMA.16816.F32 R16, R28.reuse, R2, R16 ;  /* 0x000000021c10723c */ /* 0x048fe20000001810 */
[----:B----4-:R-:W-:Y:S04]  /*4e240*/  STL [R1+0x4d08], R59 ;  /* 0x004d083b01007387 */ /* 0x010fe80000100800 */
[----:B------:R-:W2:Y:S04]  /*4e250*/  LDL.LU R44, [R1+0x1818] ;  /* 0x00181800012c7983 */ /* 0x000ea80000300800 */
[----:B------:R-:W3:Y:S04]  /*4e260*/  LDL.LU R45, [R1+0x1824] ;  /* 0x00182400012d7983 */ /* 0x000ee80000300800 */
[----:B------:R-:W3:Y:S04]  /*4e270*/  LDL.LU R46, [R1+0x1820] ;  /* 0x00182000012e7983 */ /* 0x000ee80000300800 */
[----:B------:R-:W4:Y:S04]  /*4e280*/  LDL.LU R47, [R1+0x182c] ;  /* 0x00182c00012f7983 */ /* 0x000f280000300800 */
[----:B------:R-:W4:Y:S04]  /*4e290*/  LDL.LU R0, [R1+0x1828] ;  /* 0x0018280001007983 */ /* 0x000f280000300800 */
[----:B------:R-:W4:Y:S04]  /*4e2a0*/  LDL.LU R60, [R1+0x1834] ;  /* 0x00183400013c7983 */ /* 0x000f280000300800 */
[----:B------:R-:W4:Y:S04]  /*4e2b0*/  LDL.LU R61, [R1+0x1830] ;  /* 0x00183000013d7983 */ /* 0x000f280000300800 */
[----:B------:R-:W2:Y:S04]  /*4e2c0*/  LDL.LU.64 R52, [R1+0xe20] ;  /* 0x000e200001347983 */ /* 0x000ea80000300a00 */
[----:B------:R-:W2:Y:S01]  /*4e2d0*/  LDL.LU.64 R54, [R1+0xe28] ;  /* 0x000e280001367983 */ /* 0x000ea20000300a00 */
[----:B------:R-:W-:Y:S03]  /*4e2e0*/  HMMA.16816.F32 R12, R28, R40, R12 ;  /* 0x000000281c0c723c */ /* 0x000fe6000000180c */
[----:B------:R0:W-:Y:S04]  /*4e2f0*/  STL.64 [R1+0xe10], R8 ;  /* 0x000e100801007387 */ /* 0x0001e80000100a00 */
[----:B------:R1:W-:Y:S04]  /*4e300*/  STL.64 [R1+0xe18], R10 ;  /* 0x000e180a01007387 */ /* 0x0003e80000100a00 */
[----:B0-----:R-:W3:Y:S04]  /*4e310*/  LDL.LU.64 R8, [R1+0xcd0] ;  /* 0x000cd00001087983 */ /* 0x001ee80000300a00 */
[----:B-1----:R-:W3:Y:S04]  /*4e320*/  LDL.LU.64 R10, [R1+0xcd8] ;  /* 0x000cd800010a7983 */ /* 0x002ee80000300a00 */
[----:B------:R-:W4:Y:S04]  /*4e330*/  LDL.LU.64 R28, [R1+0xdf0] ;  /* 0x000df000011c7983 */ /* 0x000f280000300a00 */
[----:B------:R0:W-:Y:S04]  /*4e340*/  STL.64 [R1+0xe00], R16 ;  /* 0x000e001001007387 */ /* 0x0001e80000100a00 */
[----:B------:R1:W-:Y:S04]  /*4e350*/  STL.64 [R1+0xe08], R18 ;  /* 0x000e081201007387 */ /* 0x0003e80000100a00 */
[----:B------:R-:W4:Y:S04]  /*4e360*/  LDL.LU.64 R30, [R1+0xdf8] ;  /* 0x000df800011e7983 */ /* 0x000f280000300a00 */
[----:B------:R1:W-:Y:S04]  /*4e370*/  STL.64 [R1+0xde0], R12 ;  /* 0x000de00c01007387 */ /* 0x0003e80000100a00 */
[----:B------:R1:W-:Y:S04]  /*4e380*/  STL.64 [R1+0xde8], R14 ;  /* 0x000de80e01007387 */ /* 0x0003e80000100a00 */
[----:B------:R-:W3:Y:S04]  /*4e390*/  LDL.LU.64 R48, [R1+0xcb0] ;  /* 0x000cb00001307983 */ /* 0x000ee80000300a00 */
[----:B------:R-:W3:Y:S04]  /*4e3a0*/  LDL.LU.64 R50, [R1+0xcb8] ;  /* 0x000cb80001327983 */ /* 0x000ee80000300a00 */
[----:B------:R-:W3:Y:S04]  /*4e3b0*/  LDL.LU.64 R56, [R1+0xc80] ;  /* 0x000c800001387983 */ /* 0x000ee80000300a00 */
[----:B------:R-:W3:Y:S04]  /*4e3c0*/  LDL.LU.64 R58, [R1+0xc88] ;  /* 0x000c8800013a7983 */ /* 0x000ee80000300a00 */
[----:B0-----:R-:W3:Y:S04]  /*4e3d0*/  LDL.LU.64 R16, [R1+0xc30] ;  /* 0x000c300001107983 */ /* 0x001ee80000300a00 */
[----:B-1----:R-:W3:Y:S01]  /*4e3e0*/  LDL.LU.64 R18, [R1+0xc38] ;  /* 0x000c380001127983 */ /* 0x002ee20000300a00 */
[----:B------:R-:W-:-:S02]  /*4e3f0*/  F2FP.F16.E4M3.UNPACK_B R24, R24 ;  /* 0x00000018ff18723e */ /* 0x000fc400020006ff */
[----:B------:R-:W-:Y:S01]  /*4e400*/  F2FP.F16.E4M3.UNPACK_B R25, R25 ;  /* 0x00000019ff19723e */ /* 0x000fe200020006ff */
[----:B------:R-:W3:Y:S01]  /*4e410*/  LDL.LU.64 R12, [R1+0xc00] ;  /* 0x000c0000010c7983 */ /* 0x000ee20000300a00 */
[----:B------:R-:W-:Y:S02]  /*4e420*/  F2FP.F16.E4M3.UNPACK_B R26, R26 ;  /* 0x0000001aff1a723e */ /* 0x000fe400020006ff */
[----:B------:R-:W-:Y:S01]  /*4e430*/  F2FP.F16.E4M3.UNPACK_B R27, R27 ;  /* 0x0000001bff1b723e */ /* 0x000fe200020006ff */
[----:B------:R-:W3:Y:S04]  /*4e440*/  LDL.LU.64 R14, [R1+0xc08] ;  /* 0x000c0800010e7983 */ /* 0x000ee80000300a00 */
[----:B------:R-:W-:Y:S04]  /*4e450*/  STL.64 [R1+0x4cd0], R42 ;  /* 0x004cd02a01007387 */ /* 0x000fe80000100a00 */
[----:B------:R0:W-:Y:S04]  /*4e460*/  STL.64 [R1+0x4cc8], R40 ;  /* 0x004cc82801007387 */ /* 0x0001e80000100a00 */
[----:B0-----:R-:W3:Y:S04]  /*4e470*/  LDL.LU.64 R40, [R1+0xbd0] ;  /* 0x000bd00001287983 */ /* 0x001ee80000300a00 */
[----:B------:R-:W3:Y:S01]  /*4e480*/  LDL.LU.64 R42, [R1+0xbd8] ;  /* 0x000bd800012a7983 */ /* 0x000ee20000300a00 */
[C---:B--2---:R-:W-:Y:S06]  /*4e490*/  HMMA.16816.F32 R52, R24.reuse, R36, R52 ;  /* 0x000000241834723c */ /* 0x044fec0000001834 */
[----:B----4-:R-:W-:-:S15]  /*4e4a0*/  HMMA.16816.F32 R28, R24, R38, R28 ;  /* 0x00000026181c723c */ /* 0x010fde000000181c */
[----:B------:R-:W-:-:S08]  /*4e4b0*/  NOP ;  /* 0x0000000000007918 */ /* 0x000fd00000000000 */
[----:B------:R-:W-:Y:S04]  /*4e4c0*/  STL.64 [R1+0xdf0], R28 ;  /* 0x000df01c01007387 */ /* 0x000fe80000100a00 */
[----:B------:R0:W-:Y:S01]  /*4e4d0*/  STL.64 [R1+0xdf8], R30 ;  /* 0x000df81e01007387 */ /* 0x0001e20000100a00 */
[C---:B---3--:R-:W-:Y:S06]  /*4e4e0*/  HMMA.16816.F32 R48, R24.reuse, R32, R48 ;  /* 0x000000201830723c */ /* 0x048fec0000001830 */
[C---:B0-----:R-:W-:Y:S01]  /*4e4f0*/  HMMA.16816.F32 R28, R24.reuse, R34, R8 ;  /* 0x00000022181c723c */ /* 0x041fe20000001808 */
[----:B------:R-:W2:Y:S05]  /*4e500*/  LDL.LU.64 R8, [R1+0xb70] ;  /* 0x000b700001087983 */ /* 0x000eaa0000300a00 */
[C---:B------:R-:W-:Y:S06]  /*4e510*/  HMMA.16816.F32 R56, R24.reuse, R22, R56 ;  /* 0x000000161838723c */ /* 0x040fec0000001838 */
[C---:B------:R-:W-:Y:S01]  /*4e520*/  HMMA.16816.F32 R16, R24.reuse, R20, R16 ;  /* 0x000000141810723c */ /* 0x040fe20000001810 */
        /* <DEDUP_REMOVED lines=9> */
[----:B------:R0:W-:Y:S04]  /*4e5c0*/  STL.64 [R1+0xe40], R48 ;  /* 0x000e403001007387 */ /* 0x0001e80000100a00 */
[----:B------:R1:W-:Y:S04]  /*4e5d0*/  STL.64 [R1+0xe48], R50 ;  /* 0x000e483201007387 */ /* 0x0003e80000100a00 */
[----:B0-----:R-:W4:Y:S04]  /*4e5e0*/  LDL.LU.64 R48, [R1+0xac0] ;  /* 0x000ac00001307983 */ /* 0x001f280000300a00 */
[----:B-1----:R-:W4:Y:S04]  /*4e5f0*/  LDL.LU.64 R50, [R1+0xac8] ;  /* 0x000ac80001327983 */ /* 0x002f280000300a00 */
[----:B------:R-:W-:Y:S04]  /*4e600*/  STL.64 [R1+0xe50], R56 ;  /* 0x000e503801007387 */ /* 0x000fe80000100a00 */
[----:B------:R0:W-:Y:S04]  /*4e610*/  STL.64 [R1+0xe58], R58 ;  /* 0x000e583a01007387 */ /* 0x0001e80000100a00 */
[----:B0-----:R-:W4:Y:S04]  /*4e620*/  LDL.LU R59, [R1+0x4d08] ;  /* 0x004d0800013b7983 */ /* 0x001f280000300800 */
        /* <DEDUP_REMOVED lines=8> */
[----:B0-----:R-:W2:Y:S01]  /*4e6b0*/  LDL.LU.64 R14, [R1+0x4cf0] ;  /* 0x004cf000010e7983 */ /* 0x001ea20000300a00 */
[----:B---3--:R-:W-:Y:S03]  /*4e6c0*/  HMMA.16816.F32 R40, R24, R16, R40 ;  /* 0x000000101828723c */ /* 0x008fe60000001828 */
[----:B------:R-:W3:-:S15]  /*4e6d0*/  LDL.LU.64 R12, [R1+0x4ce8] ;  /* 0x004ce800010c7983 */ /* 0x000ede0000300a00 */
[----:B------:R-:W-:-:S05]  /*4e6e0*/  NOP ;  /* 0x0000000000007918 */ /* 0x000fca0000000000 */
[----:B------:R0:W-:Y:S04]  /*4e6f0*/  STL.64 [R1+0xe80], R40 ;  /* 0x000e802801007387 */ /* 0x0001e80000100a00 */
[----:B------:R1:W-:Y:S04]  /*4e700*/  STL.64 [R1+0xe88], R42 ;  /* 0x000e882a01007387 */ /* 0x0003e80000100a00 */
[----:B0-----:R-:W4:Y:S04]  /*4e710*/  LDL.LU.64 R40, [R1+0x1430] ;  /* 0x0014300001287983 */ /* 0x001f280000300a00 */
[----:B-1----:R-:W4:Y:S04]  /*4e720*/  LDL.LU.64 R42, [R1+0x1438] ;  /* 0x00143800012a7983 */ /* 0x002f280000300a00 */
        /* <DEDUP_REMOVED lines=17> */
[----:B----4-:R-:W-:-:S15]  /*4e840*/  HMMA.16816.F32 R12, R24, R8, R28 ;  /* 0x00000008180c723c */ /* 0x010fde000000181c */
[----:B------:R-:W-:-:S02]  /*4e850*/  NOP ;  /* 0x0000000000007918 */ /* 0x000fc40000000000 */
[----:B------:R-:W-:Y:S04]  /*4e860*/  STL.64 [R1+0xeb0], R16 ;  /* 0x000eb01001007387 */ /* 0x000fe80000100a00 */
[----:B------:R-:W-:Y:S04]  /*4e870*/  STL.64 [R1+0xeb8], R18 ;  /* 0x000eb81201007387 */ /* 0x000fe80000100a00 */
[----:B------:R-:W-:Y:S04]  /*4e880*/  STL.64 [R1+0xec0], R12 ;  /* 0x000ec00c01007387 */ /* 0x000fe80000100a00 */
[----:B------:R0:W-:Y:S02]  /*4e890*/  STL.64 [R1+0xec8], R14 ;  /* 0x000ec80e01007387 */ /* 0x0001e40000100a00 */
[----:B0-----:R-:W-:-:S15]  /*4e8a0*/  HMMA.16816.F32 R12, R24, R6, R48 ;  /* 0x00000006180c723c */ /* 0x001fde0000001830 */
[----:B------:R-:W-:-:S08]  /*4e8b0*/  NOP ;  /* 0x0000000000007918 */ /* 0x000fd00000000000 */
[----:B------:R-:W-:Y:S04]  /*4e8c0*/  STL.64 [R1+0xed0], R12 ;  /* 0x000ed00c01007387 */ /* 0x000fe80000100a00 */
[----:B------:R0:W-:Y:S02]  /*4e8d0*/  STL.64 [R1+0xed8], R14 ;  /* 0x000ed80e01007387 */ /* 0x0001e40000100a00 */
[----:B0-----:R-:W-:Y:S02]  /*4e8e0*/  HMMA.16816.F32 R12, R24, R4, R40 ;  /* 0x00000004180c723c */ /* 0x001fe40000001828 */
[----:B------:R-:W2:Y:S04]  /*4e8f0*/  LDL.LU.64 R40, [R1+0x1420] ;  /* 0x0014200001287983 */ /* 0x000ea80000300a00 */
[----:B------:R-:W2:Y:S01]  /*4e900*/  LDL.LU.64 R42, [R1+0x1428] ;  /* 0x00142800012a7983 */ /* 0x000ea20000300a00 */
[----:B------:R-:W-:-:S02]  /*4e910*/  IMAD R28, R44, 0x100, R59 ;  /* 0x000001002c1c7824 */ /* 0x000fc400078e023b */
[----:B------:R-:W-:Y:S02]  /*4e920*/  IMAD R29, R46, 0x100, R45 ;  /* 0x000001002e1d7824 */ /* 0x000fe400078e022d */
[----:B------:R-:W-:-:S12]  /*4e930*/  IMAD R30, R0, 0x100, R47 ;  /* 0x00000100001e7824 */ /* 0x000fd800078e022f */
[----:B------:R0:W-:Y:S04]  /*4e940*/  STL.64 [R1+0xf10], R12 ;  /* 0x000f100c01007387 */ /* 0x0001e80000100a00 */
[----:B------:R1:W-:Y:S04]  /*4e950*/  STL.64 [R1+0xf18], R14 ;  /* 0x000f180e01007387 */ /* 0x0003e80000100a00 */
[----:B------:R-:W3:Y:S04]  /*4e960*/  LDL.LU.64 R56, [R1+0xa90] ;  /* 0x000a900001387983 */ /* 0x000ee80000300a00 */
[----:B------:R-:W3:Y:S04]  /*4e970*/  LDL.LU.64 R58, [R1+0xa98] ;  /* 0x000a9800013a7983 */ /* 0x000ee80000300a00 */
[----:B------:R-:W4:Y:S04]  /*4e980*/  LDL.LU.64 R52, [R1+0xa60] ;  /* 0x000a600001347983 */ /* 0x000f280000300a00 */
[----:B------:R-:W4:Y:S04]  /*4e990*/  LDL.LU.64 R54, [R1+0xa68] ;  /* 0x000a680001367983 */ /* 0x000f280000300a00 */
[----:B------:R-:W3:Y:S04]  /*4e9a0*/  LDL.LU.64 R16, [R1+0xa00] ;  /* 0x000a000001107983 */ /* 0x000ee80000300a00 */
[----:B------:R-:W3:Y:S04]  /*4e9b0*/  LDL.LU.64 R18, [R1+0xa08] ;  /* 0x000a080001127983 */ /* 0x000ee80000300a00 */
[----:B0-----:R-:W4:Y:S04]  /*4e9c0*/  LDL.LU.64 R12, [R1+0x9e0] ;  /* 0x0009e000010c7983 */ /* 0x001f280000300a00 */
[----:B-1----:R-:W4:Y:S04]  /*4e9d0*/  LDL.LU.64 R14, [R1+0x9e8] ;  /* 0x0009e800010e7983 */ /* 0x002f280000300a00 */
        /* <DEDUP_REMOVED lines=9> */
[----:B--2---:R-:W-:-:S15]  /*4ea70*/  HMMA.16816.F32 R40, R24, R2, R40 ;  /* 0x000000021828723c */ /* 0x004fde0000001828 */
[----:B------:R-:W-:-:S08]  /*4ea80*/  NOP ;  /* 0x0000000000007918 */ /* 0x000fd00000000000 */
[----:B------:R-:W-:Y:S04]  /*4ea90*/  STL.64 [R1+0xf00], R40 ;  /* 0x000f002801007387 */ /* 0x000fe80000100a00 */
[----:B------:R0:W-:Y:S04]  /*4eaa0*/  STL.64 [R1+0xf08], R42 ;  /* 0x000f082a01007387 */ /* 0x0001e80000100a00 */
[----:B0-----:R-:W2:Y:S04]  /*4eab0*/  LDL.LU.64 R42, [R1+0x4cd0] ;  /* 0x004cd000012a7983 */ /* 0x001ea80000300a00 */
[----:B------:R-:W4:Y:S01]  /*4eac0*/  LDL.LU.64 R40, [R1+0x4cc8] ;  /* 0x004cc80001287983 */ /* 0x000f220000300a00 */
[----:B------:R-:W-:-:S02]  /*4ead0*/  F2FP.F16.E4M3.UNPACK_B R28, R28 ;  /* 0x0000001cff1c723e */ /* 0x000fc400020006ff */
[----:B------:R-:W-:Y:S02]  /*4eae0*/  F2FP.F16.E4M3.UNPACK_B R29, R29 ;  /* 0x0000001dff1d723e */ /* 0x000fe400020006ff */
[----:B------:R-:W-:Y:S02]  /*4eaf0*/  F2FP.F16.E4M3.UNPACK_B R30, R30 ;  /* 0x0000001eff1e723e */ /* 0x000fe400020006ff */
[----:B------:R-:W-:-:S07]  /*4eb00*/  F2FP.F16.E4M3.UNPACK_B R31, R31 ;  /* 0x0000001fff1f723e */ /* 0x000fce00020006ff */
[----:B---3--:R-:W-:Y:S06]  /*4eb10*/  HMMA.16816.F32 R16, R28, R36, R16 ;  /* 0x000000241c10723c */ /* 0x008fec0000001810 */
[----:B----4-:R-:W-:Y:S01]  /*4eb20*/  HMMA.16816.F32 R24, R24, R40, R56 ;  /* 0x000000281818723c */ /* 0x010fe20000001838 */
[----:B--2---:R-:W-:Y:S05]  /*4eb30*/  STL.64 [R1+0x4ca0], R42 ;  /* 0x004ca02a01007387 */ /* 0x004fea0000100a00 */
[----:B------:R-:W-:-:S15]  /*4eb40*/  STL.64 [R1+0x4c98], R40 ;  /* 0x004c982801007387 */ /* 0x000fde0000100a00 */
[----:B------:R-:W-:-:S02]  /*4eb50*/  NOP ;  /* 0x0000000000007918 */ /* 0x000fc40000000000 */
[----:B------:R-:W-:Y:S04]  /*4eb60*/  STL.64 [R1+0xee0], R24 ;  /* 0x000ee01801007387 */ /* 0x000fe80000100a00 */
[----:B------:R0:W-:Y:S02]  /*4eb70*/  STL.64 [R1+0xee8], R26 ;  /* 0x000ee81a01007387 */ /* 0x0001e40000100a00 */
[----:B0-----:R-:W-:Y:S06]  /*4eb80*/  HMMA.16816.F32 R24, R28, R38, R52 ;  /* 0x000000261c18723c */ /* 0x001fec0000001834 */
[----:B------:R-:W-:-:S15]  /*4eb90*/  STL.64 [R1+0x4c90], R38 ;  /* 0x004c902601007387 */ /* 0x000fde0000100a00 */
[----:B------:R-:W-:-:S02]  /*4eba0*/  NOP ;  /* 0x0000000000007918 */ /* 0x000fc40000000000 */
[----:B------:R-:W-:Y:S04]  /*4ebb0*/  STL.64 [R1+0xef0], R24 ;  /* 0x000ef01801007387 */ /* 0x000fe80000100a00 */
[----:B------:R-:W-:Y:S04]  /*4ebc0*/  STL.64 [R1+0xef8], R26 ;  /* 0x000ef81a01007387 */ /* 0x000fe80000100a00 */
[----:B------:R0:W-:Y:S04]  /*4ebd0*/  STL.64 [R1+0x4c88], R36 ;  /* 0x004c882401007387 */ /* 0x0001e80000100a00 */
[----:B------:R1:W-:Y:S04]  /*4ebe0*/  STL.64 [R1+0xf20], R16 ;  /* 0x000f201001007387 */ /* 0x0003e80000100a00 */
[----:B------:R2:W-:Y:S04]  /*4ebf0*/  STL.64 [R1+0xf28], R18 ;  /* 0x000f281201007387 */ /* 0x0005e80000100a00 */
[----:B0-----:R-:W3:Y:S04]  /*4ec00*/  LDL.LU.64 R36, [R1+0x9b0] ;  /* 0x0009b00001247983 */ /* 0x001ee80000300a00 */
[----:B------:R-:W3:Y:S04]  /*4ec10*/  LDL.LU.64 R38, [R1+0x9b8] ;  /* 0x0009b80001267983 */ /* 0x000ee80000300a00 */
[----:B-1----:R-:W4:Y:S04]  /*4ec20*/  LDL.LU.64 R16, [R1+0x980] ;  /* 0x0009800001107983 */ /* 0x002f280000300a00 */
[----:B--2---:R-:W4:Y:S01]  /*4ec30*/  LDL.LU.64 R18, [R1+0x988] ;  /* 0x0009880001127983 */ /* 0x004f220000300a00 */
[----:B------:R-:W-:-:S15]  /*4ec40*/  HMMA.16816.F32 R12, R28, R34, R12 ;  /* 0x000000221c0c723c */ /* 0x000fde000000180c */
[----:B------:R-:W-:-:S08]  /*4ec50*/  NOP ;  /* 0x0000000000007918 */ /* 0x000fd00000000000 */
[----:B------:R0:W-:Y:S04]  /*4ec60*/  STL.64 [R1+0xf30], R12 ;  /* 0x000f300c01007387 */ /* 0x0001e80000100a00 */
[----:B------:R1:W-:Y:S04]  /*4ec70*/  STL.64 [R1+0xf38], R14 ;  /* 0x000f380e01007387 */ /* 0x0003e80000100a00 */
[----:B0-----:R-:W2:Y:S04]  /*4ec80*/  LDL.LU.64 R12, [R1+0x900] ;  /* 0x00090000010c7983 */ /* 0x001ea80000300a00 */
[----:B-1----:R-:W2:Y:S04]  /*4ec90*/  LDL.LU.64 R14, [R1+0x908] ;  /* 0x00090800010e7983 */ /* 0x002ea80000300a00 */
[----:B------:R-:W2:Y:S04]  /*4eca0*/  LDL.LU.64 R56, [R1+0x880] ;  /* 0x0008800001387983 */ /* 0x000ea80000300a00 */
[----:B------:R-:W2:Y:S04]  /*4ecb0*/  LDL.LU.64 R58, [R1+0x888] ;  /* 0x00088800013a7983 */ /* 0x000ea80000300a00 */
[----:B------:R-:W2:Y:S04]  /*4ecc0*/  LDL.LU.64 R52, [R1+0x850] ;  /* 0x0008500001347983 */ /* 0x000ea80000300a00 */
[----:B------:R-:W2:Y:S04]  /*4ecd0*/  LDL.LU.64 R54, [R1+0x858] ;  /* 0x0008580001367983 */ /* 0x000ea80000300a00 */
[----:B------:R-:W2:Y:S04]  /*4ece0*/  LDL.LU.64 R40, [R1+0x820] ;  /* 0x0008200001287983 */ /* 0x000ea80000300a00 */
[----:B------:R-:W2:Y:S04]  /*4ecf0*/  LDL.LU.64 R42, [R1+0x828] ;  /* 0x00082800012a7983 */ /* 0x000ea80000300a00 */
[----:B------:R-:W2:Y:S04]  /*4ed00*/  LDL.LU.64 R24, [R1+0x7f0] ;  /* 0x0007f00001187983 */ /* 0x000ea80000300a00 */
[----:B------:R-:W2:Y:S01]  /*4ed10*/  LDL.LU.64 R26, [R1+0x7f8] ;  /* 0x0007f800011a7983 */ /* 0x000ea20000300a00 */
[C---:B---3--:R-:W-:Y:S06]  /*4ed20*/  HMMA.16816.F32 R36, R28.reuse, R32, R36 ;  /* 0x000000201c24723c */ /* 0x048fec0000001824 */
[----:B----4-:R-:W-:-:S15]  /*4ed30*/  HMMA.16816.F32 R16, R28, R22, R16 ;  /* 0x000000161c10723c */ /* 0x010fde0000001810 */
[----:B------:R-:W-:-:S02]  /*4ed40*/  NOP ;  /* 0x0000000000007918 */ /* 0x000fc40000000000 */
        /* <DEDUP_REMOVED lines=11> */
[----:B------:R-:W3:Y:S01]  /*4ee00*/  LDL.LU.64 R16, [R1+0x4cb8] ;  /* 0x004cb80001107983 */ /* 0x000ee20000300a00 */
[----:B----4-:R-:W-:-:S15]  /*4ee10*/  HMMA.16816.F32 R32, R28, R20, R32 ;  /* 0x000000141c20723c */ /* 0x010fde0000001820 */
[----:B------:R-:W-:-:S08]  /*4ee20*/  NOP ;  /* 0x0000000000007918 */ /* 0x000fd00000000000 */
[----:B------:R0:W-:Y:S04]  /*4ee30*/  STL.64 [R1+0xf60], R32 ;  /* 0x000f602001007387 */ /* 0x0001e80000100a00 */
[----:B------:R1:W-:Y:S01]  /*4ee40*/  STL.64 [R1+0xf68], R34 ;  /* 0x000f682201007387 */ /* 0x0003e20000100a00 */
[C---:B--2---:R-:W-:Y:S03]  /*4ee50*/  HMMA.16816.F32 R12, R28.reuse, R18, R12 ;  /* 0x000000121c0c723c */ /* 0x044fe6000000180c */
[----:B0-----:R-:W2:Y:S04]  /*4ee60*/  LDL.LU.64 R32, [R1+0x16b0] ;  /* 0x0016b00001207983 */ /* 0x001ea80000300a00 */
[----:B-1----:R-:W2:Y:S04]  /*4ee70*/  LDL.LU.64 R34, [R1+0x16b8] ;  /* 0x0016b80001227983 */ /* 0x002ea80000300a00 */
[----:B------:R-:W-:Y:S04]  /*4ee80*/  STL.64 [R1+0x4c80], R22 ;  /* 0x004c801601007387 */ /* 0x000fe80000100a00 */
[----:B------:R0:W-:Y:S04]  /*4ee90*/  STL.64 [R1+0x4c78], R20 ;  /* 0x004c781401007387 */ /* 0x0001e80000100a00 */
[----:B0-----:R-:W3:Y:S04]  /*4eea0*/  LDL.LU.64 R20, [R1+0x8a0] ;  /* 0x0008a00001147983 */ /* 0x001ee80000300a00 */
[----:B------:R-:W3:Y:S04]  /*4eeb0*/  LDL.LU.64 R22, [R1+0x8a8] ;  /* 0x0008a80001167983 */ /* 0x000ee80000300a00 */
[----:B------:R-:W-:Y:S04]  /*4eec0*/  STL.64 [R1+0xf70], R12 ;  /* 0x000f700c01007387 */ /* 0x000fe80000100a00 */
[----:B------:R0:W-:Y:S04]  /*4eed0*/  STL.64 [R1+0xf78], R14 ;  /* 0x000f780e01007387 */ /* 0x0001e80000100a00 */
[----:B0-----:R-:W4:Y:S04]  /*4eee0*/  LDL.LU.64 R14, [R1+0x4cb0] ;  /* 0x004cb000010e7983 */ /* 0x001f280000300a00 */
[----:B------:R-:W2:Y:S01]  /*4eef0*/  LDL.LU.64 R12, [R1+0x4ca8] ;  /* 0x004ca800010c7983 */ /* 0x000ea20000300a00 */
[C---:B------:R-:W-:Y:S06]  /*4ef00*/  HMMA.16816.F32 R40, R28.reuse, R10, R40 ;  /* 0x0000000a1c28723c */ /* 0x040fec0000001828 */
[----:B---3--:R-:W-:-:S15]  /*4ef10*/  HMMA.16816.F32 R20, R28, R16, R20 ;  /* 0x000000101c14723c */ /* 0x008fde0000001814 */
[----:B------:R-:W-:-:S08]  /*4ef20*/  NOP ;  /* 0x0000000000007918 */ /* 0x000fd00000000000 */
[----:B------:R-:W-:Y:S01]  /*4ef30*/  STL.64 [R1+0xf80], R20 ;  /* 0x000f801401007387 */ /* 0x000fe20000100a00 */
[C---:B--2---:R-:W-:Y:S03]  /*4ef40*/  HMMA.16816.F32 R52, R28.reuse, R12, R52 ;  /* 0x0000000c1c34723c */ /* 0x044fe60000001834 */
[----:B------:R4:W-:Y:S03]  /*4ef50*/  STL.64 [R1+0xf88], R22 ;  /* 0x000f881601007387 */ /* 0x0009e60000100a00 */
[----:B----4-:R-:W-:-:S15]  /*4ef60*/  HMMA.16816.F32 R20, R28, R14, R56 ;  /* 0x0000000e1c14723c */ /* 0x010fde0000001838 */
[----:B------:R-:W-:-:S08]  /*4ef70*/  NOP ;  /* 0x0000000000007918 */ /* 0x000fd00000000000 */
[----:B------:R-:W-:Y:S04]  /*4ef80*/  STL.64 [R1+0xf90], R20 ;  /* 0x000f901401007387 */ /* 0x000fe80000100a00 */
[----:B------:R0:W-:Y:S04]  /*4ef90*/  STL.64 [R1+0xf98], R22 ;  /* 0x000f981601007387 */ /* 0x0001e80000100a00 */
[----:B------:R-:W-:Y:S04]  /*4efa0*/  STL.64 [R1+0xfa0], R52 ;  /* 0x000fa03401007387 */ /* 0x000fe80000100a00 */
[----:B------:R-:W-:Y:S04]  /*4efb0*/  STL.64 [R1+0xfa8], R54 ;  /* 0x000fa83601007387 */ /* 0x000fe80000100a00 */
[----:B------:R-:W-:Y:S01]  /*4efc0*/  STL.64 [R1+0x4c60], R10 ;  /* 0x004c600a01007387 */ /* 0x000fe20000100a00 */
[C---:B0-----:R-:W-:Y:S03]  /*4efd0*/  HMMA.16816.F32 R20, R28.reuse, R8, R24 ;  /* 0x000000081c14723c */ /* 0x041fe60000001818 */
[----:B------:R-:W-:Y:S04]  /*4efe0*/  STL.64 [R1+0xfb0], R40 ;  /* 0x000fb02801007387 */ /* 0x000fe80000100a00 */
[----:B------:R-:W-:Y:S04]  /*4eff0*/  STL.64 [R1+0xfb8], R42 ;  /* 0x000fb82a01007387 */ /* 0x000fe80000100a00 */
[----:B------:R0:W-:Y:S02]  /*4f000*/  STL.64 [R1+0x4c58], R8 ;  /* 0x004c580801007387 */ /* 0x0001e40000100a00 */
[C---:B0-----:R-:W-:Y:S10]  /*4f010*/  HMMA.16816.F32 R8, R28.reuse, R6, R36 ;  /* 0x000000061c08723c */ /* 0x041ff40000001824 */
[----:B------:R-:W-:Y:S04]  /*4f020*/  STL.64 [R1+0xfc0], R20 ;  /* 0x000fc01401007387 */ /* 0x000fe80000100a00 */
[----:B------:R-:W-:Y:S09]  /*4f030*/  STL.64 [R1+0xfc8], R22 ;  /* 0x000fc81601007387 */ /* 0x000ff20000100a00 */
[----:B------:R-:W-:Y:S04]  /*4f040*/  STL.64 [R1+0xfe0], R8 ;  /* 0x000fe00801007387 */ /* 0x000fe80000100a00 */
[----:B------:R0:W-:Y:S04]  /*4f050*/  STL.64 [R1+0xfe8], R10 ;  /* 0x000fe80a01007387 */ /* 0x0001e80000100a00 */
[----:B------:R-:W2:Y:S04]  /*4f060*/  LDL.LU.64 R40, [R1+0x15a0] ;  /* 0x0015a00001287983 */ /* 0x000ea80000300a00 */
[----:B------:R-:W2:Y:S01]  /*4f070*/  LDL.LU.64 R42, [R1+0x15a8] ;  /* 0x0015a800012a7983 */ /* 0x000ea20000300a00 */
[----:B0-----:R-:W-:Y:S01]  /*4f080*/  HMMA.16816.F32 R8, R28, R4, R32 ;  /* 0x000000041c08723c */ /* 0x001fe20000001820 */
[----:B------:R-:W-:-:S02]  /*4f090*/  IMAD R24, R44, 0x100, R51 ;  /* 0x000001002c187824 */ /* 0x000fc400078e0233 */
[----:B------:R-:W-:Y:S02]  /*4f0a0*/  IMAD R25, R46, 0x100, R45 ;  /* 0x000001002e197824 */ /* 0x000fe400078e022d */
[----:B------:R-:W-:-:S15]  /*4f0b0*/  IMAD R26, R0, 0x100, R47 ;  /* 0x00000100001a7824 */ /* 0x000fde00078e022f */
[----:B------:R-:W-:-:S03]  /*4f0c0*/  NOP ;  /* 0x0000000000007918 */ /* 0x000fc60000000000 */
[----:B------:R0:W-:Y:S04]  /*4f0d0*/  STL.64 [R1+0x10b0], R8 ;  /* 0x0010b00801007387 */ /* 0x0001e80000100a00 */
[----:B------:R1:W-:Y:S04]  /*4f0e0*/  STL.64 [R1+0x10b8], R10 ;  /* 0x0010b80a01007387 */ /* 0x0003e80000100a00 */
[----:B------:R-:W3:Y:S04]  /*4f0f0*/  LDL.LU.64 R36, [R1+0x1400] ;  /* 0x0014000001247983 */ /* 0x000ee80000300a00 */
[----:B------:R-:W3:Y:S04]  /*4f100*/  LDL.LU.64 R38, [R1+0x1408] ;  /* 0x0014080001267983 */ /* 0x000ee80000300a00 */
        /* <DEDUP_REMOVED lines=24> */
[----:B------:R-:W3:Y:S01]  /*4f290*/  LDL.LU.64 R40, [R1+0x4c98] ;  /* 0x004c980001287983 */ /* 0x000ee20000300a00 */
[----:B------:R-:W-:-:S02]  /*4f2a0*/  F2FP.F16.E4M3.UNPACK_B R24, R24 ;  /* 0x00000018ff18723e */ /* 0x000fc400020006ff */
[----:B------:R-:W-:Y:S02]  /*4f2b0*/  F2FP.F16.E4M3.UNPACK_B R25, R25 ;  /* 0x00000019ff19723e */ /* 0x000fe400020006ff */
[----:B------:R-:W-:Y:S01]  /*4f2c0*/  F2FP.F16.E4M3.UNPACK_B R26, R26 ;  /* 0x0000001aff1a723e */ /* 0x000fe200020006ff */
[----:B---3--:R-:W-:Y:S01]  /*4f2d0*/  HMMA.16816.F32 R28, R28, R40, R36 ;  /* 0x000000281c1c723c */ /* 0x008fe20000001824 */
[----:B------:R-:W4:Y:S04]  /*4f2e0*/  LDL.LU.64 R38, [R1+0x4c90] ;  /* 0x004c900001267983 */ /* 0x000f280000300a00 */
[----:B------:R-:W3:Y:S01]  /*4f2f0*/  LDL.LU.64 R36, [R1+0x4c88] ;  /* 0x004c880001247983 */ /* 0x000ee20000300a00 */
[----:B------:R-:W-:-:S15]  /*4f300*/  F2FP.F16.E4M3.UNPACK_B R27, R27 ;  /* 0x0000001bff1b723e */ /* 0x000fde00020006ff */
[----:B------:R-:W-:-:S02]  /*4f310*/  NOP ;  /* 0x0000000000007918 */ /* 0x000fc40000000000 */
        /* <DEDUP_REMOVED lines=18> */
[----:B------:R0:W-:Y:S04]  /*4f440*/  STL.64 [R1+0x10e0], R44 ;  /* 0x0010e02c01007387 */ /* 0x0001e80000100a00 */
[----:B------:R1:W-:Y:S04]  /*4f450*/  STL.64 [R1+0x10e8], R46 ;  /* 0x0010e82e01007387 */ /* 0x0003e80000100a00 */
[----:B0-----:R-:W2:Y:S04]  /*4f460*/  LDL.LU.64 R44, [R1+0x1560] ;  /* 0x00156000012c7983 */ /* 0x001ea80000300a00 */
[----:B-1----:R-:W2:Y:S04]  /*4f470*/  LDL.LU.64 R46, [R1+0x1568] ;  /* 0x00156800012e7983 */ /* 0x002ea80000300a00 */
[----:B------:R-:W-:Y:S04]  /*4f480*/  STL.64 [R1+0x4c40], R34 ;  /* 0x004c402201007387 */ /* 0x000fe80000100a00 */
[----:B------:R0:W-:Y:S04]  /*4f490*/  STL.64 [R1+0x4c38], R32 ;  /* 0x004c382001007387 */ /* 0x0001e80000100a00 */
[----:B------:R1:W-:Y:S04]  /*4f4a0*/  STL.64 [R1+0x10f0], R28 ;  /* 0x0010f01c01007387 */ /* 0x0003e80000100a00 */
[----:B------:R3:W-:Y:S04]  /*4f4b0*/  STL.64 [R1+0x10f8], R30 ;  /* 0x0010f81e01007387 */ /* 0x0007e80000100a00 */
[----:B0-----:R-:W2:Y:S04]  /*4f4c0*/  LDL.LU.64 R32, [R1+0x1570] ;  /* 0x0015700001207983 */ /* 0x001ea80000300a00 */
[----:B------:R-:W2:Y:S01]  /*4f4d0*/  LDL.LU.64 R34, [R1+0x1578] ;  /* 0x0015780001227983 */ /* 0x000ea20000300a00 */
[----:B------:R-:W-:Y:S03]  /*4f4e0*/  HMMA.16816.F32 R52, R24, R22, R52 ;  /* 0x000000161834723c */ /* 0x000fe60000001834 */
[----:B-1----:R-:W2:Y:S04]  /*4f4f0*/  LDL.LU.64 R28, [R1+0x16e0] ;  /* 0x0016e000011c7983 */ /* 0x002ea80000300a00 */
[----:B---3--:R-:W3:-:S15]  /*4f500*/  LDL.LU.64 R30, [R1+0x16e8] ;  /* 0x0016e800011e7983 */ /* 0x008ede0000300a00 */
[----:B------:R-:W-:-:S01]  /*4f510*/  NOP ;  /* 0x0000000000007918 */ /* 0x000fc20000000000 */
[----:B------:R-:W-:Y:S04]  /*4f520*/  STL.64 [R1+0x1100], R52 ;  /* 0x0011003401007387 */ /* 0x000fe80000100a00 */
[----:B------:R4:W-:Y:S02]  /*4f530*/  STL.64 [R1+0x1108], R54 ;  /* 0x0011083601007387 */ /* 0x0009e40000100a00 */
[----:B----4-:R-:W-:Y:S02]  /*4f540*/  HMMA.16816.F32 R52, R24, R20, R8 ;  /* 0x000000141834723c */ /* 0x010fe40000001808 */
[----:B------:R-:W4:Y:S04]  /*4f550*/  LDL.LU.64 R8, [R1+0x1550] ;  /* 0x0015500001087983 */ /* 0x000f280000300a00 */
[----:B------:R-:W4:-:S15]  /*4f560*/  LDL.LU.64 R10, [R1+0x1558] ;  /* 0x00155800010a7983 */ /* 0x000f1e0000300a00 */
[----:B------:R-:W-:-:S02]  /*4f570*/  NOP ;  /* 0x0000000000007918 */ /* 0x000fc40000000000 */
        /* <DEDUP_REMOVED lines=8> */
[----:B--2---:R-:W-:-:S15]  /*4f600*/  HMMA.16816.F32 R32, R24, R18, R32 ;  /* 0x000000121820723c */ /* 0x004fde0000001820 */
[----:B------:R-:W-:-:S08]  /*4f610*/  NOP ;  /* 0x0000000000007918 */ /* 0x000fd00000000000 */
        /* <DEDUP_REMOVED lines=10> */
[----:B-1----:R-:W4:Y:S04]  /*4f6c0*/  LDL.LU.64 R34, [R1+0x16f8] ;  /* 0x0016f80001227983 */ /* 0x002f280000300a00 */
[----:B------:R-:W-:Y:S04]  /*4f6d0*/  STL.64 [R1+0x4c50], R18 ;  /* 0x004c501201007387 */ /* 0x000fe80000100a00 */
[----:B------:R0:W-:Y:S04]  /*4f6e0*/  STL.64 [R1+0x4c48], R16 ;  /* 0x004c481001007387 */ /* 0x0001e80000100a00 */
[----:B0-----:R-:W3:Y:S04]  /*4f6f0*/  LDL.LU.64 R16, [R1+0x1540] ;  /* 0x0015400001107983 */ /* 0x001ee80000300a00 */
[----:B------:R-:W3:Y:S04]  /*4f700*/  LDL.LU.64 R18, [R1+0x1548] ;  /* 0x0015480001127983 */ /* 0x000ee80000300a00 */
[----:B------:R-:W-:Y:S04]  /*4f710*/  STL.64 [R1+0x1170], R8 ;  /* 0x0011700801007387 */ /* 0x000fe80000100a00 */
[----:B------:R0:W-:Y:S04]  /*4f720*/  STL.64 [R1+0x1178], R10 ;  /* 0x0011780a01007387 */ /* 0x0001e80000100a00 */
[----:B0-----:R-:W2:Y:S04]  /*4f730*/  LDL.LU.64 R10, [R1+0x4c60] ;  /* 0x004c6000010a7983 */ /* 0x001ea80000300a00 */
[----:B------:R-:W4:Y:S01]  /*4f740*/  LDL.LU.64 R8, [R1+0x4c58] ;  /* 0x004c580001087983 */ /* 0x000f220000300a00 */
[C---:B---3--:R-:W-:Y:S06]  /*4f750*/  HMMA.16816.F32 R16, R24.reuse, R12, R16 ;  /* 0x0000000c1810723c */ /* 0x048fec0000001810 */
[----:B--2---:R-:W-:-:S15]  /*4f760*/  HMMA.16816.F32 R20, R24, R10, R20 ;  /* 0x0000000a1814723c */ /* 0x004fde0000001814 */
[----:B------:R-:W-:-:S02]  /*4f770*/  NOP ;  /* 0x0000000000007918 */ /* 0x000fc40000000000 */
[----:B------:R-:W-:Y:S04]  /*4f780*/  STL.64 [R1+0x1180], R16 ;  /* 0x0011801001007387 */ /* 0x000fe80000100a00 */
[----:B------:R4:W-:Y:S02]  /*4f790*/  STL.64 [R1+0x1188], R18 ;  /* 0x0011881201007387 */ /* 0x0009e40000100a00 */
[----:B----4-:R-:W-:Y:S02]  /*4f7a0*/  HMMA.16816.F32 R16, R24, R8, R28 ;  /* 0x000000081810723c */ /* 0x010fe4000000181c */
[----:B------:R0:W-:Y:S04]  /*4f7b0*/  STL.64 [R1+0x1190], R20 ;  /* 0x0011901401007387 */ /* 0x0001e80000100a00 */
[----:B------:R-:W-:-:S15]  /*4f7c0*/  STL.64 [R1+0x1198], R22 ;  /* 0x0011981601007387 */ /* 0x000fde0000100a00 */
[----:B------:R-:W-:-:S02]  /*4f7d0*/  NOP ;  /* 0x0000000000007918 */ /* 0x000fc40000000000 */
[----:B------:R-:W-:Y:S04]  /*4f7e0*/  STL.64 [R1+0x11a0], R16 ;  /* 0x0011a01001007387 */ /* 0x000fe80000100a00 */
[----:B------:R1:W-:Y:S04]  /*4f7f0*/  STL.64 [R1+0x11a8], R18 ;  /* 0x0011a81201007387 */ /* 0x0003e80000100a00 */
[----:B0-----:R-:W2:Y:S01]  /*4f800*/  LDL.LU.64 R20, [R1+0x16c0] ;  /* 0x0016c00001147983 */ /* 0x001ea20000300a00 */
[----:B-1----:R-:W-:-:S15]  /*4f810*/  HMMA.16816.F32 R16, R24, R6, R52 ;  /* 0x000000061810723c */ /* 0x002fde0000001834 */
[----:B------:R-:W-:-:S08]  /*4f820*/  NOP ;  /* 0x0000000000007918 */ /* 0x000fd00000000000 */
[----:B------:R-:W-:Y:S04]  /*4f830*/  STL.64 [R1+0x11b0], R16 ;  /* 0x0011b01001007387 */ /* 0x000fe80000100a00 */
[----:B------:R0:W-:Y:S04]  /*4f840*/  STL.64 [R1+0x11b8], R18 ;  /* 0x0011b81201007387 */ /* 0x0001e80000100a00 */
[----:B------:R-:W2:Y:S01]  /*4f850*/  LDL.LU.64 R22, [R1+0x16c8] ;  /* 0x0016c80001167983 */ /* 0x000ea20000300a00 */
[C---:B0-----:R-:W-:Y:S06]  /*4f860*/  HMMA.16816.F32 R16, R24.reuse, R4, R44 ;  /* 0x000000041810723c */ /* 0x041fec000000182c */
[----:B------:R-:W-:-:S15]  /*4f870*/  HMMA.16816.F32 R32, R24, R2, R32 ;  /* 0x000000021820723c */ /* 0x000fde0000001820 */
[----:B------:R-:W-:-:S02]  /*4f880*/  NOP ;  /* 0x0000000000007918 */ /* 0x000fc40000000000 */
[----:B------:R0:W-:Y:S04]  /*4f890*/  STL.64 [R1+0x12e0], R16 ;  /* 0x0012e01001007387 */ /* 0x0001e80000100a00 */
[----:B------:R1:W-:Y:S04]  /*4f8a0*/  STL.64 [R1+0x12e8], R18 ;  /* 0x0012e81201007387 */ /* 0x0003e80000100a00 */
[----:B0-----:R-:W3:Y:S04]  /*4f8b0*/  LDL.LU.64 R16, [R1+0x1520] ;  /* 0x0015200001107983 */ /* 0x001ee80000300a00 */
[----:B-1----:R-:W3:Y:S04]  /*4f8c0*/  LDL.LU.64 R18, [R1+0x1528] ;  /* 0x0015280001127983 */ /* 0x002ee80000300a00 */
[----:B------:R0:W-:Y:S04]  /*4f8d0*/  STL.64 [R1+0x12d0], R32 ;  /* 0x0012d02001007387 */ /* 0x0001e80000100a00 */
[----:B------:R1:W-:Y:S04]  /*4f8e0*/  STL.64 [R1+0x12d8], R34 ;  /* 0x0012d82201007387 */ /* 0x0003e80000100a00 */
[----:B0-----:R-:W4:Y:S04]  /*4f8f0*/  LDL.LU.64 R32, [R1+0x1300] ;  /* 0x0013000001207983 */ /* 0x001f280000300a00 */
[----:B-1----:R-:W4:Y:S01]  /*4f900*/  LDL.LU.64 R34, [R1+0x1308] ;  /* 0x0013080001227983 */ /* 0x002f220000300a00 */
[----:B------:R-:W-:-:S02]  /*4f910*/  IMAD R28, R48, 0x100, R59 ;  /* 0x00000100301c7824 */ /* 0x000fc400078e023b */
[----:B------:R-:W-:Y:S01]  /*4f920*/  IMAD R29, R50, 0x100, R49 ;  /* 0x00000100321d7824 */ /* 0x000fe200078e0231 */
[----:B------:R-:W4:Y:S01]  /*4f930*/  LDL.LU.64 R44, [R1+0x7c0] ;  /* 0x0007c000012c7983 */ /* 0x000f220000300a00 */
[----:B------:R-:W-:Y:S02]  /*4f940*/  IMAD R30, R0, 0x100, R51 ;  /* 0x00000100001e7824 */ /* 0x000fe400078e0233 */
[----:B------:R-:W-:Y:S01]  /*4f950*/  IMAD R31, R61, 0x100, R60 ;  /* 0x000001003d1f7824 */ /* 0x000fe200078e023c */
[----:B------:R-:W-:Y:S01]  /*4f960*/  F2FP.F16.E4M3.UNPACK_B R28, R28 ;  /* 0x0000001cff1c723e */ /* 0x000fe200020006ff */
[----:B------:R-:W4:Y:S01]  /*4f970*/  LDL.LU.64 R46, [R1+0x7c8] ;  /* 0x0007c800012e7983 */ /* 0x000f220000300a00 */
[----:B------:R-:W-:Y:S02]  /*4f980*/  F2FP.F16.E4M3.UNPACK_B R29, R29 ;  /* 0x0000001dff1d723e */ /* 0x000fe400020006ff */
[----:B------:R-:W-:Y:S01]  /*4f990*/  F2FP.F16.E4M3.UNPACK_B R30, R30 ;  /* 0x0000001eff1e723e */ /* 0x000fe200020006ff */
[----:B------:R-:W4:Y:S01]  /*4f9a0*/  LDL.LU R0, [R1+0x1888] ;  /* 0x0018880001007983 */ /* 0x000f220000300800 */
[----:B------:R-:W-:-:S03]  /*4f9b0*/  F2FP.F16.E4M3.UNPACK_B R31, R31 ;  /* 0x0000001fff1f723e */ /* 0x000fc600020006ff */
[----:B------:R-:W4:Y:S04]  /*4f9c0*/  LDL.LU R60, [R1+0x1894] ;  /* 0x00189400013c7983 */ /* 0x000f280000300800 */
[----:B------:R-:W4:Y:S01]  /*4f9d0*/  LDL.LU R61, [R1+0x1890] ;  /* 0x00189000013d7983 */ /* 0x000f220000300800 */
[----:B--2---:R-:W-:Y:S03]  /*4f9e0*/  HMMA.16816.F32 R24, R24, R40, R20 ;  /* 0x000000281818723c */ /* 0x004fe60000001814 */
[----:B------:R-:W2:Y:S04]  /*4f9f0*/  LDL.LU.64 R20, [R1+0x790] ;  /* 0x0007900001147983 */ /* 0x000ea80000300a00 */
[----:B------:R-:W2:-:S15]  /*4fa00*/  LDL.LU.64 R22, [R1+0x798] ;  /* 0x0007980001167983 */ /* 0x000e9e0000300a00 */
[----:B------:R-:W-:-:S01]  /*4fa10*/  NOP ;  /* 0x0000000000007918 */ /* 0x000fc20000000000 */
[----:B------:R-:W-:Y:S04]  /*4fa20*/  STL.64 [R1+0x12b0], R24 ;  /* 0x0012b01801007387 */ /* 0x000fe80000100a00 */
[----:B------:R0:W-:Y:S04]  /*4fa30*/  STL.64 [R1+0x12b8], R26 ;  /* 0x0012b81a01007387 */ /* 0x0001e80000100a00 */
[----:B------:R-:W2:Y:S04]  /*4fa40*/  LDL.LU.64 R52, [R1+0x730] ;  /* 0x0007300001347983 */ /* 0x000ea80000300a00 */
[----:B------:R-:W2:Y:S04]  /*4fa50*/  LDL.LU.64 R54, [R1+0x738] ;  /* 0x0007380001367983 */ /* 0x000ea80000300a00 */
[----:B------:R-:W2:Y:S04]  /*4fa60*/  LDL.LU.64 R56, [R1+0x710] ;  /* 0x0007100001387983 */ /* 0x000ea80000300a00 */
[----:B------:R-:W2:Y:S01]  /*4fa70*/  LDL.LU.64 R58, [R1+0x718] ;  /* 0x00071800013a7983 */ /* 0x000ea20000300a00 */
[C---:B---3--:R-:W-:Y:S03]  /*4fa80*/  HMMA.16816.F32 R16, R28.reuse, R38, R16 ;  /* 0x000000261c10723c */ /* 0x048fe60000001810 */
[----:B------:R-:W3:Y:S04]  /*4fa90*/  LDL.LU.64 R48, [R1+0x6b0] ;  /* 0x0006b00001307983 */ /* 0x000ee80000300a00 */
[----:B------:R-:W3:Y:S04]  /*4faa0*/  LDL.LU.64 R50, [R1+0x6b8] ;  /* 0x0006b80001327983 */ /* 0x000ee80000300a00 */
[----:B0-----:R-:W3:Y:S04]  /*4fab0*/  LDL.LU R26, [R1+0x1884] ;  /* 0x00188400011a7983 */ /* 0x001ee80000300800 */
[----:B------:R-:W3:Y:S01]  /*4fac0*/  LDL.LU R27, [R1+0x1880] ;  /* 0x00188000011b7983 */ /* 0x000ee20000300800 */
[C---:B----4-:R-:W-:Y:S07]  /*4fad0*/  HMMA.16816.F32 R36, R28.reuse, R36, R32 ;  /* 0x000000241c24723c */ /* 0x050fee0000001820 */
[----:B------:R-:W-:Y:S04]  /*4fae0*/  STL.64 [R1+0x12a0], R16 ;  /* 0x0012a01001007387 */ /* 0x000fe80000100a00 */
[----:B------:R0:W-:Y:S04]  /*4faf0*/  STL.64 [R1+0x12a8], R18 ;  /* 0x0012a81201007387 */ /* 0x0001e80000100a00 */
[----:B0-----:R-:W4:Y:S04]  /*4fb00*/  LDL.LU.64 R18, [R1+0x4c50] ;  /* 0x004c500001127983 */ /* 0x001f280000300a00 */
[----:B------:R-:W3:Y:S04]  /*4fb10*/  LDL.LU.64 R16, [R1+0x4c48] ;  /* 0x004c480001107983 */ /* 0x000ee80000300a00 */
[----:B------:R-:W2:Y:S04]  /*4fb20*/  LDL.LU.64 R34, [R1+0x4c40] ;  /* 0x004c400001227983 */ /* 0x000ea80000300a00 */
[----:B------:R-:W4:Y:S04]  /*4fb30*/  LDL.LU.64 R32, [R1+0x4c38] ;  /* 0x004c380001207983 */ /* 0x000f280000300a00 */
        /* <DEDUP_REMOVED lines=11> */
[----:B------:R-:W4:Y:S04]  /*4fbf0*/  LDL.LU R34, [R1+0x1878] ;  /* 0x0018780001227983 */ /* 0x000f280000300800 */
[----:B------:R-:W4:Y:S04]  /*4fc00*/  LDL.LU R35, [R1+0x188c] ;  /* 0x00188c0001237983 */ /* 0x000f280000300800 */
[----:B------:R-:W-:Y:S04]  /*4fc10*/  STL.64 [R1+0x1270], R20 ;  /* 0x0012701401007387 */ /* 0x000fe80000100a00 */
[----:B------:R0:W-:Y:S04]  /*4fc20*/  STL.64 [R1+0x1278], R22 ;  /* 0x0012781601007387 */ /* 0x0001e80000100a00 */
[----:B0-----:R-:W3:Y:S04]  /*4fc30*/  LDL.LU.64 R22, [R1+0x4c30] ;  /* 0x004c300001167983 */ /* 0x001ee80000300a00 */
[----:B------:R-:W2:Y:S04]  /*4fc40*/  LDL.LU.64 R20, [R1+0x4c28] ;  /* 0x004c280001147983 */ /* 0x000ea80000300a00 */
[----:B------:R-:W4:Y:S01]  /*4fc50*/  LDL.LU R33, [R1+0x187c] ;  /* 0x00187c0001217983 */ /* 0x000f220000300800 */
[C---:B---3--:R-:W-:Y:S06]  /*4fc60*/  HMMA.16816.F32 R52, R28.reuse, R22, R52 ;  /* 0x000000161c34723c */ /* 0x048fec0000001834 */
[----:B--2---:R-:W-:-:S15]  /*4fc70*/  HMMA.16816.F32 R20, R28, R20, R56 ;  /* 0x000000141c14723c */ /* 0x004fde0000001838 */
[----:B------:R-:W-:-:S02]  /*4fc80*/  NOP ;  /* 0x0000000000007918 */ /* 0x000fc40000000000 */
[----:B------:R-:W-:Y:S04]  /*4fc90*/  STL.64 [R1+0x1260], R52 ;  /* 0x0012603401007387 */ /* 0x000fe80000100a00 */
[----:B------:R0:W-:Y:S04]  /*4fca0*/  STL.64 [R1+0x1268], R54 ;  /* 0x0012683601007387 */ /* 0x0001e80000100a00 */
[----:B0-----:R-:W2:Y:S04]  /*4fcb0*/  LDL.LU.64 R54, [R1+0x4c20] ;  /* 0x004c200001367983 */ /* 0x001ea80000300a00 */
[----:B------:R-:W2:Y:S04]  /*4fcc0*/  LDL.LU.64 R52, [R1+0x4c18] ;  /* 0x004c180001347983 */ /* 0x000ea80000300a00 */
[----:B------:R-:W3:Y:S04]  /*4fcd0*/  LDL.LU.64 R58, [R1+0x4c10] ;  /* 0x004c1000013a7983 */ /* 0x000ee80000300a00 */
[----:B------:R-:W3:Y:S04]  /*4fce0*/  LDL.LU.64 R56, [R1+0x4c08] ;  /* 0x004c080001387983 */ /* 0x000ee80000300a00 */
[----:B------:R0:W-:Y:S04]  /*4fcf0*/  STL.64 [R1+0x1250], R20 ;  /* 0x0012501401007387 */ /* 0x0001e80000100a00 */
[----:B------:R1:W-:Y:S04]  /*4fd00*/  STL.64 [R1+0x1258], R22 ;  /* 0x0012581601007387 */ /* 0x0003e80000100a00 */
[----:B0-----:R-:W4:Y:S04]  /*4fd10*/  LDL.LU.64 R20, [R1+0x6e0] ;  /* 0x0006e00001147983 */ /* 0x001f280000300a00 */
[----:B-1----:R-:W4:Y:S02]  /*4fd20*/  LDL.LU.64 R22, [R1+0x6e8] ;  /* 0x0006e80001167983 */ /* 0x002f240000300a00 */
[C---:B----4-:R-:W-:Y:S06]  /*4fd30*/  HMMA.16816.F32 R20, R28.reuse, R18, R20 ;  /* 0x000000121c14723c */ /* 0x050fec0000001814 */
[----:B------:R-:W-:-:S15]  /*4fd40*/  HMMA.16816.F32 R16, R28, R16, R48 ;  /* 0x000000101c10723c */ /* 0x000fde0000001830 */
[----:B------:R-:W-:-:S02]  /*4fd50*/  NOP ;  /* 0x0000000000007918 */ /* 0x000fc40000000000 */
[----:B------:R0:W-:Y:S04]  /*4fd60*/  STL.64 [R1+0x1240], R20 ;  /* 0x0012401401007387 */ /* 0x0001e80000100a00 */
[----:B------:R1:W-:Y:S04]  /*4fd70*/  STL.64 [R1+0x1248], R22 ;  /* 0x0012481601007387 */ /* 0x0003e80000100a00 */
[----:B0-----:R-:W4:Y:S04]  /*4fd80*/  LDL.LU.64 R20, [R1+0x550] ;  /* 0x0005500001147983 */ /* 0x001f280000300a00 */
[----:B-1----:R-:W4:Y:S04]  /*4fd90*/  LDL.LU.64 R22, [R1+0x558] ;  /* 0x0005580001167983 */ /* 0x002f280000300a00 */
[----:B------:R-:W2:Y:S04]  /*4fda0*/  LDL.LU.64 R50, [R1+0x4c00] ;  /* 0x004c000001327983 */ /* 0x000ea80000300a00 */
[----:B------:R-:W2:Y:S04]  /*4fdb0*/  LDL.LU.64 R48, [R1+0x4bf8] ;  /* 0x004bf80001307983 */ /* 0x000ea80000300a00 */
[----:B------:R0:W-:Y:S04]  /*4fdc0*/  STL.64 [R1+0x1230], R16 ;  /* 0x0012301001007387 */ /* 0x0001e80000100a00 */
[----:B------:R1:W-:Y:S04]  /*4fdd0*/  STL.64 [R1+0x1238], R18 ;  /* 0x0012381201007387 */ /* 0x0003e80000100a00 */
[----:B0-----:R-:W3:Y:S04]  /*4fde0*/  LDL.LU.64 R16, [R1+0x680] ;  /* 0x0006800001107983 */ /* 0x001ee80000300a00 */
[----:B-1----:R-:W3:Y:S01]  /*4fdf0*/  LDL.LU.64 R18, [R1+0x688] ;  /* 0x0006880001127983 */ /* 0x002ee20000300a00 */
[C---:B------:R-:W-:Y:S06]  /*4fe00*/  HMMA.16816.F32 R44, R28.reuse, R10, R44 ;  /* 0x0000000a1c2c723c */ /* 0x040fec000000182c */
        /* <DEDUP_REMOVED lines=10> */
[----:B0-----:R-:W2:Y:S04]  /*4feb0*/  LDL.LU.64 R16, [R1+0x520] ;  /* 0x0005200001107983 */ /* 0x001ea80000300a00 */
[----:B-1----:R-:W2:Y:S04]  /*4fec0*/  LDL.LU.64 R18, [R1+0x528] ;  /* 0x0005280001127983 */ /* 0x002ea80000300a00 */
[----:B------:R-:W4:Y:S04]  /*4fed0*/  LDL.LU R36, [R1+0x15c0] ;  /* 0x0015c00001247983 */ /* 0x000f280000300800 */
[----:B------:R-:W2:Y:S04]  /*4fee0*/  LDL.LU R37, [R1+0x15c4] ;  /* 0x0015c40001257983 */ /* 0x000ea80000300800 */
[----:B------:R-:W-:Y:S04]  /*4fef0*/  STL.64 [R1+0x1200], R44 ;  /* 0x0012002c01007387 */ /* 0x000fe80000100a00 */
[----:B------:R0:W-:Y:S04]  /*4ff00*/  STL.64 [R1+0x1208], R46 ;  /* 0x0012082e01007387 */ /* 0x0001e80000100a00 */
[----:B0-----:R-:W2:Y:S04]  /*4ff10*/  LDL.LU.64 R46, [R1+0x4bf0] ;  /* 0x004bf000012e7983 */ /* 0x001ea80000300a00 */
[----:B------:R-:W2:Y:S04]  /*4ff20*/  LDL.LU.64 R44, [R1+0x4be8] ;  /* 0x004be800012c7983 */ /* 0x000ea80000300a00 */
[----:B------:R-:W2:Y:S04]  /*4ff30*/  LDL.LU R38, [R1+0x15d0] ;  /* 0x0015d00001267983 */ /* 0x000ea80000300800 */
[----:B------:R-:W2:Y:S01]  /*4ff40*/  LDL.LU R39, [R1+0x15d4] ;  /* 0x0015d40001277983 */ /* 0x000ea20000300800 */
[----:B---3--:R-:W-:Y:S03]  /*4ff50*/  HMMA.16816.F32 R12, R28, R8, R12 ;  /* 0x000000081c0c723c */ /* 0x008fe6000000180c */
[----:B------:R-:W3:Y:S04]  /*4ff60*/  LDL.LU.64 R8, [R1+0x580] ;  /* 0x0005800001087983 */ /* 0x000ee80000300a00 */
[----:B------:R-:W3:-:S15]  /*4ff70*/  LDL.LU.64 R10, [R1+0x588] ;  /* 0x00058800010a7983 */ /* 0x000ede0000300a00 */
[----:B------:R-:W-:-:S01]  /*4ff80*/  NOP ;  /* 0x0000000000007918 */ /* 0x000fc20000000000 */
[----:B------:R0:W-:Y:S04]  /*4ff90*/  STL.64 [R1+0x11f0], R12 ;  /* 0x0011f00c01007387 */ /* 0x0001e80000100a00 */
[----:B------:R1:W-:Y:S04]  /*4ffa0*/  STL.64 [R1+0x11f8], R14 ;  /* 0x0011f80e01007387 */ /* 0x0003e80000100a00 */
[----:B0-----:R-:W3:Y:S04]  /*4ffb0*/  LDL.LU.64 R12, [R1+0x1710] ;  /* 0x00171000010c7983 */ /* 0x001ee80000300a00 */
[----:B-1----:R-:W3:Y:S04]  /*4ffc0*/  LDL.LU.64 R14, [R1+0x1718] ;  /* 0x00171800010e7983 */ /* 0x002ee80000300a00 */
[----:B------:R-:W3:Y:S04]  /*4ffd0*/  LDL.LU R24, [R1+0x15e0] ;  /* 0x0015e00001187983 */ /* 0x000ee80000300800 */
[----:B------:R-:W3:Y:S01]  /*4ffe0*/  LDL.LU R25, [R1+0x15e4] ;  /* 0x0015e40001197983 */ /* 0x000ee20000300800 */
[----:B------:R-:W-:-:S02]  /*4fff0*/  F2FP.F16.E4M3.UNPACK_B R42, R42.H1 ;  /* 0x0000002aff2a723e */ /* 0x000fc400030006ff */
[----:B------:R-:W-:Y:S02]  /*50000*/  F2FP.F16.E4M3.UNPACK_B R43, R43.H1 ;  /* 0x0000002bff2b723e */ /* 0x000fe400030006ff */
[----:B----4-:R-:W-:Y:S02]  /*50010*/  F2FP.F16.E4M3.UNPACK_B R36, R36.H1 ;  /* 0x00000024ff24723e */ /* 0x010fe400030006ff */
[----:B--2---:R-:W-:Y:S01]  /*50020*/  F2FP.F16.E4M3.UNPACK_B R37, R37.H1 ;  /* 0x00000025ff25723e */ /* 0x004fe200030006ff */
[----:B---3--:R-:W-:-:S15]  /*50030*/  HMMA.16816.F32 R8, R28, R6, R8 ;  /* 0x000000061c08723c */ /* 0x008fde0000001808 */
[----:B------:R-:W-:-:S08]  /*50040*/  NOP ;  /* 0x0000000000007918 */ /* 0x000fd00000000000 */
[----:B------:R-:W-:Y:S04]  /*50050*/  STL.64 [R1+0x11e0], R8 ;  /* 0x0011e00801007387 */ /* 0x000fe80000100a00 */
[----:B------:R0:W-:Y:S02]  /*50060*/  STL.64 [R1+0x11e8], R10 ;  /* 0x0011e80a01007387 */ /* 0x0001e40000100a00 */
[----:B0-----:R-:W-:-:S15]  /*50070*/  HMMA.16816.F32 R8, R28, R4, R20 ;  /* 0x000000041c08723c */ /* 0x001fde0000001814 */
[----:B------:R-:W-:-:S08]  /*50080*/  NOP ;  /* 0x0000000000007918 */ /* 0x000fd00000000000 */
[----:B------:R-:W-:Y:S04]  /*50090*/  STL.64 [R1+0x11d0], R8 ;  /* 0x0011d00801007387 */ /* 0x000fe80000100a00 */
[----:B------:R0:W-:Y:S02]  /*500a0*/  STL.64 [R1+0x11d8], R10 ;  /* 0x0011d80a01007387 */ /* 0x0001e40000100a00 */
[----:B0-----:R-:W-:Y:S01]  /*500b0*/  HMMA.16816.F32 R8, R28, R2, R16 ;  /* 0x000000021c08723c */ /* 0x001fe20000001810 */
[----:B------:R-:W-:Y:S02]  /*500c0*/  IMAD R5, R27, 0x100, R26 ;  /* 0x000001001b057824 */ /* 0x000fe400078e021a */
[----:B------:R-:W2:Y:S04]  /*500d0*/  LDL.LU R26, [R1+0x15f0] ;  /* 0x0015f000011a7983 */ /* 0x000ea80000300800 */
[----:B------:R-:W3:Y:S01]  /*500e0*/  LDL.LU R27, [R1+0x15f4] ;  /* 0x0015f400011b7983 */ /* 0x000ee20000300800 */
[----:B------:R-:W-:-:S15]  /*500f0*/  IMAD R4, R34, 0x100, R33 ;  /* 0x0000010022047824 */ /* 0x000fde00078e0221 */
[----:B------:R-:W-:Y:S04]  /*50100*/  STL.64 [R1+0x11c0], R8 ;  /* 0x0011c00801007387 */ /* 0x000fe80000100a00 */
[----:B------:R0:W-:Y:S02]  /*50110*/  STL.64 [R1+0x11c8], R10 ;  /* 0x0011c80a01007387 */ /* 0x0001e40000100a00 */
[----:B0-----:R-:W-:Y:S01]  /*50120*/  HMMA.16816.F32 R8, R28, R40, R12 ;  /* 0x000000281c08723c */ /* 0x001fe2000000180c */
[----:B------:R-:W-:Y:S02]  /*50130*/  IMAD R6, R0, 0x100, R35 ;  /* 0x0000010000067824 */ /* 0x000fe400078e0223 */
[----:B------:R-:W-:Y:S01]  /*50140*/  IMAD R7, R61, 0x100, R60 ;  /* 0x000001003d077824 */ /* 0x000fe200078e023c */
[----:B------:R-:W-:-:S02]  /*50150*/  F2FP.F16.E4M3.UNPACK_B R4, R4 ;  /* 0x00000004ff04723e */ /* 0x000fc400020006ff */
[----:B------:R-:W-:Y:S02]  /*50160*/  F2FP.F16.E4M3.UNPACK_B R5, R5 ;  /* 0x00000005ff05723e */ /* 0x000fe400020006ff */
[----:B------:R-:W-:Y:S02]  /*50170*/  F2FP.F16.E4M3.UNPACK_B R6, R6 ;  /* 0x00000006ff06723e */ /* 0x000fe400020006ff */
[----:B------:R-:W-:-:S14]  /*50180*/  F2FP.F16.E4M3.UNPACK_B R7, R7 ;  /* 0x00000007ff07723e */ /* 0x000fdc00020006ff */
[----:B------:R-:W-:Y:S02]  /*50190*/  IMAD.MOV.U32 R61, RZ, RZ, R8 ;  /* 0x000000ffff3d7224 */ /* 0x000fe400078e0008 */
[----:B------:R-:W-:Y:S02]  /*501a0*/  IMAD.MOV.U32 R60, RZ, RZ, R9 ;  /* 0x000000ffff3c7224 */ /* 0x000fe400078e0009 */
[----:B------:R-:W-:Y:S02]  /*501b0*/  IMAD.MOV.U32 R41, RZ, RZ, R10 ;  /* 0x000000ffff297224 */ /* 0x000fe400078e000a */
[----:B------:R-:W-:Y:S02]  /*501c0*/  IMAD.MOV.U32 R0, RZ, RZ, R11 ;  /* 0x000000ffff007224 */ /* 0x000fe400078e000b */
[----:B------:R-:W-:Y:S03]  /*501d0*/  HMMA.16816.F32 R8, R4, R42, R44 ;  /* 0x0000002a0408723c */ /* 0x000fe6000000182c */
[----:B------:R-:W-:Y:S04]  /*501e0*/  STL [R1+0x4790], R0 ;  /* 0x0047900001007387 */ /* 0x000fe80000100800 */
[----:B------:R-:W-:Y:S04]  /*501f0*/  STL [R1+0x46fc], R60 ;  /* 0x0046fc3c01007387 */ /* 0x000fe80000100800 */
[----:B------:R-:W-:-:S12]  /*50200*/  STL [R1+0x46f8], R61 ;  /* 0x0046f83d01007387 */ /* 0x000fd80000100800 */
[----:B------:R-:W-:Y:S04]  /*50210*/  STL.64 [R1+0x12f0], R8 ;  /* 0x0012f00801007387 */ /* 0x000fe80000100a00 */
[----:B------:R0:W-:Y:S02]  /*50220*/  STL.64 [R1+0x12f8], R10 ;  /* 0x0012f80a01007387 */ /* 0x0001e40000100a00 */
[----:B0-----:R-:W-:Y:S01]  /*50230*/  HMMA.16816.F32 R8, R4, R36, R48 ;  /* 0x000000240408723c */ /* 0x001fe20000001830 */
[----:B------:R-:W-:Y:S02]  /*50240*/  F2FP.F16.E4M3.UNPACK_B R34, R38.H1 ;  /* 0x00000026ff22723e */ /* 0x000fe400030006ff */
[----:B------:R-:W-:-:S15]  /*50250*/  F2FP.F16.E4M3.UNPACK_B R35, R39.H1 ;  /* 0x00000027ff23723e */ /* 0x000fde00030006ff */
[----:B------:R-:W-:-:S05]  /*50260*/  NOP ;  /* 0x0000000000007918 */ /* 0x000fca0000000000 */
[----:B------:R-:W-:Y:S04]  /*50270*/  STL.64 [R1+0x1320], R8 ;  /* 0x0013200801007387 */ /* 0x000fe80000100a00 */
[----:B------:R0:W-:Y:S02]  /*50280*/  STL.64 [R1+0x1328], R10 ;  /* 0x0013280a01007387 */ /* 0x0001e40000100a00 */
[----:B0-----:R-:W-:Y:S01]  /*50290*/  HMMA.16816.F32 R8, R4, R34, R56 ;  /* 0x000000220408723c */ /* 0x001fe20000001838 */
[----:B------:R-:W-:Y:S02]  /*502a0*/  F2FP.F16.E4M3.UNPACK_B R32, R24.H1 ;  /* 0x00000018ff20723e */ /* 0x000fe400030006ff */
[----:B------:R-:W-:-:S15]  /*502b0*/  F2FP.F16.E4M3.UNPACK_B R33, R25.H1 ;  /* 0x00000019ff21723e */ /* 0x000fde00030006ff */
[----:B------:R-:W-:-:S05]  /*502c0*/  NOP ;  /* 0x0000000000007918 */ /* 0x000fca0000000000 */
[----:B------:R-:W-:Y:S01]  /*502d0*/  STL.64 [R1+0x1340], R8 ;  /* 0x0013400801007387 */ /* 0x000fe20000100a00 */
[----:B------:R-:W-:-:S03]  /*502e0*/  IMAD.MOV.U32 R40, RZ, RZ, R11 ;  /* 0x000000ffff287224 */ /* 0x000fc600078e000b */
[----:B------:R0:W-:Y:S02]  /*502f0*/  STL [R1+0x1348], R10 ;  /* 0x0013480a01007387 */ /* 0x0001e40000100800 */
[----:B0-----:R-:W-:Y:S02]  /*50300*/  HMMA.16816.F32 R8, R4, R32, R52 ;  /* 0x000000200408723c */ /* 0x001fe40000001834 */
[----:B------:R-:W-:Y:S04]  /*50310*/  STL.64 [R1+0x4bb0], R42 ;  /* 0x004bb02a01007387 */ /* 0x000fe80000100a00 */
[----:B------:R0:W-:Y:S04]  /*50320*/  STL.64 [R1+0x4ba8], R40 ;  /* 0x004ba82801007387 */ /* 0x0001e80000100a00 */
[----:B------:R-:W4:-:S13]  /*50330*/  LDL.LU R44, [R1+0x70] ;  /* 0x00007000012c7983 */ /* 0x000f1a0000300800 */
[----:B------:R-:W-:Y:S04]  /*50340*/  STL.64 [R1+0x1360], R8 ;  /* 0x0013600801007387 */ /* 0x000fe80000100a00 */
[----:B------:R-:W-:Y:S04]  /*50350*/  STL.64 [R1+0x1368], R10 ;  /* 0x0013680a01007387 */ /* 0x000fe80000100a00 */
[----:B------:R-:W4:Y:S04]  /*50360*/  LDL.LU R45, [R1+0x74] ;  /* 0x00007400012d7983 */ /* 0x000f280000300800 */
[----:B------:R-:W2:Y:S04]  /*50370*/  LDL.LU R46, [R1+0x78] ;  /* 0x00007800012e7983 */ /* 0x000ea80000300800 */
[----:B------:R-:W2:Y:S04]  /*50380*/  LDL.LU R47, [R1+0x7c] ;  /* 0x00007c00012f7983 */ /* 0x000ea80000300800 */
[----:B--2---:R-:W-:Y:S04]  /*50390*/  STL.64 [R1+0x4be0], R46 ;  /* 0x004be02e01007387 */ /* 0x004fe80000100a00 */
[----:B----4-:R1:W-:Y:S04]  /*503a0*/  STL.64 [R1+0x4bd8], R44 ;  /* 0x004bd82c01007387 */ /* 0x0103e80000100a00 */
[----:B------:R-:W2:Y:S04]  /*503b0*/  LDL.LU R28, [R1+0x60] ;  /* 0x00006000011c7983 */ /* 0x000ea80000300800 */
[----:B------:R-:W2:Y:S04]  /*503c0*/  LDL.LU R29, [R1+0x64] ;  /* 0x00006400011d7983 */ /* 0x000ea80000300800 */
[----:B------:R-:W2:Y:S04]  /*503d0*/  LDL.LU R30, [R1+0x68] ;  /* 0x00006800011e7983 */ /* 0x000ea80000300800 */
[----:B------:R-:W2:Y:S04]  /*503e0*/  LDL.LU R31, [R1+0x6c] ;  /* 0x00006c00011f7983 */ /* 0x000ea80000300800 */
[----:B------:R-:W4:Y:S04]  /*503f0*/  LDL.LU R48, [R1+0x50] ;  /* 0x0000500001307983 */ /* 0x000f280000300800 */
[----:B------:R-:W4:Y:S04]  /*50400*/  LDL.LU R49, [R1+0x54] ;  /* 0x0000540001317983 */ /* 0x000f280000300800 */
[----:B------:R-:W4:Y:S04]  /*50410*/  LDL.LU R50, [R1+0x58] ;  /* 0x0000580001327983 */ /* 0x000f280000300800 */
[----:B------:R-:W4:Y:S04]  /*50420*/  LDL.LU R51, [R1+0x5c] ;  /* 0x00005c0001337983 */ /* 0x000f280000300800 */
[----:B0-----:R-:W2:Y:S04]  /*50430*/  LDL.LU R40, [R1+0x30] ;  /* 0x0000300001287983 */ /* 0x001ea80000300800 */
[----:B------:R-:W2:Y:S04]  /*50440*/  LDL.LU R41, [R1+0x34] ;  /* 0x0000340001297983 */ /* 0x000ea80000300800 */
[----:B------:R-:W2:Y:S04]  /*50450*/  LDL.LU R42, [R1+0x38] ;  /* 0x00003800012a7983 */ /* 0x000ea80000300800 */
[----:B------:R-:W2:Y:S04]  /*50460*/  LDL.LU R43, [R1+0x3c] ;  /* 0x00003c00012b7983 */ /* 0x000ea80000300800 */
[----:B------:R-:W4:Y:S04]  /*50470*/  LDL.LU R52, [R1+0x20] ;  /* 0x0000200001347983 */ /* 0x000f280000300800 */
[----:B------:R-:W4:Y:S04]  /*50480*/  LDL.LU R53, [R1+0x24] ;  /* 0x0000240001357983 */ /* 0x000f280000300800 */
[----:B------:R-:W4:Y:S04]  /*50490*/  LDL.LU R54, [R1+0x28] ;  /* 0x0000280001367983 */ /* 0x000f280000300800 */
[----:B------:R-:W4:Y:S04]  /*504a0*/  LDL.LU R55, [R1+0x2c] ;  /* 0x00002c0001377983 */ /* 0x000f280000300800 */
[----:B-1----:R-:W2:Y:S04]  /*504b0*/  LDL.LU R44, [R1] ;  /* 0x00000000012c7983 */ /* 0x002ea80000300800 */
[----:B------:R-:W2:Y:S04]  /*504c0*/  LDL.LU R45, [R1+0x4] ;  /* 0x00000400012d7983 */ /* 0x000ea80000300800 */
[----:B------:R-:W2:Y:S04]  /*504d0*/  LDL.LU R46, [R1+0x8] ;  /* 0x00000800012e7983 */ /* 0x000ea80000300800 */
[----:B------:R-:W2:Y:S04]  /*504e0*/  LDL.LU R47, [R1+0xc] ;  /* 0x00000c00012f7983 */ /* 0x000ea80000300800 */
        /* <DEDUP_REMOVED lines=26> */
[----:B------:R-:W-:Y:S04]  /*50690*/  STL.64 [R1+0x4bc0], R34 ;  /* 0x004bc02201007387 */ /* 0x000fe80000100a00 */
[----:B------:R0:W-:Y:S04]  /*506a0*/  STL.64 [R1+0x4bb8], R32 ;  /* 0x004bb82001007387 */ /* 0x0001e80000100a00 */
[----:B0-----:R-:W4:Y:S04]  /*506b0*/  LDL.LU R32, [R1+0x10] ;  /* 0x0000100001207983 */ /* 0x001f280000300800 */
[----:B------:R-:W4:Y:S04]  /*506c0*/  LDL.LU R33, [R1+0x14] ;  /* 0x0000140001217983 */ /* 0x000f280000300800 */
[----:B------:R-:W4:Y:S04]  /*506d0*/  LDL.LU R34, [R1+0x18] ;  /* 0x0000180001227983 */ /* 0x000f280000300800 */
[----:B------:R-:W4:Y:S01]  /*506e0*/  LDL.LU R35, [R1+0x1c] ;  /* 0x00001c0001237983 */ /* 0x000f220000300800 */
[----:B------:R-:W-:-:S02]  /*506f0*/  F2FP.F16.E4M3.UNPACK_B R26, R26.H1 ;  /* 0x0000001aff1a723e */ /* 0x000fc400030006ff */
[----:B---3--:R-:W-:-:S07]  /*50700*/  F2FP.F16.E4M3.UNPACK_B R27, R27.H1 ;  /* 0x0000001bff1b723e */ /* 0x008fce00030006ff */
[----:B--2---:R-:W-:-:S15]  /*50710*/  HMMA.16816.F32 R44, R4, R26, R44 ;  /* 0x0000001a042c723c */ /* 0x004fde000000182c */
[----:B------:R-:W-:-:S08]  /*50720*/  NOP ;  /* 0x0000000000007918 */ /* 0x000fd00000000000 */
[----:B------:R-:W-:Y:S04]  /*50730*/  STL.64 [R1+0x1380], R44 ;  /* 0x0013802c01007387 */ /* 0x000fe80000100a00 */
[----:B------:R0:W-:Y:S04]  /*50740*/  STL.64 [R1+0x1388], R46 ;  /* 0x0013882e01007387 */ /* 0x0001e80000100a00 */
[----:B0-----:R-:W2:Y:S04]  /*50750*/  LDL.LU.64 R46, [R1+0x4be0] ;  /* 0x004be000012e7983 */ /* 0x001ea80000300a00 */
[----:B------:R-:W2:Y:S01]  /*50760*/  LDL.LU.64 R44, [R1+0x4bd8] ;  /* 0x004bd800012c7983 */ /* 0x000ea20000300a00 */
[----:B----4-:R-:W-:-:S02]  /*50770*/  F2FP.F16.E4M3.UNPACK_B R24, R24.H1 ;  /* 0x00000018ff18723e */ /* 0x010fc400030006ff */
[----:B------:R-:W-:Y:S02]  /*50780*/  F2FP.F16.E4M3.UNPACK_B R25, R25.H1 ;  /* 0x00000019ff19723e */ /* 0x000fe400030006ff */
[----:B------:R-:W-:Y:S02]  /*50790*/  F2FP.F16.E4M3.UNPACK_B R22, R22.H1 ;  /* 0x00000016ff16723e */ /* 0x000fe400030006ff */
[----:B------:R-:W-:Y:S01]  /*507a0*/  F2FP.F16.E4M3.UNPACK_B R23, R23.H1 ;  /* 0x00000017ff17723e */ /* 0x000fe200030006ff */
[----:B------:R-:W-:Y:S04]  /*507b0*/  STL.64 [R1+0x4bd0], R26 ;  /* 0x004bd01a01007387 */ /* 0x000fe80000100a00 */
[----:B------:R0:W-:Y:S01]  /*507c0*/  STL.64 [R1+0x4bc8], R24 ;  /* 0x004bc81801007387 */ /* 0x0001e20000100a00 */
[----:B------:R-:W-:-:S02]  /*507d0*/  F2FP.F16.E4M3.UNPACK_B R20, R20.H1 ;  /* 0x00000014ff14723e */ /* 0x000fc400030006ff */
[----:B------:R-:W-:Y:S02]  /*507e0*/  F2FP.F16.E4M3.UNPACK_B R21, R21.H1 ;  /* 0x00000015ff15723e */ /* 0x000fe400030006ff */
[----:B------:R-:W-:Y:S02]  /*507f0*/  F2FP.F16.E4M3.UNPACK_B R18, R18.H1 ;  /* 0x00000012ff12723e */ /* 0x000fe400030006ff */
[----:B------:R-:W-:Y:S02]  /*50800*/  F2FP.F16.E4M3.UNPACK_B R19, R19.H1 ;  /* 0x00000013ff13723e */ /* 0x000fe400030006ff */
[----:B------:R-:W-:Y:S02]  /*50810*/  F2FP.F16.E4M3.UNPACK_B R16, R16.H1 ;  /* 0x00000010ff10723e */ /* 0x000fe400030006ff */
[----:B------:R-:W-:Y:S01]  /*50820*/  F2FP.F16.E4M3.UNPACK_B R17, R17.H1 ;  /* 0x00000011ff11723e */ /* 0x000fe200030006ff */
[C---:B------:R-:W-:Y:S06]  /*50830*/  HMMA.16816.F32 R32, R4.reuse, R24, R32 ;  /* 0x000000180420723c */ /* 0x040fec0000001820 */
[----:B0-----:R-:W-:-:S15]  /*50840*/  HMMA.16816.F32 R24, R4, R22, R52 ;  /* 0x000000160418723c */ /* 0x001fde0000001834 */
[----:B------:R-:W-:-:S02]  /*50850*/  NOP ;  /* 0x0000000000007918 */ /* 0x000fc40000000000 */
[----:B------:R-:W-:Y:S04]  /*50860*/  STL.64 [R1+0x1390], R32 ;  /* 0x0013902001007387 */ /* 0x000fe80000100a00 */
[----:B------:R-:W-:Y:S04]  /*50870*/  STL.64 [R1+0x1398], R34 ;  /* 0x0013982201007387 */ /* 0x000fe80000100a00 */
[----:B------:R-:W-:Y:S04]  /*50880*/  STL.64 [R1+0x13b0], R24 ;  /* 0x0013b01801007387 */ /* 0x000fe80000100a00 */
[----:B------:R0:W-:Y:S02]  /*50890*/  STL.64 [R1+0x13b8], R26 ;  /* 0x0013b81a01007387 */ /* 0x0001e40000100a00 */
[----:B0-----:R-:W-:Y:S01]  /*508a0*/  HMMA.16816.F32 R24, R4, R20, R40 ;  /* 0x000000140418723c */ /* 0x001fe20000001828 */
[----:B------:R-:W-:-:S15]  /*508b0*/  F2FP.F16.E4M3.UNPACK_B R14, R14.H1 ;  /* 0x0000000eff0e723e */ /* 0x000fde00030006ff */
[----:B------:R-:W-:-:S07]  /*508c0*/  NOP ;  /* 0x0000000000007918 */ /* 0x000fce0000000000 */
[----:B------:R-:W-:Y:S04]  /*508d0*/  STL.64 [R1+0x13c0], R24 ;  /* 0x0013c01801007387 */ /* 0x000fe80000100a00 */
[----:B------:R0:W-:Y:S02]  /*508e0*/  STL.64 [R1+0x13c8], R26 ;  /* 0x0013c81a01007387 */ /* 0x0001e40000100a00 */
[----:B0-----:R-:W-:Y:S01]  /*508f0*/  HMMA.16816.F32 R24, R4, R18, R56 ;  /* 0x000000120418723c */ /* 0x001fe20000001838 */
[----:B------:R-:W-:-:S15]  /*50900*/  F2FP.F16.E4M3.UNPACK_B R15, R15.H1 ;  /* 0x0000000fff0f723e */ /* 0x000fde00030006ff */
[----:B------:R-:W-:-:S07]  /*50910*/  NOP ;  /* 0x0000000000007918 */ /* 0x000fce0000000000 */
[----:B------:R-:W-:Y:S04]  /*50920*/  STL.64 [R1+0x13f0], R24 ;  /* 0x0013f01801007387 */ /* 0x000fe80000100a00 */
[----:B------:R0:W-:Y:S04]  /*50930*/  STL.64 [R1+0x13f8], R26 ;  /* 0x0013f81a01007387 */ /* 0x0001e80000100a00 */
[----:B------:R-:W-:Y:S04]  /*50940*/  STL.64 [R1+0x4b90], R18 ;  /* 0x004b901201007387 */ /* 0x000fe80000100a00 */
[----:B------:R1:W-:Y:S01]  /*50950*/  STL.64 [R1+0x4b88], R16 ;  /* 0x004b881001007387 */ /* 0x0003e20000100a00 */
[C---:B0-----:R-:W-:Y:S06]  /*50960*/  HMMA.16816.F32 R24, R4.reuse, R16, R48 ;  /* 0x000000100418723c */ /* 0x041fec0000001830 */
[----:B-1----:R-:W-:Y:S01]  /*50970*/  HMMA.16816.F32 R16, R4, R14, R28 ;  /* 0x0000000e0410723c */ /* 0x002fe2000000181c */
[----:B------:R-:W-:-:S02]  /*50980*/  F2FP.F16.E4M3.UNPACK_B R12, R12.H1 ;  /* 0x0000000cff0c723e */ /* 0x000fc400030006ff */
[----:B------:R-:W-:-:S14]  /*50990*/  F2FP.F16.E4M3.UNPACK_B R13, R13.H1 ;  /* 0x0000000dff0d723e */ /* 0x000fdc00030006ff */
[----:B------:R-:W-:Y:S04]  /*509a0*/  STL.64 [R1+0x1410], R24 ;  /* 0x0014101801007387 */ /* 0x000fe80000100a00 */
[----:B------:R-:W-:Y:S04]  /*509b0*/  STL.64 [R1+0x1418], R26 ;  /* 0x0014181a01007387 */ /* 0x000fe80000100a00 */
[----:B------:R-:W-:Y:S04]  /*509c0*/  STL.64 [R1+0x1430], R16 ;  /* 0x0014301001007387 */ /* 0x000fe80000100a00 */
[----:B------:R2:W-:Y:S04]  /*509d0*/  STL.64 [R1+0x1438], R18 ;  /* 0x0014381201007387 */ /* 0x0005e80000100a00 */
[----:B------:R-:W3:Y:S01]  /*509e0*/  LDL.LU R48, [R1+0x420] ;  /* 0x0004200001307983 */ /* 0x000ee20000300800 */
[----:B------:R-:W-:Y:S01]  /*509f0*/  IMAD R29, R9, 0x100, R8 ;  /* 0x00000100091d7824 */ /* 0x000fe200078e0208 */
[----:B--2---:R-:W-:-:S15]  /*50a00*/  HMMA.16816.F32 R16, R4, R12, R44 ;  /* 0x0000000c0410723c */ /* 0x004fde000000182c */
[----:B------:R-:W-:-:S08]  /*50a10*/  NOP ;  /* 0x0000000000007918 */ /* 0x000fd00000000000 */
[----:B------:R0:W-:Y:S04]  /*50a20*/  STL.64 [R1+0x1440], R16 ;  /* 0x0014401001007387 */ /* 0x0001e80000100a00 */
[----:B------:R1:W-:Y:S04]  /*50a30*/  STL.64 [R1+0x1448], R18 ;  /* 0x0014481201007387 */ /* 0x0003e80000100a00 */
[----:B------:R-:W3:Y:S04]  /*50a40*/  LDL.LU R49, [R1+0x424] ;  /* 0x0004240001317983 */ /* 0x000ee80000300800 */
[----:B------:R-:W3:Y:S04]  /*50a50*/  LDL.LU R50, [R1+0x428] ;  /* 0x0004280001327983 */ /* 0x000ee80000300800 */
[----:B------:R-:W3:Y:S04]  /*50a60*/  LDL.LU R51, [R1+0x42c] ;  /* 0x00042c0001337983 */ /* 0x000ee80000300800 */
        /* <DEDUP_REMOVED lines=8> */
[----:B------:R-:W3:Y:S04]  /*50af0*/  LDL.LU R0, [R1+0x18b4] ;  /* 0x0018b40001007983 */ /* 0x000ee80000300800 */
[----:B------:R-:W3:Y:S04]  /*50b00*/  LDL.LU R31, [R1+0x18b0] ;  /* 0x0018b000011f7983 */ /* 0x000ee80000300800 */
[----:B------:R-:W2:Y:S04]  /*50b10*/  LDL.LU R24, [R1+0x80] ;  /* 0x0000800001187983 */ /* 0x000ea80000300800 */
[----:B------:R-:W2:Y:S04]  /*50b20*/  LDL.LU R25, [R1+0x84] ;  /* 0x0000840001197983 */ /* 0x000ea80000300800 */
[----:B------:R-:W2:Y:S04]  /*50b30*/  LDL.LU R26, [R1+0x88] ;  /* 0x00008800011a7983 */ /* 0x000ea80000300800 */
[----:B------:R-:W2:Y:S04]  /*50b40*/  LDL.LU R27, [R1+0x8c] ;  /* 0x00008c00011b7983 */ /* 0x000ea80000300800 */
[----:B------:R-:W4:Y:S04]  /*50b50*/  LDL.LU R8, [R1+0x1680] ;  /* 0x0016800001087983 */ /* 0x000f280000300800 */
[----:B------:R-:W3:Y:S01]  /*50b60*/  LDL.LU R9, [R1+0x1684] ;  /* 0x0016840001097983 */ /* 0x000ee20000300800 */
[----:B------:R-:W-:-:S02]  /*50b70*/  IMAD R28, R3, 0x100, R2 ;  /* 0x00000100031c7824 */ /* 0x000fc400078e0202 */
[----:B------:R-:W-:Y:S01]  /*50b80*/  IMAD R30, R11, 0x100, R10 ;  /* 0x000001000b1e7824 */ /* 0x000fe200078e020a */
[----:B------:R-:W3:Y:S01]  /*50b90*/  LDL.LU R2, [R1+0x1690] ;  /* 0x0016900001027983 */ /* 0x000ee20000300800 */
[----:B------:R-:W-:Y:S02]  /*50ba0*/  F2FP.F16.E4M3.UNPACK_B R10, R38.H1 ;  /* 0x00000026ff0a723e */ /* 0x000fe400030006ff */
[----:B------:R-:W-:Y:S01]  /*50bb0*/  F2FP.F16.E4M3.UNPACK_B R11, R39.H1 ;  /* 0x00000027ff0b723e */ /* 0x000fe200030006ff */
[----:B------:R-:W3:Y:S04]  /*50bc0*/  LDL.LU R3, [R1+0x1694] ;  /* 0x0016940001037983 */ /* 0x000ee80000300800 */
[----:B------:R-:W3:Y:S04]  /*50bd0*/  LDL.LU R38, [R1+0x16a0] ;  /* 0x0016a00001267983 */ /* 0x000ee80000300800 */
[----:B------:R-:W3:Y:S04]  /*50be0*/  LDL.LU R39, [R1+0x16a4] ;  /* 0x0016a40001277983 */ /* 0x000ee80000300800 */
[----:B0-----:R-:W3:Y:S04]  /*50bf0*/  LDL.LU R16, [R1+0x450] ;  /* 0x0004500001107983 */ /* 0x001ee80000300800 */
[----:B------:R-:W3:Y:S04]  /*50c00*/  LDL.LU R17, [R1+0x454] ;  /* 0x0004540001117983 */ /* 0x000ee80000300800 */
        /* <DEDUP_REMOVED lines=14> */
[----:B------:R-:W-:Y:S04]  /*50cf0*/  STL.64 [R1+0x4b70], R14 ;  /* 0x004b700e01007387 */ /* 0x000fe80000100a00 */
[----:B------:R0:W-:Y:S04]  /*50d00*/  STL.64 [R1+0x4b68], R12 ;  /* 0x004b680c01007387 */ /* 0x0001e80000100a00 */
[----:B0-----:R-:W3:Y:S04]  /*50d10*/  LDL.LU R12, [R1+0x460] ;  /* 0x00046000010c7983 */ /* 0x001ee80000300800 */
[----:B------:R-:W3:Y:S04]  /*50d20*/  LDL.LU R13, [R1+0x464] ;  /* 0x00046400010d7983 */ /* 0x000ee80000300800 */
[----:B------:R-:W3:Y:S04]  /*50d30*/  LDL.LU R14, [R1+0x468] ;  /* 0x00046800010e7983 */ /* 0x000ee80000300800 */
[----:B------:R-:W3:Y:S01]  /*50d40*/  LDL.LU R15, [R1+0x46c] ;  /* 0x00046c00010f7983 */ /* 0x000ee20000300800 */
[----:B--2---:R-:W-:Y:S01]  /*50d50*/  HMMA.16816.F32 R24, R4, R10, R24 ;  /* 0x0000000a0418723c */ /* 0x004fe20000001818 */
[----:B----4-:R-:W-:-:S02]  /*50d60*/  F2FP.F16.E4M3.UNPACK_B R8, R8.H1 ;  /* 0x00000008ff08723e */ /* 0x010fc400030006ff */
[----:B---3--:R-:W-:Y:S02]  /*50d70*/  F2FP.F16.E4M3.UNPACK_B R9, R9.H1 ;  /* 0x00000009ff09723e */ /* 0x008fe400030006ff */
[----:B------:R-:W-:-:S05]  /*50d80*/  F2FP.F16.E4M3.UNPACK_B R2, R2.H1 ;  /* 0x00000002ff02723e */ /* 0x000fca00030006ff */
[----:B------:R-:W-:Y:S01]  /*50d90*/  HMMA.16816.F32 R32, R4, R8, R32 ;  /* 0x000000080420723c */ /* 0x000fe20000001820 */
[----:B------:R-:W-:-:S12]  /*50da0*/  F2FP.F16.E4M3.UNPACK_B R3, R3.H1 ;  /* 0x00000003ff03723e */ /* 0x000fd800030006ff */
[----:B------:R-:W-:Y:S04]  /*50db0*/  STL.64 [R1+0x1450], R24 ;  /* 0x0014501801007387 */ /* 0x000fe80000100a00 */
[----:B------:R0:W-:Y:S04]  /*50dc0*/  STL.64 [R1+0x1458], R26 ;  /* 0x0014581a01007387 */ /* 0x0001e80000100a00 */
[----:B0-----:R-:W2:Y:S04]  /*50dd0*/  LDL.LU.64 R26, [R1+0x4bd0] ;  /* 0x004bd000011a7983 */ /* 0x001ea80000300a00 */
[----:B------:R-:W3:Y:S01]  /*50de0*/  LDL.LU.64 R24, [R1+0x4bc8] ;  /* 0x004bc80001187983 */ /* 0x000ee20000300a00 */
[----:B------:R-:W-:Y:S03]  /*50df0*/  HMMA.16816.F32 R40, R4, R2, R40 ;  /* 0x000000020428723c */ /* 0x000fe60000001828 */
[----:B------:R-:W-:Y:S04]  /*50e00*/  STL.64 [R1+0x1480], R32 ;  /* 0x0014802001007387 */ /* 0x000fe80000100a00 */
[----:B------:R0:W-:Y:S04]  /*50e10*/  STL.64 [R1+0x1488], R34 ;  /* 0x0014882201007387 */ /* 0x0001e80000100a00 */
[----:B0-----:R-:W4:Y:S04]  /*50e20*/  LDL.LU.64 R34, [R1+0x4bc0] ;  /* 0x004bc00001227983 */ /* 0x001f280000300a00 */
[----:B------:R-:W2:Y:S04]  /*50e30*/  LDL.LU.64 R32, [R1+0x4bb8] ;  /* 0x004bb80001207983 */ /* 0x000ea80000300a00 */
[----:B------:R-:W-:Y:S04]  /*50e40*/  STL.64 [R1+0x4b50], R10 ;  /* 0x004b500a01007387 */ /* 0x000fe80000100a00 */
[----:B------:R0:W-:Y:S04]  /*50e50*/  STL.64 [R1+0x4b48], R8 ;  /* 0x004b480801007387 */ /* 0x0001e80000100a00 */
[----:B0-----:R-:W3:Y:S04]  /*50e60*/  LDL.LU R8, [R1+0x470] ;  /* 0x0004700001087983 */ /* 0x001ee80000300800 */
[----:B------:R-:W3:Y:S04]  /*50e70*/  LDL.LU R9, [R1+0x474] ;  /* 0x0004740001097983 */ /* 0x000ee80000300800 */
[----:B------:R-:W3:Y:S04]  /*50e80*/  LDL.LU R10, [R1+0x478] ;  /* 0x00047800010a7983 */ /* 0x000ee80000300800 */
[----:B------:R-:W3:Y:S04]  /*50e90*/  LDL.LU R11, [R1+0x47c] ;  /* 0x00047c00010b7983 */ /* 0x000ee80000300800 */
[----:B------:R-:W-:Y:S04]  /*50ea0*/  STL.64 [R1+0x1470], R40 ;  /* 0x0014702801007387 */ /* 0x000fe80000100a00 */
[----:B------:R0:W-:Y:S04]  /*50eb0*/  STL.64 [R1+0x1478], R42 ;  /* 0x0014782a01007387 */ /* 0x0001e80000100a00 */
[----:B0-----:R-:W4:Y:S04]  /*50ec0*/  LDL.LU.64 R42, [R1+0x4bb0] ;  /* 0x004bb000012a7983 */ /* 0x001f280000300a00 */
[----:B------:R-:W2:Y:S01]  /*50ed0*/  LDL.LU.64 R40, [R1+0x4ba8] ;  /* 0x004ba80001287983 */ /* 0x000ea20000300a00 */
[----:B------:R-:W-:Y:S01]  /*50ee0*/  IMAD R31, R31, 0x100, R0 ;  /* 0x000001001f1f7824 */ /* 0x000fe200078e0200 */
[----:B------:R-:W-:-:S02]  /*50ef0*/  F2FP.F16.E4M3.UNPACK_B R38, R38.H1 ;  /* 0x00000026ff26723e */ /* 0x000fc400030006ff */
[----:B------:R-:W-:Y:S02]  /*50f00*/  F2FP.F16.E4M3.UNPACK_B R39, R39.H1 ;  /* 0x00000027ff27723e */ /* 0x000fe400030006ff */
[----:B------:R-:W-:Y:S02]  /*50f10*/  F2FP.F16.E4M3.UNPACK_B R28, R28 ;  /* 0x0000001cff1c723e */ /* 0x000fe400020006ff */
[----:B------:R-:W-:Y:S02]  /*50f20*/  F2FP.F16.E4M3.UNPACK_B R29, R29 ;  /* 0x0000001dff1d723e */ /* 0x000fe400020006ff */
[----:B------:R-:W-:Y:S02]  /*50f30*/  F2FP.F16.E4M3.UNPACK_B R30, R30 ;  /* 0x0000001eff1e723e */ /* 0x000fe400020006ff */
[----:B------:R-:W-:Y:S01]  /*50f40*/  F2FP.F16.E4M3.UNPACK_B R31, R31 ;  /* 0x0000001fff1f723e */ /* 0x000fe200020006ff */
[----:B---3--:R-:W-:Y:S06]  /*50f50*/  HMMA.16816.F32 R8, R4, R38, R8 ;  /* 0x000000260408723c */ /* 0x008fec0000001808 */
[C---:B----4-:R-:W-:Y:S06]  /*50f60*/  HMMA.16816.F32 R4, R28.reuse, R42, R12 ;  /* 0x0000002a1c04723c */ /* 0x050fec000000180c */
[----:B------:R-:W-:Y:S11]  /*50f70*/  STL.64 [R1+0x4b60], R42 ;  /* 0x004b602a01007387 */ /* 0x000ff60000100a00 */
[----:B------:R-:W-:Y:S04]  /*50f80*/  STL.64 [R1+0x1460], R8 ;  /* 0x0014600801007387 */ /* 0x000fe80000100a00 */
[----:B------:R-:W-:Y:S04]  /*50f90*/  STL.64 [R1+0x1468], R10 ;  /* 0x0014680a01007387 */ /* 0x000fe80000100a00 */
[----:B--2---:R-:W-:Y:S04]  /*50fa0*/  STL.64 [R1+0x4b58], R40 ;  /* 0x004b582801007387 */ /* 0x004fe80000100a00 */
[----:B------:R-:W-:Y:S04]  /*50fb0*/  STL.64 [R1+0x1420], R4 ;  /* 0x0014200401007387 */ /* 0x000fe80000100a00 */
[----:B------:R0:W-:Y:S02]  /*50fc0*/  STL.64 [R1+0x1428], R6 ;  /* 0x0014280601007387 */ /* 0x0001e40000100a00 */
[C---:B0-----:R-:W-:Y:S02]  /*50fd0*/  HMMA.16816.F32 R4, R28.reuse, R36, R16 ;  /* 0x000000241c04723c */ /* 0x041fe40000001810 */
[----:B------:R-:W-:Y:S04]  /*50fe0*/  STL.64 [R1+0x4b80], R38 ;  /* 0x004b802601007387 */ /* 0x000fe80000100a00 */
[----:B------:R-:W-:Y:S01]  /*50ff0*/  STL.64 [R1+0x4b78], R36 ;  /* 0x004b782401007387 */ /* 0x000fe20000100a00 */
[----:B------:R-:W-:-:S15]  /*51000*/  HMMA.16816.F32 R8, R28, R34, R52 ;  /* 0x000000221c08723c */ /* 0x000fde0000001834 */
[----:B------:R-:W-:-:S01]  /*51010*/  NOP ;  /* 0x0000000000007918 */ /* 0x000fc20000000000 */
[----:B------:R-:W-:Y:S04]  /*51020*/  STL.64 [R1+0x1400], R4 ;  /* 0x0014000401007387 */ /* 0x000fe80000100a00 */
[----:B------:R0:W-:Y:S02]  /*51030*/  STL.64 [R1+0x1408], R6 ;  /* 0x0014080601007387 */ /* 0x0001e40000100a00 */
[C---:B0-----:R-:W-:Y:S02]  /*51040*/  HMMA.16816.F32 R4, R28.reuse, R32, R56 ;  /* 0x000000201c04723c */ /* 0x041fe40000001838 */
[----:B------:R-:W-:Y:S04]  /*51050*/  STL.64 [R1+0x4ba0], R34 ;  /* 0x004ba02201007387 */ /* 0x000fe80000100a00 */
[----:B------:R-:W-:Y:S04]  /*51060*/  STL.64 [R1+0x13e0], R8 ;  /* 0x0013e00801007387 */ /* 0x000fe80000100a00 */
[----:B------:R0:W-:Y:S04]  /*51070*/  STL.64 [R1+0x13e8], R10 ;  /* 0x0013e80a01007387 */ /* 0x0001e80000100a00 */
[----:B------:R-:W-:Y:S01]  /*51080*/  STL.64 [R1+0x4b98], R32 ;  /* 0x004b982001007387 */ /* 0x000fe20000100a00 */
[C---:B0-----:R-:W-:Y:S08]  /*51090*/  HMMA.16816.F32 R8, R28.reuse, R26, R48 ;  /* 0x0000001a1c08723c */ /* 0x041ff00000001830 */
[----:B------:R-:W-:Y:S04]  /*510a0*/  STL.64 [R1+0x13d0], R4 ;  /* 0x0013d00401007387 */ /* 0x000fe80000100a00 */
[----:B------:R0:W-:Y:S04]  /*510b0*/  STL.64 [R1+0x13d8], R6 ;  /* 0x0013d80601007387 */ /* 0x0001e80000100a00 */
[----:B------:R-:W2:Y:S01]  /*510c0*/  LDL.LU R48, [R1+0x380] ;  /* 0x0003800001307983 */ /* 0x000ea20000300800 */
[----:B0-----:R-:W-:Y:S06]  /*510d0*/  HMMA.16816.F32 R4, R28, R24, R44 ;  /* 0x000000181c04723c */ /* 0x001fec000000182c */
[----:B------:R0:W-:Y:S04]  /*510e0*/  STL.64 [R1+0x13a0], R8 ;  /* 0x0013a00801007387 */ /* 0x0001e80000100a00 */
[----:B------:R1:W-:-:S13]  /*510f0*/  STL.64 [R1+0x13a8], R10 ;  /* 0x0013a80a01007387 */ /* 0x0003da0000100a00 */
[----:B------:R3:W-:Y:S04]  /*51100*/  STL.64 [R1+0x1370], R4 ;  /* 0x0013700401007387 */ /* 0x0007e80000100a00 */
[----:B------:R4:W-:Y:S04]  /*51110*/  STL.64 [R1+0x1378], R6 ;  /* 0x0013780601007387 */ /* 0x0009e80000100a00 */
[----:B------:R-:W2:Y:S04]  /*51120*/  LDL.LU R49, [R1+0x384] ;  /* 0x0003840001317983 */ /* 0x000ea80000300800 */
[----:B------:R-:W2:Y:S04]  /*51130*/  LDL.LU R50, [R1+0x388] ;  /* 0x0003880001327983 */ /* 0x000ea80000300800 */
[----:B------:R-:W2:Y:S04]  /*51140*/  LDL.LU R51, [R1+0x38c] ;  /* 0x00038c0001337983 */ /* 0x000ea80000300800 */
[----:B------:R-:W2:Y:S04]  /*51150*/  LDL.LU R56, [R1+0x390] ;  /* 0x0003900001387983 */ /* 0x000ea80000300800 */
[----:B------:R-:W2:Y:S04]  /*51160*/  LDL.LU R57, [R1+0x394] ;  /* 0x0003940001397983 */ /* 0x000ea80000300800 */
[----:B------:R-:W2:Y:S04]  /*51170*/  LDL.LU R58, [R1+0x398] ;  /* 0x00039800013a7983 */ /* 0x000ea80000300800 */
[----:B------:R-:W2:Y:S04]  /*51180*/  LDL.LU R59, [R1+0x39c] ;  /* 0x00039c00013b7983 */ /* 0x000ea80000300800 */
[----:B0-----:R-:W2:Y:S04]  /*51190*/  LDL.LU R8, [R1+0x3b0] ;  /* 0x0003b00001087983 */ /* 0x001ea80000300800 */
[----:B------:R-:W2:Y:S04]  /*511a0*/  LDL.LU R9, [R1+0x3b4] ;  /* 0x0003b40001097983 */ /* 0x000ea80000300800 */
        /* <DEDUP_REMOVED lines=22> */
[----:B---3--:R-:W3:Y:S04]  /*51310*/  LDL.LU R4, [R1+0x18b8] ;  /* 0x0018b80001047983 */ /* 0x008ee80000300800 */
[----:B------:R-:W3:Y:S04]  /*51320*/  LDL.LU R5, [R1+0x18c4] ;  /* 0x0018c40001057983 */ /* 0x000ee80000300800 */
[----:B----4-:R-:W3:Y:S04]  /*51330*/  LDL.LU R6, [R1+0x18c0] ;  /* 0x0018c00001067983 */ /* 0x010ee80000300800 */
        /* <DEDUP_REMOVED lines=18> */
[C---:B--2---:R-:W-:Y:S06]  /*51460*/  HMMA.16816.F32 R32, R28.reuse, R22, R32 ;  /* 0x000000161c20723c */ /* 0x044fec0000001820 */
[----:B------:R-:W-:-:S15]  /*51470*/  HMMA.16816.F32 R16, R28, R20, R16 ;  /* 0x000000141c10723c */ /* 0x000fde0000001810 */
        /* <DEDUP_REMOVED lines=8> */
[----:B------:R-:W4:Y:S04]  /*51500*/  LDL.LU.64 R16, [R1+0x4b88] ;  /* 0x004b880001107983 */ /* 0x000f280000300a00 */
[----:B------:R-:W-:Y:S04]  /*51510*/  STL.64 [R1+0x4b10], R22 ;  /* 0x004b101601007387 */ /* 0x000fe80000100a00 */
[----:B------:R0:W-:Y:S04]  /*51520*/  STL.64 [R1+0x4b08], R20 ;  /* 0x004b081401007387 */ /* 0x0001e80000100a00 */
[----:B0-----:R-:W2:Y:S04]  /*51530*/  LDL.LU R20, [R1+0x3a0] ;  /* 0x0003a00001147983 */ /* 0x001ea80000300800 */
[----:B------:R-:W2:Y:S04]  /*51540*/  LDL.LU R21, [R1+0x3a4] ;  /* 0x0003a40001157983 */ /* 0x000ea80000300800 */
[----:B------:R-:W2:Y:S04]  /*51550*/  LDL.LU R22, [R1+0x3a8] ;  /* 0x0003a80001167983 */ /* 0x000ea80000300800 */
[----:B------:R-:W2:Y:S01]  /*51560*/  LDL.LU R23, [R1+0x3ac] ;  /* 0x0003ac0001177983 */ /* 0x000ea20000300800 */
        /* <DEDUP_REMOVED lines=11> */
[----:B------:R0:W-:Y:S04]  /*51620*/  STL.64 [R1+0x4b00], R18 ;  /* 0x004b001201007387 */ /* 0x0001e80000100a00 */
[----:B0-----:R-:W4:Y:S04]  /*51630*/  LDL.LU R19, [R1+0x18bc] ;  /* 0x0018bc0001137983 */ /* 0x001f280000300800 */
[----:B------:R-:W-:Y:S01]  /*51640*/  STL.64 [R1+0x4af8], R16 ;  /* 0x004af81001007387 */ /* 0x000fe20000100a00 */
        /* <DEDUP_REMOVED lines=9> */
[----:B0-----:R-:W2:Y:S04]  /*516e0*/  LDL.LU.64 R10, [R1+0x4b50] ;  /* 0x004b5000010a7983 */ /* 0x001ea80000300a00 */
[----:B------:R-:W3:Y:S04]  /*516f0*/  LDL.LU.64 R8, [R1+0x4b48] ;  /* 0x004b480001087983 */ /* 0x000ee80000300a00 */
[----:B------:R-:W-:Y:S04]  /*51700*/  STL.64 [R1+0x4b20], R14 ;  /* 0x004b200e01007387 */ /* 0x000fe80000100a00 */
[----:B------:R2:W-:Y:S01]  /*51710*/  STL.64 [R1+0x4b18], R12 ;  /* 0x004b180c01007387 */ /* 0x0005e20000100a00 */
[----:B------:R-:W-:-:S02]  /*51720*/  IMAD R5, R6, 0x100, R5 ;  /* 0x0000010006057824 */ /* 0x000fc400078e0205 */
[----:B------:R-:W-:Y:S02]  /*51730*/  IMAD R6, R61, 0x100, R7 ;  /* 0x000001003d067824 */ /* 0x000fe400078e0207 */
[----:B----4-:R-:W-:Y:S02]  /*51740*/  IMAD R4, R4, 0x100, R19 ;  /* 0x0000010004047824 */ /* 0x010fe400078e0213 */
[----:B------:R-:W-:Y:S01]  /*51750*/  IMAD R7, R0, 0x100, R60 ;  /* 0x0000010000077824 */ /* 0x000fe200078e023c */
[----:B------:R-:W-:Y:S01]  /*51760*/  F2FP.F16.E4M3.UNPACK_B R5, R5 ;  /* 0x00000005ff05723e */ /* 0x000fe200020006ff */
[C---:B------:R-:W-:Y:S01]  /*51770*/  HMMA.16816.F32 R16, R28.reuse, R2, R52 ;  /* 0x000000021c10723c */ /* 0x040fe20000001834 */
[----:B------:R-:W-:Y:S02]  /*51780*/  F2FP.F16.E4M3.UNPACK_B R4, R4 ;  /* 0x00000004ff04723e */ /* 0x000fe400020006ff */
[----:B------:R-:W-:Y:S02]  /*51790*/  F2FP.F16.E4M3.UNPACK_B R6, R6 ;  /* 0x00000006ff06723e */ /* 0x000fe400020006ff */
[----:B------:R-:W-:Y:S01]  /*517a0*/  F2FP.F16.E4M3.UNPACK_B R7, R7 ;  /* 0x00000007ff07723e */ /* 0x000fe200020006ff */
[----:B--2---:R-:W-:-:S15]  /*517b0*/  HMMA.16816.F32 R12, R28, R10, R20 ;  /* 0x0000000a1c0c723c */ /* 0x004fde0000001814 */
[----:B------:R-:W-:-:S08]  /*517c0*/  NOP ;  /* 0x0000000000007918 */ /* 0x000fd00000000000 */
[----:B------:R-:W-:Y:S04]  /*517d0*/  STL.64 [R1+0x1120], R12 ;  /* 0x0011200c01007387 */ /* 0x000fe80000100a00 */
[----:B------:R3:W-:Y:S02]  /*517e0*/  STL.64 [R1+0x1128], R14 ;  /* 0x0011280e01007387 */ /* 0x0007e40000100a00 */
[----:B---3--:R-:W-:Y:S02]  /*517f0*/  HMMA.16816.F32 R12, R28, R8, R24 ;  /* 0x000000081c0c723c */ /* 0x008fe40000001818 */
[----:B------:R-:W-:Y:S04]  /*51800*/  STL.64 [R1+0x4b40], R10 ;  /* 0x004b400a01007387 */ /* 0x000fe80000100a00 */
[----:B------:R0:W-:Y:S02]  /*51810*/  STL.64 [R1+0x4b38], R8 ;  /* 0x004b380801007387 */ /* 0x0001e40000100a00 */
[----:B0-----:R-:W-:-:S15]  /*51820*/  HMMA.16816.F32 R8, R4, R42, R48 ;  /* 0x0000002a0408723c */ /* 0x001fde0000001830 */
[----:B------:R-:W-:Y:S04]  /*51830*/  STL.64 [R1+0x15a0], R12 ;  /* 0x0015a00c01007387 */ /* 0x000fe80000100a00 */
[----:B------:R0:W-:Y:S02]  /*51840*/  STL.64 [R1+0x15a8], R14 ;  /* 0x0015a80e01007387 */ /* 0x0001e40000100a00 */
[----:B0-----:R-:W-:Y:S02]  /*51850*/  HMMA.16816.F32 R12, R28, R38, R56 ;  /* 0x000000261c0c723c */ /* 0x001fe40000001838 */
[----:B------:R-:W-:Y:S04]  /*51860*/  STL.64 [R1+0x1590], R16 ;  /* 0x0015901001007387 */ /* 0x000fe80000100a00 */
[----:B------:R-:W-:Y:S04]  /*51870*/  STL.64 [R1+0x1598], R18 ;  /* 0x0015981201007387 */ /* 0x000fe80000100a00 */
[----:B------:R-:W-:-:S13]  /*51880*/  STL.64 [R1+0x4ae0], R42 ;  /* 0x004ae02a01007387 */ /* 0x000fda0000100a00 */
[----:B------:R-:W-:Y:S04]  /*51890*/  STL.64 [R1+0x10c0], R12 ;  /* 0x0010c00c01007387 */ /* 0x000fe80000100a00 */
[----:B------:R-:W-:Y:S04]  /*518a0*/  STL.64 [R1+0x10c8], R14 ;  /* 0x0010c80e01007387 */ /* 0x000fe80000100a00 */
[----:B------:R-:W-:Y:S04]  /*518b0*/  STL.64 [R1+0x4ad8], R40 ;  /* 0x004ad82801007387 */ /* 0x000fe80000100a00 */
[----:B------:R-:W-:Y:S04]  /*518c0*/  STL.64 [R1+0x1090], R8 ;  /* 0x0010900801007387 */ /* 0x000fe80000100a00 */
[----:B------:R0:W-:Y:S04]  /*518d0*/  STL.64 [R1+0x1098], R10 ;  /* 0x0010980a01007387 */ /* 0x0001e80000100a00 */
[----:B------:R-:W2:Y:S01]  /*518e0*/  LDL.LU R56, [R1+0x2c0] ;  /* 0x0002c00001387983 */ /* 0x000ea20000300800 */
[----:B0-----:R-:W-:-:S15]  /*518f0*/  HMMA.16816.F32 R8, R4, R36, R44 ;  /* 0x000000240408723c */ /* 0x001fde000000182c */
[----:B------:R-:W-:-:S08]  /*51900*/  NOP ;  /* 0x0000000000007918 */ /* 0x000fd00000000000 */
[----:B------:R0:W-:Y:S04]  /*51910*/  STL.64 [R1+0x1080], R8 ;  /* 0x0010800801007387 */ /* 0x0001e80000100a00 */
[----:B------:R1:W-:Y:S04]  /*51920*/  STL.64 [R1+0x1088], R10 ;  /* 0x0010880a01007387 */ /* 0x0003e80000100a00 */
[----:B------:R-:W2:Y:S04]  /*51930*/  LDL.LU R57, [R1+0x2c4] ;  /* 0x0002c40001397983 */ /* 0x000ea80000300800 */
[----:B------:R-:W2:Y:S04]  /*51940*/  LDL.LU R58, [R1+0x2c8] ;  /* 0x0002c800013a7983 */ /* 0x000ea80000300800 */
[----:B------:R-:W2:Y:S04]  /*51950*/  LDL.LU R59, [R1+0x2cc] ;  /* 0x0002cc00013b7983 */ /* 0x000ea80000300800 */
[----:B------:R-:W3:Y:S04]  /*51960*/  LDL.LU R28, [R1+0x2d0] ;  /* 0x0002d000011c7983 */ /* 0x000ee80000300800 */
[----:B------:R-:W3:Y:S04]  /*51970*/  LDL.LU R29, [R1+0x2d4] ;  /* 0x0002d400011d7983 */ /* 0x000ee80000300800 */
[----:B------:R-:W3:Y:S04]  /*51980*/  LDL.LU R30, [R1+0x2d8] ;  /* 0x0002d800011e7983 */ /* 0x000ee80000300800 */
[----:B------:R-:W3:Y:S04]  /*51990*/  LDL.LU R31, [R1+0x2dc] ;  /* 0x0002dc00011f7983 */ /* 0x000ee80000300800 */
[----:B------:R-:W4:Y:S04]  /*519a0*/  LDL.LU R40, [R1+0x2e0] ;  /* 0x0002e00001287983 */ /* 0x000f280000300800 */
[----:B------:R-:W4:Y:S04]  /*519b0*/  LDL.LU R41, [R1+0x2e4] ;  /* 0x0002e40001297983 */ /* 0x000f280000300800 */
[----:B------:R-:W4:Y:S04]  /*519c0*/  LDL.LU R42, [R1+0x2e8] ;  /* 0x0002e800012a7983 */ /* 0x000f280000300800 */
[----:B------:R-:W4:Y:S04]  /*519d0*/  LDL.LU R43, [R1+0x2ec] ;  /* 0x0002ec00012b7983 */ /* 0x000f280000300800 */
[----:B------:R-:W2:Y:S04]  /*519e0*/  LDL.LU R24, [R1+0x350] ;  /* 0x0003500001187983 */ /* 0x000ea80000300800 */
[----:B------:R-:W2:Y:S04]  /*519f0*/  LDL.LU R25, [R1+0x354] ;  /* 0x0003540001197983 */ /* 0x000ea80000300800 */
[----:B------:R-:W2:Y:S04]  /*51a00*/  LDL.LU R26, [R1+0x358] ;  /* 0x00035800011a7983 */ /* 0x000ea80000300800 */
[----:B------:R-:W2:Y:S04]  /*51a10*/  LDL.LU R27, [R1+0x35c] ;  /* 0x00035c00011b7983 */ /* 0x000ea80000300800 */
[----:B0-----:R-:W3:Y:S04]  /*51a20*/  LDL.LU R8, [R1+0x360] ;  /* 0x0003600001087983 */ /* 0x001ee80000300800 */
[----:B------:R-:W3:Y:S04]  /*51a30*/  LDL.LU R9, [R1+0x364] ;  /* 0x0003640001097983 */ /* 0x000ee80000300800 */
[----:B-1----:R-:W3:Y:S04]  /*51a40*/  LDL.LU R10, [R1+0x368] ;  /* 0x00036800010a7983 */ /* 0x002ee80000300800 */
        /* <DEDUP_REMOVED lines=32> */
[----:B---3--:R-:W-:-:S15]  /*51c50*/  HMMA.16816.F32 R8, R4, R34, R8 ;  /* 0x000000220408723c */ /* 0x008fde0000001808 */
[----:B------:R-:W-:-:S08]  /*51c60*/  NOP ;  /* 0x0000000000007918 */ /* 0x000fd00000000000 */
        /* <DEDUP_REMOVED lines=13> */
[----:B------:R-:W3:Y:S01]  /*51d40*/  LDL.LU R35, [R1+0x30c] ;  /* 0x00030c0001237983 */ /* 0x000ee20000300800 */
        /* <DEDUP_REMOVED lines=13> */
[----:B0-----:R-:W2:Y:S04]  /*51e20*/  LDL.LU R24, [R1+0x310] ;  /* 0x0003100001187983 */ /* 0x001ea80000300800 */
[----:B------:R-:W2:Y:S04]  /*51e30*/  LDL.LU R25, [R1+0x314] ;  /* 0x0003140001197983 */ /* 0x000ea80000300800 */
[----:B------:R-:W2:Y:S04]  /*51e40*/  LDL.LU R26, [R1+0x318] ;  /* 0x00031800011a7983 */ /* 0x000ea80000300800 */
[----:B------:R-:W2:Y:S01]  /*51e50*/  LDL.LU R27, [R1+0x31c] ;  /* 0x00031c00011b7983 */ /* 0x000ea20000300800 */
        /* <DEDUP_REMOVED lines=35> */
[----:B------:R-:W-:Y:S04]  /*52090*/  STL.64 [R1+0x4ad0], R10 ;  /* 0x004ad00a01007387 */ /* 0x000fe80000100a00 */
[----:B------:R0:W-:Y:S01]  /*520a0*/  STL.64 [R1+0x4ac8], R8 ;  /* 0x004ac80801007387 */ /* 0x0001e20000100a00 */
[----:B------:R-:W-:-:S15]  /*520b0*/  IMAD R28, R48, 0x100, R55 ;  /* 0x00000100301c7824 */ /* 0x000fde00078e0237 */
[----:B------:R-:W-:-:S01]  /*520c0*/  NOP ;  /* 0x0000000000007918 */ /* 0x000fc20000000000 */
[----:B------:R1:W-:Y:S04]  /*520d0*/  STL.64 [R1+0x1580], R12 ;  /* 0x0015800c01007387 */ /* 0x0003e80000100a00 */
[----:B------:R2:W-:Y:S04]  /*520e0*/  STL.64 [R1+0x1588], R14 ;  /* 0x0015880e01007387 */ /* 0x0005e80000100a00 */
        /* <DEDUP_REMOVED lines=20> */
[----:B0-----:R-:W3:Y:S04]  /*52230*/  LDL.LU R8, [R1+0x2a0] ;  /* 0x0002a00001087983 */ /* 0x001ee80000300800 */
        /* <DEDUP_REMOVED lines=11> */
[----:B-1----:R-:W3:Y:S04]  /*522f0*/  LDL.LU R12, [R1+0x280] ;  /* 0x00028000010c7983 */ /* 0x002ee80000300800 */
[----:B------:R-:W3:Y:S04]  /*52300*/  LDL.LU R13, [R1+0x284] ;  /* 0x00028400010d7983 */ /* 0x000ee80000300800 */
[----:B--2---:R-:W2:Y:S04]  /*52310*/  LDL.LU R14, [R1+0x288] ;  /* 0x00028800010e7983 */ /* 0x004ea80000300800 */
[----:B------:R-:W2:Y:S04]  /*52320*/  LDL.LU R15, [R1+0x28c] ;  /* 0x00028c00010f7983 */ /* 0x000ea80000300800 */
[----:B------:R-:W2:Y:S04]  /*52330*/  LDL.LU R24, [R1+0x270] ;  /* 0x0002700001187983 */ /* 0x000ea80000300800 */
[----:B------:R-:W2:Y:S04]  /*52340*/  LDL.LU R25, [R1+0x274] ;  /* 0x0002740001197983 */ /* 0x000ea80000300800 */
[----:B------:R-:W2:Y:S04]  /*52350*/  LDL.LU R26, [R1+0x278] ;  /* 0x00027800011a7983 */ /* 0x000ea80000300800 */
[----:B------:R-:W2:Y:S01]  /*52360*/  LDL.LU R27, [R1+0x27c] ;  /* 0x00027c00011b7983 */ /* 0x000ea20000300800 */
[----:B------:R-:W-:-:S03]  /*52370*/  IMAD R30, R61, 0x100, R51 ;  /* 0x000001003d1e7824 */ /* 0x000fc600078e0233 */
[----:B------:R-:W2:Y:S04]  /*52380*/  LDL.LU R16, [R1+0x260] ;  /* 0x0002600001107983 */ /* 0x000ea80000300800 */
[----:B------:R-:W2:Y:S01]  /*52390*/  LDL.LU R17, [R1+0x264] ;  /* 0x0002640001117983 */ /* 0x000ea20000300800 */
[----:B------:R-:W-:-:S03]  /*523a0*/  IMAD R31, R0, 0x100, R60 ;  /* 0x00000100001f7824 */ /* 0x000fc600078e023c */
[----:B------:R-:W2:Y:S04]  /*523b0*/  LDL.LU R18, [R1+0x268] ;  /* 0x0002680001127983 */ /* 0x000ea80000300800 */
[----:B------:R-:W2:Y:S04]  /*523c0*/  LDL.LU R19, [R1+0x26c] ;  /* 0x00026c0001137983 */ /* 0x000ea80000300800 */
[----:B------:R-:W2:Y:S04]  /*523d0*/  LDL.LU R51, [R1+0x18fc] ;  /* 0x0018fc0001337983 */ /* 0x000ea80000300800 */
[----:B------:R-:W2:Y:S04]  /*523e0*/  LDL.LU R61, [R1+0x18f8] ;  /* 0x0018f800013d7983 */ /* 0x000ea80000300800 */
[----:B------:R-:W2:Y:S04]  /*523f0*/  LDL.LU R60, [R1+0x1904] ;  /* 0x00190400013c7983 */ /* 0x000ea80000300800 */
[----:B------:R-:W2:Y:S01]  /*52400*/  LDL.LU R0, [R1+0x1900] ;  /* 0x0019000001007983 */ /* 0x000ea20000300800 */
[----:B----4-:R-:W-:-:S15]  /*52410*/  HMMA.16816.F32 R36, R4, R2, R36 ;  /* 0x000000020424723c */ /* 0x010fde0000001824 */
[----:B------:R-:W-:-:S08]  /*52420*/  NOP ;  /* 0x0000000000007918 */ /* 0x000fd00000000000 */
[----:B------:R-:W-:Y:S04]  /*52430*/  STL.64 [R1+0x1570], R36 ;  /* 0x0015702401007387 */ /* 0x000fe80000100a00 */
[----:B------:R0:W-:Y:S04]  /*52440*/  STL.64 [R1+0x1578], R38 ;  /* 0x0015782601007387 */ /* 0x0001e80000100a00 */
[----:B0-----:R-:W3:Y:S04]  /*52450*/  LDL.LU.64 R38, [R1+0x4af0] ;  /* 0x004af00001267983 */ /* 0x001ee80000300a00 */
[----:B------:R-:W4:Y:S01]  /*52460*/  LDL.LU.64 R36, [R1+0x4ae8] ;  /* 0x004ae80001247983 */ /* 0x000f220000300a00 */
[----:B------:R-:W-:Y:S01]  /*52470*/  IMAD R29, R50, 0x100, R49 ;  /* 0x00000100321d7824 */ /* 0x000fe200078e0231 */
[----:B------:R-:W-:Y:S01]  /*52480*/  F2FP.F16.E4M3.UNPACK_B R28, R28 ;  /* 0x0000001cff1c723e */ /* 0x000fe200020006ff */
[----:B---3--:R-:W-:Y:S01]  /*52490*/  HMMA.16816.F32 R4, R4, R38, R40 ;  /* 0x000000260404723c */ /* 0x008fe20000001828 */
[----:B------:R-:W3:Y:S04]  /*524a0*/  LDL.LU.64 R42, [R1+0x4ae0] ;  /* 0x004ae000012a7983 */ /* 0x000ee80000300a00 */
[----:B------:R-:W2:Y:S01]  /*524b0*/  LDL.LU.64 R40, [R1+0x4ad8] ;  /* 0x004ad80001287983 */ /* 0x000ea20000300a00 */
[----:B------:R-:W-:-:S02]  /*524c0*/  F2FP.F16.E4M3.UNPACK_B R29, R29 ;  /* 0x0000001dff1d723e */ /* 0x000fc400020006ff */
[----:B------:R-:W-:Y:S02]  /*524d0*/  F2FP.F16.E4M3.UNPACK_B R30, R30 ;  /* 0x0000001eff1e723e */ /* 0x000fe400020006ff */
[----:B------:R-:W-:-:S07]  /*524e0*/  F2FP.F16.E4M3.UNPACK_B R31, R31 ;  /* 0x0000001fff1f723e */ /* 0x000fce00020006ff */
[C---:B----4-:R-:W-:Y:S06]  /*524f0*/  HMMA.16816.F32 R32, R28.reuse, R36, R32 ;  /* 0x000000241c20723c */ /* 0x050fec0000001820 */
[----:B------:R0:W-:Y:S04]  /*52500*/  STL.64 [R1+0xc30], R4 ;  /* 0x000c300401007387 */ /* 0x0001e80000100a00 */
[----:B------:R1:W-:Y:S04]  /*52510*/  STL.64 [R1+0xc38], R6 ;  /* 0x000c380601007387 */ /* 0x0003e80000100a00 */
[----:B0-----:R-:W4:Y:S04]  /*52520*/  LDL.LU R4, [R1+0x210] ;  /* 0x0002100001047983 */ /* 0x001f280000300800 */
[----:B------:R-:W4:Y:S04]  /*52530*/  LDL.LU R5, [R1+0x214] ;  /* 0x0002140001057983 */ /* 0x000f280000300800 */
[----:B-1----:R-:W4:Y:S04]  /*52540*/  LDL.LU R6, [R1+0x218] ;  /* 0x0002180001067983 */ /* 0x002f280000300800 */
[----:B------:R-:W4:Y:S01]  /*52550*/  LDL.LU R7, [R1+0x21c] ;  /* 0x00021c0001077983 */ /* 0x000f220000300800 */
[----:B---3--:R-:W-:-:S15]  /*52560*/  HMMA.16816.F32 R8, R28, R42, R8 ;  /* 0x0000002a1c08723c */ /* 0x008fde0000001808 */
[----:B------:R-:W-:-:S08]  /*52570*/  NOP ;  /* 0x0000000000007918 */ /* 0x000fd00000000000 */
[----:B------:R-:W-:Y:S04]  /*52580*/  STL.64 [R1+0xc00], R8 ;  /* 0x000c000801007387 */ /* 0x000fe80000100a00 */
[----:B------:R0:W-:Y:S04]  /*52590*/  STL.64 [R1+0xc08], R10 ;  /* 0x000c080a01007387 */ /* 0x0001e80000100a00 */
[----:B0-----:R-:W3:Y:S04]  /*525a0*/  LDL.LU.64 R10, [R1+0x4ad0] ;  /* 0x004ad000010a7983 */ /* 0x001ee80000300a00 */
[----:B------:R-:W3:Y:S04]  /*525b0*/  LDL.LU.64 R8, [R1+0x4ac8] ;  /* 0x004ac80001087983 */ /* 0x000ee80000300a00 */
[----:B------:R-:W-:Y:S04]  /*525c0*/  STL.64 [R1+0x4a50], R42 ;  /* 0x004a502a01007387 */ /* 0x000fe80000100a00 */
[----:B--2---:R0:W-:Y:S04]  /*525d0*/  STL.64 [R1+0x4a48], R40 ;  /* 0x004a482801007387 */ /* 0x0041e80000100a00 */
[----:B0-----:R-:W2:Y:S04]  /*525e0*/  LDL.LU R40, [R1+0x220] ;  /* 0x0002200001287983 */ /* 0x001ea80000300800 */
[----:B------:R-:W2:Y:S04]  /*525f0*/  LDL.LU R41, [R1+0x224] ;  /* 0x0002240001297983 */ /* 0x000ea80000300800 */
[----:B------:R-:W2:Y:S04]  /*52600*/  LDL.LU R42, [R1+0x228] ;  /* 0x00022800012a7983 */ /* 0x000ea80000300800 */
[----:B------:R-:W2:Y:S04]  /*52610*/  LDL.LU R43, [R1+0x22c] ;  /* 0x00022c00012b7983 */ /* 0x000ea80000300800 */
[----:B------:R-:W-:Y:S04]  /*52620*/  STL.64 [R1+0xbd0], R32 ;  /* 0x000bd02001007387 */ /* 0x000fe80000100a00 */
[----:B------:R0:W-:Y:S04]  /*52630*/  STL.64 [R1+0xbd8], R34 ;  /* 0x000bd82201007387 */ /* 0x0001e80000100a00 */
[----:B0-----:R-:W4:Y:S04]  /*52640*/  LDL.LU.64 R34, [R1+0x4ac0] ;  /* 0x004ac00001227983 */ /* 0x001f280000300a00 */
[----:B------:R-:W3:Y:S04]  /*52650*/  LDL.LU.64 R32, [R1+0x4ab8] ;  /* 0x004ab80001207983 */ /* 0x000ee80000300a00 */
[----:B------:R-:W-:Y:S04]  /*52660*/  STL.64 [R1+0x4a60], R38 ;  /* 0x004a602601007387 */ /* 0x000fe80000100a00 */
[----:B------:R0:W-:Y:S04]  /*52670*/  STL.64 [R1+0x4a58], R36 ;  /* 0x004a582401007387 */ /* 0x0001e80000100a00 */
[----:B0-----:R-:W2:Y:S04]  /*52680*/  LDL.LU R36, [R1+0x230] ;  /* 0x0002300001247983 */ /* 0x001ea80000300800 */
[----:B------:R-:W2:Y:S04]  /*52690*/  LDL.LU R37, [R1+0x234] ;  /* 0x0002340001257983 */ /* 0x000ea80000300800 */
[----:B------:R-:W2:Y:S04]  /*526a0*/  LDL.LU R38, [R1+0x238] ;  /* 0x0002380001267983 */ /* 0x000ea80000300800 */
[----:B------:R-:W2:Y:S01]  /*526b0*/  LDL.LU R39, [R1+0x23c] ;  /* 0x00023c0001277983 */ /* 0x000ea20000300800 */
        /* <DEDUP_REMOVED lines=31> */
[----:B------:R-:W-:Y:S01]  /*528b0*/  STL.64 [R1+0x4a20], R22 ;  /* 0x004a201601007387 */ /* 0x000fe20000100a00 */
[----:B--2---:R-:W-:-:S15]  /*528c0*/  HMMA.16816.F32 R24, R28, R20, R36 ;  /* 0x000000141c18723c */ /* 0x004fde0000001824 */
[----:B------:R-:W-:-:S01]  /*528d0*/  NOP ;  /* 0x0000000000007918 */ /* 0x000fc20000000000 */
[----:B------:R-:W-:Y:S04]  /*528e0*/  STL.64 [R1+0xac0], R32 ;  /* 0x000ac02001007387 */ /* 0x000fe80000100a00 */
[----:B------:R-:W-:Y:S04]  /*528f0*/  STL.64 [R1+0xac8], R34 ;  /* 0x000ac82201007387 */ /* 0x000fe80000100a00 */
[----:B------:R0:W-:Y:S02]  /*52900*/  STL.64 [R1+0x4a18], R20 ;  /* 0x004a181401007387 */ /* 0x0001e40000100a00 */
[C---:B0-----:R-:W-:Y:S02]  /*52910*/  HMMA.16816.F32 R20, R28.reuse, R18, R40 ;  /* 0x000000121c14723c */ /* 0x041fe40000001828 */
[----:B------:R-:W-:Y:S04]  /*52920*/  STL.64 [R1+0xa90], R24 ;  /* 0x000a901801007387 */ /* 0x000fe80000100a00 */
[----:B------:R-:W-:Y:S01]  /*52930*/  STL.64 [R1+0xa98], R26 ;  /* 0x000a981a01007387 */ /* 0x000fe20000100a00 */
[----:B---3--:R-:W-:Y:S03]  /*52940*/  HMMA.16816.F32 R4, R28, R16, R4 ;  /* 0x000000101c04723c */ /* 0x008fe60000001804 */
[----:B------:R-:W-:-:S13]  /*52950*/  STL.64 [R1+0x4a40], R18 ;  /* 0x004a401201007387 */ /* 0x000fda0000100a00 */
[----:B------:R-:W-:Y:S04]  /*52960*/  STL.64 [R1+0xa60], R20 ;  /* 0x000a601401007387 */ /* 0x000fe80000100a00 */
[----:B------:R-:W-:Y:S04]  /*52970*/  STL.64 [R1+0xa68], R22 ;  /* 0x000a681601007387 */ /* 0x000fe80000100a00 */
[----:B------:R0:W-:Y:S02]  /*52980*/  STL.64 [R1+0x4a38], R16 ;  /* 0x004a381001007387 */ /* 0x0001e40000100a00 */
[C---:B0-----:R-:W-:Y:S02]  /*52990*/  HMMA.16816.F32 R16, R28.reuse, R14, R52 ;  /* 0x0000000e1c10723c */ /* 0x041fe40000001834 */
[----:B------:R-:W-:Y:S04]  /*529a0*/  STL.64 [R1+0xa00], R4 ;  /* 0x000a000401007387 */ /* 0x000fe80000100a00 */
[----:B------:R0:W-:Y:S04]  /*529b0*/  STL.64 [R1+0xa08], R6 ;  /* 0x000a080601007387 */ /* 0x0001e80000100a00 */
[----:B------:R-:W-:Y:S01]  /*529c0*/  STL.64 [R1+0x4a70], R14 ;  /* 0x004a700e01007387 */ /* 0x000fe20000100a00 */
[----:B0-----:R-:W-:-:S12]  /*529d0*/  HMMA.16816.F32 R4, R28, R12, R56 ;  /* 0x0000000c1c04723c */ /* 0x001fd80000001838 */
[----:B------:R-:W-:Y:S04]  /*529e0*/  STL.64 [R1+0x9e0], R16 ;  /* 0x0009e01001007387 */ /* 0x000fe80000100a00 */
[----:B------:R-:W-:Y:S04]  /*529f0*/  STL.64 [R1+0x9e8], R18 ;  /* 0x0009e81201007387 */ /* 0x000fe80000100a00 */
[----:B------:R0:W-:Y:S02]  /*52a00*/  STL.64 [R1+0x4a68], R12 ;  /* 0x004a680c01007387 */ /* 0x0001e40000100a00 */
[----:B0-----:R-:W-:Y:S02]  /*52a10*/  HMMA.16816.F32 R12, R28, R10, R44 ;  /* 0x0000000a1c0c723c */ /* 0x001fe4000000182c */
[----:B------:R0:W-:Y:S04]  /*52a20*/  STL.64 [R1+0x9b0], R4 ;  /* 0x0009b00401007387 */ /* 0x0001e80000100a00 */
[----:B------:R1:W-:Y:S04]  /*52a30*/  STL.64 [R1+0x9b8], R6 ;  /* 0x0009b80601007387 */ /* 0x0003e80000100a00 */
[----:B------:R-:W2:-:S13]  /*52a40*/  LDL.LU R44, [R1+0x110] ;  /* 0x00011000012c7983 */ /* 0x000e9a0000300800 */
        /* <DEDUP_REMOVED lines=14> */
[----:B0-----:R-:W-:-:S03]  /*52b30*/  IMAD R4, R61, 0x100, R51 ;  /* 0x000001003d047824 */ /* 0x001fc600078e0233 */
[----:B------:R-:W2:Y:S01]  /*52b40*/  LDL.LU R37, [R1+0x4a4] ;  /* 0x0004a40001257983 */ /* 0x000ea20000300800 */
[----:B------:R-:W-:-:S03]  /*52b50*/  IMAD R5, R0, 0x100, R60 ;  /* 0x0000010000057824 */ /* 0x000fc600078e023c */
[----:B------:R-:W2:Y:S04]  /*52b60*/  LDL.LU R38, [R1+0x4a8] ;  /* 0x0004a80001267983 */ /* 0x000ea80000300800 */
[----:B------:R-:W2:Y:S04]  /*52b70*/  LDL.LU R39, [R1+0x4ac] ;  /* 0x0004ac0001277983 */ /* 0x000ea80000300800 */
[----:B-1----:R-:W2:Y:S04]  /*52b80*/  LDL.LU R7, [R1+0x190c] ;  /* 0x00190c0001077983 */ /* 0x002ea80000300800 */
[----:B------:R-:W2:Y:S04]  /*52b90*/  LDL.LU R61, [R1+0x1908] ;  /* 0x00190800013d7983 */ /* 0x000ea80000300800 */
[----:B------:R-:W2:Y:S04]  /*52ba0*/  LDL.LU R60, [R1+0x1914] ;  /* 0x00191400013c7983 */ /* 0x000ea80000300800 */
[----:B------:R-:W2:Y:S04]  /*52bb0*/  LDL.LU R0, [R1+0x1910] ;  /* 0x0019100001007983 */ /* 0x000ea80000300800 */
[----:B---3--:R-:W3:Y:S04]  /*52bc0*/  LDL.LU R12, [R1+0x4b0] ;  /* 0x0004b000010c7983 */ /* 0x008ee80000300800 */
[----:B------:R-:W3:Y:S04]  /*52bd0*/  LDL.LU R13, [R1+0x4b4] ;  /* 0x0004b400010d7983 */ /* 0x000ee80000300800 */
[----:B----4-:R-:W3:Y:S04]  /*52be0*/  LDL.LU R14, [R1+0x4b8] ;  /* 0x0004b800010e7983 */ /* 0x010ee80000300800 */
        /* <DEDUP_REMOVED lines=25> */
[----:B------:R-:W-:Y:S01]  /*52d80*/  STL [R1+0x4a00], R11 ;  /* 0x004a000b01007387 */ /* 0x000fe20000100800 */
        /* <DEDUP_REMOVED lines=10> */
[----:B------:R-:W2:Y:S01]  /*52e30*/  LDL.LU.64 R36, [R1+0x4a58] ;  /* 0x004a580001247983 */ /* 0x000ea20000300a00 */
[----:B------:R-:W-:-:S02]  /*52e40*/  IMAD R6, R61, 0x100, R7 ;  /* 0x000001003d067824 */ /* 0x000fc400078e0207 */
[----:B------:R-:W-:Y:S01]  /*52e50*/  IMAD R7, R0, 0x100, R60 ;  /* 0x0000010000077824 */ /* 0x000fe200078e023c */
[----:B----4-:R-:W-:Y:S01]  /*52e60*/  HMMA.16816.F32 R28, R28, R38, R40 ;  /* 0x000000261c1c723c */ /* 0x010fe20000001828 */
[----:B------:R-:W4:Y:S04]  /*52e70*/  LDL.LU.64 R42, [R1+0x4a50] ;  /* 0x004a5000012a7983 */ /* 0x000f280000300a00 */
[----:B------:R-:W3:Y:S01]  /*52e80*/  LDL.LU.64 R40, [R1+0x4a48] ;  /* 0x004a480001287983 */ /* 0x000ee20000300a00 */
[----:B------:R-:W-:Y:S02]  /*52e90*/  F2FP.F16.E4M3.UNPACK_B R4, R4 ;  /* 0x00000004ff04723e */ /* 0x000fe400020006ff */
[----:B------:R-:W-:Y:S02]  /*52ea0*/  F2FP.F16.E4M3.UNPACK_B R5, R5 ;  /* 0x00000005ff05723e */ /* 0x000fe400020006ff */
[----:B------:R-:W-:-:S02]  /*52eb0*/  F2FP.F16.E4M3.UNPACK_B R6, R6 ;  /* 0x00000006ff06723e */ /* 0x000fc400020006ff */
[----:B------:R-:W-:-:S07]  /*52ec0*/  F2FP.F16.E4M3.UNPACK_B R7, R7 ;  /* 0x00000007ff07723e */ /* 0x000fce00020006ff */
[C---:B--2---:R-:W-:Y:S04]  /*52ed0*/  HMMA.16816.F32 R32, R4.reuse, R36, R32 ;  /* 0x000000240420723c */ /* 0x044fe80000001820 */
[----:B------:R0:W-:Y:S04]  /*52ee0*/  STL.64 [R1+0x930], R28 ;  /* 0x0009301c01007387 */ /* 0x0001e80000100a00 */
[----:B------:R1:W-:Y:S04]  /*52ef0*/  STL.64 [R1+0x938], R30 ;  /* 0x0009381e01007387 */ /* 0x0003e80000100a00 */
[----:B0-----:R-:W2:Y:S04]  /*52f00*/  LDL.LU R28, [R1+0x150] ;  /* 0x00015000011c7983 */ /* 0x001ea80000300800 */
[----:B------:R-:W2:Y:S04]  /*52f10*/  LDL.LU R29, [R1+0x154] ;  /* 0x00015400011d7983 */ /* 0x000ea80000300800 */
[----:B-1----:R-:W2:Y:S04]  /*52f20*/  LDL.LU R30, [R1+0x158] ;  /* 0x00015800011e7983 */ /* 0x002ea80000300800 */
[----:B------:R-:W2:Y:S01]  /*52f30*/  LDL.LU R31, [R1+0x15c] ;  /* 0x00015c00011f7983 */ /* 0x000ea20000300800 */
[----:B----4-:R-:W-:-:S15]  /*52f40*/  HMMA.16816.F32 R16, R4, R42, R16 ;  /* 0x0000002a0410723c */ /* 0x010fde0000001810 */
[----:B------:R-:W-:-:S08]  /*52f50*/  NOP ;  /* 0x0000000000007918 */ /* 0x000fd00000000000 */
[----:B------:R-:W-:Y:S04]  /*52f60*/  STL.64 [R1+0x900], R16 ;  /* 0x0009001001007387 */ /* 0x000fe80000100a00 */
[----:B------:R0:W-:Y:S04]  /*52f70*/  STL.64 [R1+0x908], R18 ;  /* 0x0009081201007387 */ /* 0x0001e80000100a00 */
[----:B0-----:R-:W4:Y:S04]  /*52f80*/  LDL.LU.64 R18, [R1+0x4a40] ;  /* 0x004a400001127983 */ /* 0x001f280000300a00 */
[----:B------:R-:W4:Y:S04]  /*52f90*/  LDL.LU.64 R16, [R1+0x4a38] ;  /* 0x004a380001107983 */ /* 0x000f280000300a00 */
[----:B------:R-:W-:Y:S04]  /*52fa0*/  STL.64 [R1+0x49c8], R42 ;  /* 0x0049c82a01007387 */ /* 0x000fe80000100a00 */
[----:B---3--:R0:W-:Y:S04]  /*52fb0*/  STL.64 [R1+0x49c0], R40 ;  /* 0x0049c02801007387 */ /* 0x0081e80000100a00 */
[----:B0-----:R-:W3:Y:S04]  /*52fc0*/  LDL.LU R40, [R1+0x160] ;  /* 0x0001600001287983 */ /* 0x001ee80000300800 */
[----:B------:R-:W3:Y:S04]  /*52fd0*/  LDL.LU R41, [R1+0x164] ;  /* 0x0001640001297983 */ /* 0x000ee80000300800 */
[----:B------:R-:W3:Y:S04]  /*52fe0*/  LDL.LU R42, [R1+0x168] ;  /* 0x00016800012a7983 */ /* 0x000ee80000300800 */
[----:B------:R-:W3:Y:S04]  /*52ff0*/  LDL.LU R43, [R1+0x16c] ;  /* 0x00016c00012b7983 */ /* 0x000ee80000300800 */
[----:B------:R-:W-:Y:S04]  /*53000*/  STL.64 [R1+0x8a0], R32 ;  /* 0x0008a02001007387 */ /* 0x000fe80000100a00 */
[----:B------:R0:W-:Y:S04]  /*53010*/  STL.64 [R1+0x8a8], R34 ;  /* 0x0008a82201007387 */ /* 0x0001e80000100a00 */
[----:B0-----:R-:W2:Y:S04]  /*53020*/  LDL.LU.64 R34, [R1+0x4a30] ;  /* 0x004a300001227983 */ /* 0x001ea80000300a00 */
[----:B------:R-:W4:Y:S04]  /*53030*/  LDL.LU.64 R32, [R1+0x4a28] ;  /* 0x004a280001207983 */ /* 0x000f280000300a00 */
[----:B------:R-:W-:Y:S04]  /*53040*/  STL.64 [R1+0x49d8], R38 ;  /* 0x0049d82601007387 */ /* 0x000fe80000100a00 */
[----:B------:R0:W-:Y:S04]  /*53050*/  STL.64 [R1+0x49d0], R36 ;  /* 0x0049d02401007387 */ /* 0x0001e80000100a00 */
[----:B0-----:R-:W3:Y:S04]  /*53060*/  LDL.LU R36, [R1+0x170] ;  /* 0x0001700001247983 */ /* 0x001ee80000300800 */
[----:B------:R-:W3:Y:S04]  /*53070*/  LDL.LU R37, [R1+0x174] ;  /* 0x0001740001257983 */ /* 0x000ee80000300800 */
[----:B------:R-:W3:Y:S04]  /*53080*/  LDL.LU R38, [R1+0x178] ;  /* 0x0001780001267983 */ /* 0x000ee80000300800 */
[----:B------:R-:W3:Y:S01]  /*53090*/  LDL.LU R39, [R1+0x17c] ;  /* 0x00017c0001277983 */ /* 0x000ee20000300800 */
        /* <DEDUP_REMOVED lines=13> */
[----:B0-----:R-:W3:Y:S04]  /*53170*/  LDL.LU R32, [R1+0x180] ;  /* 0x0001800001207983 */ /* 0x001ee80000300800 */
[----:B------:R-:W3:Y:S04]  /*53180*/  LDL.LU R33, [R1+0x184] ;  /* 0x0001840001217983 */ /* 0x000ee80000300800 */
[----:B------:R-:W3:Y:S04]  /*53190*/  LDL.LU R34, [R1+0x188] ;  /* 0x0001880001227983 */ /* 0x000ee80000300800 */
[----:B------:R-:W3:Y:S02]  /*531a0*/  LDL.LU R35, [R1+0x18c] ;  /* 0x00018c0001237983 */ /* 0x000ee40000300800 */
[----:B---3--:R-:W-:-:S15]  /*531b0*/  HMMA.16816.F32 R32, R4, R26, R32 ;  /* 0x0000001a0420723c */ /* 0x008fde0000001820 */
[----:B------:R-:W-:-:S08]  /*531c0*/  NOP ;  /* 0x0000000000007918 */ /* 0x000fd00000000000 */
[----:B------:R-:W-:Y:S04]  /*531d0*/  STL.64 [R1+0x820], R32 ;  /* 0x0008202001007387 */ /* 0x000fe80000100a00 */
[----:B------:R2:W-:Y:S02]  /*531e0*/  STL.64 [R1+0x828], R34 ;  /* 0x0008282201007387 */ /* 0x0005e40000100a00 */
[----:B--2---:R-:W-:Y:S02]  /*531f0*/  HMMA.16816.F32 R32, R4, R24, R36 ;  /* 0x000000180420723c */ /* 0x004fe40000001824 */
[----:B------:R-:W-:Y:S04]  /*53200*/  STL.64 [R1+0x49e8], R26 ;  /* 0x0049e81a01007387 */ /* 0x000fe80000100a00 */
[----:B------:R-:W-:-:S15]  /*53210*/  STL.64 [R1+0x49e0], R24 ;  /* 0x0049e01801007387 */ /* 0x000fde0000100a00 */
[----:B------:R-:W-:-:S02]  /*53220*/  NOP ;  /* 0x0000000000007918 */ /* 0x000fc40000000000 */
[----:B------:R-:W-:Y:S04]  /*53230*/  STL.64 [R1+0x7f0], R32 ;  /* 0x0007f02001007387 */ /* 0x000fe80000100a00 */
[----:B------:R0:W-:Y:S02]  /*53240*/  STL.64 [R1+0x7f8], R34 ;  /* 0x0007f82201007387 */ /* 0x0001e40000100a00 */
[C---:B0-----:R-:W-:Y:S06]  /*53250*/  HMMA.16816.F32 R32, R4.reuse, R22, R40 ;  /* 0x000000160420723c */ /* 0x041fec0000001828 */
[----:B------:R-:W-:Y:S01]  /*53260*/  STL.64 [R1+0x49f8], R22 ;  /* 0x0049f81601007387 */ /* 0x000fe20000100a00 */
[----:B----4-:R-:W-:-:S15]  /*53270*/  HMMA.16816.F32 R24, R4, R20, R28 ;  /* 0x000000140418723c */ /* 0x010fde000000181c */
[----:B------:R-:W-:-:S01]  /*53280*/  NOP ;  /* 0x0000000000007918 */ /* 0x000fc20000000000 */
[----:B------:R-:W-:Y:S04]  /*53290*/  STL.64 [R1+0x7c0], R32 ;  /* 0x0007c02001007387 */ /* 0x000fe80000100a00 */
[----:B------:R-:W-:Y:S04]  /*532a0*/  STL.64 [R1+0x7c8], R34 ;  /* 0x0007c82201007387 */ /* 0x000fe80000100a00 */
[----:B------:R0:W-:Y:S02]  /*532b0*/  STL.64 [R1+0x49f0], R20 ;  /* 0x0049f01401007387 */ /* 0x0001e40000100a00 */
[C---:B0-----:R-:W-:Y:S02]  /*532c0*/  HMMA.16816.F32 R20, R4.reuse, R18, R52 ;  /* 0x000000120414723c */ /* 0x041fe40000001834 */
[----:B------:R-:W-:Y:S04]  /*532d0*/  STL.64 [R1+0x790], R24 ;  /* 0x0007901801007387 */ /* 0x000fe80000100a00 */
[C---:B------:R-:W-:Y:S01]  /*532e0*/  HMMA.16816.F32 R28, R4.reuse, R16, R56 ;  /* 0x00000010041c723c */ /* 0x040fe20000001838 */
[----:B------:R0:W-:Y:S05]  /*532f0*/  STL.64 [R1+0x798], R26 ;  /* 0x0007981a01007387 */ /* 0x0001ea0000100a00 */
[C---:B0-----:R-:W-:Y:S11]  /*53300*/  HMMA.16816.F32 R24, R4.reuse, R14, R48 ;  /* 0x0000000e0418723c */ /* 0x041ff60000001830 */
[----:B------:R-:W-:Y:S04]  /*53310*/  STL.64 [R1+0x730], R20 ;  /* 0x0007301401007387 */ /* 0x000fe80000100a00 */
[----:B------:R0:W-:Y:S02]  /*53320*/  STL.64 [R1+0x738], R22 ;  /* 0x0007381601007387 */ /* 0x0001e40000100a00 */
[----:B0-----:R-:W-:Y:S02]  /*53330*/  HMMA.16816.F32 R20, R4, R12, R44 ;  /* 0x0000000c0414723c */ /* 0x001fe4000000182c */
[----:B------:R-:W-:Y:S04]  /*53340*/  STL.64 [R1+0x710], R28 ;  /* 0x0007101c01007387 */ /* 0x000fe80000100a00 */
[----:B------:R-:W-:Y:S04]  /*53350*/  STL.64 [R1+0x718], R30 ;  /* 0x0007181e01007387 */ /* 0x000fe80000100a00 */
[----:B------:R-:W2:Y:S04]  /*53360*/  LDL.LU R48, [R1+0x530] ;  /* 0x0005300001307983 */ /* 0x000ea80000300800 */
[----:B------:R-:W-:Y:S04]  /*53370*/  STL.64 [R1+0x6e0], R24 ;  /* 0x0006e01801007387 */ /* 0x000fe80000100a00 */
[----:B------:R-:W-:Y:S05]  /*53380*/  STL.64 [R1+0x6e8], R26 ;  /* 0x0006e81a01007387 */ /* 0x000fea0000100a00 */
        /* <DEDUP_REMOVED lines=13> */
[----:B0-----:R-:W2:Y:S04]  /*53460*/  LDL.LU R20, [R1+0x100] ;  /* 0x0001000001147983 */ /* 0x001ea80000300800 */
[----:B------:R-:W2:Y:S04]  /*53470*/  LDL.LU R21, [R1+0x104] ;  /* 0x0001040001157983 */ /* 0x000ea80000300800 */
[----:B-1----:R-:W2:Y:S04]  /*53480*/  LDL.LU R22, [R1+0x108] ;  /* 0x0001080001167983 */ /* 0x002ea80000300800 */
[----:B------:R-:W2:Y:S04]  /*53490*/  LDL.LU R23, [R1+0x10c] ;  /* 0x00010c0001177983 */ /* 0x000ea80000300800 */
[----:B------:R-:W3:Y:S04]  /*534a0*/  LDL.LU R11, [R1+0x191c] ;  /* 0x00191c00010b7983 */ /* 0x000ee80000300800 */
[----:B------:R-:W3:Y:S04]  /*534b0*/  LDL.LU R28, [R1+0x1918] ;  /* 0x00191800011c7983 */ /* 0x000ee80000300800 */
        /* <DEDUP_REMOVED lines=26> */
[----:B------:R-:W-:Y:S04]  /*53660*/  STL.64 [R1+0x4998], R14 ;  /* 0x0049980e01007387 */ /* 0x000fe80000100a00 */
[----:B------:R0:W-:Y:S04]  /*53670*/  STL.64 [R1+0x4990], R12 ;  /* 0x0049900c01007387 */ /* 0x0001e80000100a00 */
[----:B0-----:R-:W2:Y:S04]  /*53680*/  LDL.LU R12, [R1+0xb0] ;  /* 0x0000b000010c7983 */ /* 0x001ea80000300800 */
[----:B------:R-:W2:Y:S04]  /*53690*/  LDL.LU R13, [R1+0xb4] ;  /* 0x0000b400010d7983 */ /* 0x000ea80000300800 */
[----:B------:R-:W2:Y:S04]  /*536a0*/  LDL.LU R14, [R1+0xb8] ;  /* 0x0000b800010e7983 */ /* 0x000ea80000300800 */
[----:B------:R-:W2:Y:S01]  /*536b0*/  LDL.LU R15, [R1+0xbc] ;  /* 0x0000bc00010f7983 */ /* 0x000ea20000300800 */
[----:B---3--:R-:W-:-:S03]  /*536c0*/  IMAD R28, R28, 0x100, R11 ;  /* 0x000001001c1c7824 */ /* 0x008fc600078e020b */
[----:B------:R-:W3:Y:S01]  /*536d0*/  LDL.LU R11, [R1+0x4a00] ;  /* 0x004a0000010b7983 */ /* 0x000ee20000300800 */
[C---:B----4-:R-:W-:Y:S06]  /*536e0*/  HMMA.16816.F32 R36, R4.reuse, R2, R36 ;  /* 0x000000020424723c */ /* 0x050fec0000001824 */
[C---:B--2---:R-:W-:Y:S06]  /*536f0*/  HMMA.16816.F32 R24, R4.reuse, R8, R24 ;  /* 0x000000080418723c */ /* 0x044fec0000001818 */
[----:B---3--:R-:W-:-:S15]  /*53700*/  HMMA.16816.F32 R20, R4, R10, R20 ;  /* 0x0000000a0414723c */ /* 0x008fde0000001814 */
[----:B------:R-:W-:-:S08]  /*53710*/  NOP ;  /* 0x0000000000007918 */ /* 0x000fd00000000000 */
[----:B------:R-:W-:Y:S04]  /*53720*/  STL.64 [R1+0x680], R20 ;  /* 0x0006801401007387 */ /* 0x000fe80000100a00 */
[----:B------:R0:W-:Y:S04]  /*53730*/  STL.64 [R1+0x688], R22 ;  /* 0x0006881601007387 */ /* 0x0001e80000100a00 */
[----:B0-----:R-:W2:Y:S04]  /*53740*/  LDL.LU.64 R22, [R1+0x49f8] ;  /* 0x0049f80001167983 */ /* 0x001ea80000300a00 */
[----:B------:R-:W3:Y:S04]  /*53750*/  LDL.LU.64 R20, [R1+0x49f0] ;  /* 0x0049f00001147983 */ /* 0x000ee80000300a00 */
[----:B------:R-:W-:Y:S04]  /*53760*/  STL [R1+0x4968], R11 ;  /* 0x0049680b01007387 */ /* 0x000fe80000100800 */
[----:B------:R-:W-:Y:S04]  /*53770*/  STL.64 [R1+0x1540], R24 ;  /* 0x0015401801007387 */ /* 0x000fe80000100a00 */
[----:B------:R0:W-:Y:S04]  /*53780*/  STL.64 [R1+0x1548], R26 ;  /* 0x0015481a01007387 */ /* 0x0001e80000100a00 */
[----:B0-----:R-:W4:Y:S04]  /*53790*/  LDL.LU.64 R26, [R1+0x49e8] ;  /* 0x0049e800011a7983 */ /* 0x001f280000300a00 */
[----:B------:R-:W2:Y:S04]  /*537a0*/  LDL.LU.64 R24, [R1+0x49e0] ;  /* 0x0049e00001187983 */ /* 0x000ea80000300a00 */
[----:B------:R-:W-:Y:S04]  /*537b0*/  STL.64 [R1+0x1530], R36 ;  /* 0x0015302401007387 */ /* 0x000fe80000100a00 */
[----:B------:R0:W-:Y:S04]  /*537c0*/  STL.64 [R1+0x1538], R38 ;  /* 0x0015382601007387 */ /* 0x0001e80000100a00 */
[----:B0-----:R-:W3:Y:S04]  /*537d0*/  LDL.LU.64 R38, [R1+0x49d8] ;  /* 0x0049d80001267983 */ /* 0x001ee80000300a00 */
[----:B------:R-:W4:Y:S01]  /*537e0*/  LDL.LU.64 R36, [R1+0x49d0] ;  /* 0x0049d00001247983 */ /* 0x000f220000300a00 */
[----:B------:R-:W-:-:S02]  /*537f0*/  IMAD R29, R30, 0x100, R29 ;  /* 0x000001001e1d7824 */ /* 0x000fc400078e021d */
[----:B------:R-:W-:Y:S02]  /*53800*/  IMAD R30, R61, 0x100, R31 ;  /* 0x000001003d1e7824 */ /* 0x000fe400078e021f */
[----:B------:R-:W-:Y:S01]  /*53810*/  IMAD R31, R0, 0x100, R60 ;  /* 0x00000100001f7824 */ /* 0x000fe200078e023c */
[----:B---3--:R-:W-:Y:S01]  /*53820*/  HMMA.16816.F32 R4, R4, R38, R40 ;  /* 0x000000260404723c */ /* 0x008fe20000001828 */
[----:B------:R-:W3:Y:S04]  /*53830*/  LDL.LU.64 R42, [R1+0x49c8] ;  /* 0x0049c800012a7983 */ /* 0x000ee80000300a00 */
[----:B------:R-:W2:Y:S01]  /*53840*/  LDL.LU.64 R40, [R1+0x49c0] ;  /* 0x0049c00001287983 */ /* 0x000ea20000300a00 */
[----:B------:R-:W-:Y:S02]  /*53850*/  F2FP.F16.E4M3.UNPACK_B R28, R28 ;  /* 0x0000001cff1c723e */ /* 0x000fe400020006ff */
[----:B------:R-:W-:-:S02]  /*53860*/  F2FP.F16.E4M3.UNPACK_B R29, R29 ;  /* 0x0000001dff1d723e */ /* 0x000fc400020006ff */
[----:B------:R-:W-:Y:S02]  /*53870*/  F2FP.F16.E4M3.UNPACK_B R30, R30 ;  /* 0x0000001eff1e723e */ /* 0x000fe400020006ff */
[----:B------:R-:W-:-:S11]  /*53880*/  F2FP.F16.E4M3.UNPACK_B R31, R31 ;  /* 0x0000001fff1f723e */ /* 0x000fd600020006ff */
        /* <DEDUP_REMOVED lines=19> */
[----:B----4-:R3:W-:Y:S01]  /*539c0*/  STL.64 [R1+0x4970], R36 ;  /* 0x0049702401007387 */ /* 0x0107e20000100a00 */
[C---:B--2---:R-:W-:Y:S06]  /*539d0*/  HMMA.16816.F32 R40, R28.reuse, R36, R40 ;  /* 0x000000241c28723c */ /* 0x044fec0000001828 */
[C---:B---3--:R-:W-:Y:S06]  /*539e0*/  HMMA.16816.F32 R36, R28.reuse, R34, R4 ;  /* 0x000000221c24723c */ /* 0x048fec0000001804 */
[C---:B------:R-:W-:Y:S06]  /*539f0*/  HMMA.16816.F32 R4, R28.reuse, R32, R12 ;  /* 0x000000201c04723c */ /* 0x040fec000000180c */
[C---:B------:R-:W-:Y:S05]  /*53a00*/  HMMA.16816.F32 R12, R28.reuse, R26, R52 ;  /* 0x0000001a1c0c723c */ /* 0x040fea0000001834 */
[----:B------:R-:W-:Y:S04]  /*53a10*/  STL.64 [R1+0x5b0], R40 ;  /* 0x0005b02801007387 */ /* 0x000fe80000100a00 */
[----:B------:R-:W-:Y:S04]  /*53a20*/  STL.64 [R1+0x5b8], R42 ;  /* 0x0005b82a01007387 */ /* 0x000fe80000100a00 */
[----:B------:R-:W-:Y:S04]  /*53a30*/  STL.64 [R1+0x4988], R34 ;  /* 0x0049882201007387 */ /* 0x000fe80000100a00 */
[----:B------:R-:W-:Y:S04]  /*53a40*/  STL.64 [R1+0x580], R36 ;  /* 0x0005802401007387 */ /* 0x000fe80000100a00 */
[----:B------:R-:W-:Y:S04]  /*53a50*/  STL.64 [R1+0x588], R38 ;  /* 0x0005882601007387 */ /* 0x000fe80000100a00 */
[----:B------:R-:W-:Y:S04]  /*53a60*/  STL.64 [R1+0x4980], R32 ;  /* 0x0049802001007387 */ /* 0x000fe80000100a00 */
        /* <DEDUP_REMOVED lines=9> */
[----:B------:R0:W-:Y:S02]  /*53b00*/  STL.64 [R1+0x518], R6 ;  /* 0x0005180601007387 */ /* 0x0001e40000100a00 */
[C---:B0-----:R-:W-:Y:S02]  /*53b10*/  HMMA.16816.F32 R4, R28.reuse, R20, R44 ;  /* 0x000000141c04723c */ /* 0x041fe4000000182c */
[----:B------:R-:W2:Y:S07]  /*53b20*/  LDL.LU R44, [R1+0x650] ;  /* 0x00065000012c7983 */ /* 0x000eae0000300800 */
[----:B------:R0:W-:Y:S04]  /*53b30*/  STL.64 [R1+0x500], R12 ;  /* 0x0005000c01007387 */ /* 0x0001e80000100a00 */
[----:B------:R1:W-:Y:S10]  /*53b40*/  STL.64 [R1+0x508], R14 ;  /* 0x0005080e01007387 */ /* 0x0003f40000100a00 */
        /* <DEDUP_REMOVED lines=53> */
[----:B------:R-:W-:-:S08]  /*53ea0*/  NOP ;  /* 0x0000000000007918 */ /* 0x000fd00000000000 */
[----:B------:R-:W-:Y:S04]  /*53eb0*/  STL.64 [R1+0x4e0], R24 ;  /* 0x0004e01801007387 */ /* 0x000fe80000100a00 */
[----:B------:R0:W-:Y:S04]  /*53ec0*/  STL.64 [R1+0x4e8], R26 ;  /* 0x0004e81a01007387 */ /* 0x0001e80000100a00 */
[----:B0-----:R-:W2:Y:S04]  /*53ed0*/  LDL.LU.64 R26, [R1+0x49a8] ;  /* 0x0049a800011a7983 */ /* 0x001ea80000300a00 */
[----:B------:R-:W2:Y:S04]  /*53ee0*/  LDL.LU.64 R24, [R1+0x49a0] ;  /* 0x0049a00001187983 */ /* 0x000ea80000300a00 */
[----:B------:R-:W-:Y:S04]  /*53ef0*/  STL.64 [R1+0x4d0], R12 ;  /* 0x0004d00c01007387 */ /* 0x000fe80000100a00 */
[----:B------:R0:W-:Y:S04]  /*53f00*/  STL.64 [R1+0x4d8], R14 ;  /* 0x0004d80e01007387 */ /* 0x0001e80000100a00 */
[----:B0-----:R-:W4:Y:S04]  /*53f10*/  LDL.LU.64 R14, [R1+0x4998] ;  /* 0x00499800010e7983 */ /* 0x001f280000300a00 */
[----:B------:R-:W2:Y:S04]  /*53f20*/  LDL.LU.64 R12, [R1+0x4990] ;  /* 0x00499000010c7983 */ /* 0x000ea80000300a00 */
[----:B------:R-:W-:Y:S04]  /*53f30*/  STL.64 [R1+0x4920], R18 ;  /* 0x0049201201007387 */ /* 0x000fe80000100a00 */
[----:B------:R0:W-:Y:S04]  /*53f40*/  STL.64 [R1+0x4918], R16 ;  /* 0x0049181001007387 */ /* 0x0001e80000100a00 */
[----:B0-----:R-:W2:Y:S04]  /*53f50*/  LDL.LU R16, [R1+0x600] ;  /* 0x0006000001107983 */ /* 0x001ea80000300800 */
[----:B------:R-:W2:Y:S04]  /*53f60*/  LDL.LU R17, [R1+0x604] ;  /* 0x0006040001117983 */ /* 0x000ea80000300800 */
[----:B------:R-:W2:Y:S04]  /*53f70*/  LDL.LU R18, [R1+0x608] ;  /* 0x0006080001127983 */ /* 0x000ea80000300800 */
[----:B------:R-:W2:Y:S01]  /*53f80*/  LDL.LU R19, [R1+0x60c] ;  /* 0x00060c0001137983 */ /* 0x000ea20000300800 */
[----:B---3--:R-:W-:Y:S01]  /*53f90*/  IMAD R4, R4, 0x100, R11 ;  /* 0x0000010004047824 */ /* 0x008fe200078e020b */
[C---:B----4-:R-:W-:Y:S06]  /*53fa0*/  HMMA.16816.F32 R32, R28.reuse, R14, R32 ;  /* 0x0000000e1c20723c */ /* 0x050fec0000001820 */
[----:B--2---:R-:W-:-:S15]  /*53fb0*/  HMMA.16816.F32 R36, R28, R12, R36 ;  /* 0x0000000c1c24723c */ /* 0x004fde0000001824 */
        /* <DEDUP_REMOVED lines=15> */
[----:B------:R-:W4:Y:S02]  /*540b0*/  LDL.LU R11, [R1+0x4968] ;  /* 0x00496800010b7983 */ /* 0x000f240000300800 */
[----:B----4-:R-:W-:-:S15]  /*540c0*/  HMMA.16816.F32 R40, R28, R10, R40 ;  /* 0x0000000a1c28723c */ /* 0x010fde0000001828 */
[----:B------:R-:W-:-:S08]  /*540d0*/  NOP ;  /* 0x0000000000007918 */ /* 0x000fd00000000000 */
[----:B------:R-:W-:Y:S04]  /*540e0*/  STL.64 [R1+0x4a0], R40 ;  /* 0x0004a02801007387 */ /* 0x000fe80000100a00 */
[----:B------:R0:W-:Y:S04]  /*540f0*/  STL.64 [R1+0x4a8], R42 ;  /* 0x0004a82a01007387 */ /* 0x0001e80000100a00 */
[----:B0-----:R-:W4:Y:S04]  /*54100*/  LDL.LU.64 R42, [R1+0x4960] ;  /* 0x00496000012a7983 */ /* 0x001f280000300a00 */
[----:B------:R-:W2:Y:S01]  /*54110*/  LDL.LU.64 R40, [R1+0x4958] ;  /* 0x0049580001287983 */ /* 0x000ea20000300a00 */
[----:B---3--:R-:W-:Y:S01]  /*54120*/  HMMA.16816.F32 R12, R28, R8, R12 ;  /* 0x000000081c0c723c */ /* 0x008fe2000000180c */
[----:B------:R-:W-:-:S02]  /*54130*/  IMAD R5, R6, 0x100, R5 ;  /* 0x0000010006057824 */ /* 0x000fc400078e0205 */
[----:B------:R-:W-:Y:S02]  /*54140*/  IMAD R6, R61, 0x100, R7 ;  /* 0x000001003d067824 */ /* 0x000fe400078e0207 */
[----:B------:R-:W-:Y:S01]  /*54150*/  IMAD R7, R0, 0x100, R60 ;  /* 0x0000010000077824 */ /* 0x000fe200078e023c */
[----:B------:R-:W-:Y:S01]  /*54160*/  F2FP.F16.E4M3.UNPACK_B R4, R4 ;  /* 0x00000004ff04723e */ /* 0x000fe200020006ff */
[----:B------:R-:W-:Y:S01]  /*54170*/  STL.64 [R1+0x4910], R10 ;  /* 0x0049100a01007387 */ /* 0x000fe20000100a00 */
[----:B------:R-:W-:Y:S01]  /*54180*/  F2FP.F16.E4M3.UNPACK_B R5, R5 ;  /* 0x00000005ff05723e */ /* 0x000fe200020006ff */
[----:B------:R-:W-:Y:S01]  /*54190*/  HMMA.16816.F32 R16, R28, R2, R16 ;  /* 0x000000021c10723c */ /* 0x000fe20000001810 */
[----:B------:R-:W-:Y:S01]  /*541a0*/  F2FP.F16.E4M3.UNPACK_B R6, R6 ;  /* 0x00000006ff06723e */ /* 0x000fe200020006ff */
[----:B------:R-:W-:Y:S01]  /*541b0*/  STL.64 [R1+0x4908], R8 ;  /* 0x0049080801007387 */ /* 0x000fe20000100a00 */
[----:B------:R-:W-:-:S11]  /*541c0*/  F2FP.F16.E4M3.UNPACK_B R7, R7 ;  /* 0x00000007ff07723e */ /* 0x000fd600020006ff */
[----:B------:R-:W-:Y:S04]  /*541d0*/  STL.64 [R1+0x1520], R12 ;  /* 0x0015200c01007387 */ /* 0x000fe80000100a00 */
[----:B------:R0:W-:Y:S02]  /*541e0*/  STL.64 [R1+0x1528], R14 ;  /* 0x0015280e01007387 */ /* 0x0001e40000100a00 */
[----:B0-----:R-:W-:Y:S03]  /*541f0*/  HMMA.16816.F32 R12, R28, R38, R20 ;  /* 0x000000261c0c723c */ /* 0x001fe60000001814 */
[----:B------:R-:W-:Y:S04]  /*54200*/  STL.64 [R1+0x1510], R16 ;  /* 0x0015101001007387 */ /* 0x000fe80000100a00 */
[----:B------:R-:W-:Y:S01]  /*54210*/  STL.64 [R1+0x1518], R18 ;  /* 0x0015181201007387 */ /* 0x000fe20000100a00 */
[C---:B----4-:R-:W-:Y:S06]  /*54220*/  HMMA.16816.F32 R8, R4.reuse, R42, R52 ;  /* 0x0000002a0408723c */ /* 0x050fec0000001834 */
[----:B------:R-:W-:Y:S09]  /*54230*/  STL.64 [R1+0x4930], R42 ;  /* 0x0049302a01007387 */ /* 0x000ff20000100a00 */
        /* <DEDUP_REMOVED lines=12> */
[----:B0-----:R-:W-:Y:S02]  /*54300*/  HMMA.16816.F32 R8, R4, R32, R44 ;  /* 0x000000200408723c */ /* 0x001fe4000000182c */
[----:B------:R-:W2:Y:S04]  /*54310*/  LDL.LU R44, [R1+0x740] ;  /* 0x00074000012c7983 */ /* 0x000ea80000300800 */
[----:B------:R0:W-:Y:S04]  /*54320*/  STL.64 [R1+0x460], R12 ;  /* 0x0004600c01007387 */ /* 0x0001e80000100a00 */
[----:B------:R1:W-:-:S13]  /*54330*/  STL.64 [R1+0x468], R14 ;  /* 0x0004680e01007387 */ /* 0x0003da0000100a00 */
[----:B------:R3:W-:Y:S04]  /*54340*/  STL.64 [R1+0x450], R8 ;  /* 0x0004500801007387 */ /* 0x0007e80000100a00 */
[----:B------:R4:W-:Y:S04]  /*54350*/  STL.64 [R1+0x458], R10 ;  /* 0x0004580a01007387 */ /* 0x0009e80000100a00 */
[----:B------:R-:W2:Y:S04]  /*54360*/  LDL.LU R45, [R1+0x744] ;  /* 0x00074400012d7983 */ /* 0x000ea80000300800 */
[----:B------:R-:W2:Y:S04]  /*54370*/  LDL.LU R46, [R1+0x748] ;  /* 0x00074800012e7983 */ /* 0x000ea80000300800 */
[----:B------:R-:W2:Y:S04]  /*54380*/  LDL.LU R47, [R1+0x74c] ;  /* 0x00074c00012f7983 */ /* 0x000ea80000300800 */
[----:B0-----:R-:W2:Y:S04]  /*54390*/  LDL.LU R12, [R1+0x6d0] ;  /* 0x0006d000010c7983 */ /* 0x001ea80000300800 */
[----:B------:R-:W2:Y:S04]  /*543a0*/  LDL.LU R13, [R1+0x6d4] ;  /* 0x0006d400010d7983 */ /* 0x000ea80000300800 */
[----:B-1----:R-:W2:Y:S04]  /*543b0*/  LDL.LU R14, [R1+0x6d8] ;  /* 0x0006d800010e7983 */ /* 0x002ea80000300800 */
        /* <DEDUP_REMOVED lines=56> */
[----:B0-----:R-:W4:Y:S04]  /*54740*/  LDL.LU R24, [R1+0x700] ;  /* 0x0007000001187983 */ /* 0x001f280000300800 */
[----:B------:R-:W4:Y:S04]  /*54750*/  LDL.LU R25, [R1+0x704] ;  /* 0x0007040001197983 */ /* 0x000f280000300800 */
[----:B------:R-:W4:Y:S04]  /*54760*/  LDL.LU R26, [R1+0x708] ;  /* 0x00070800011a7983 */ /* 0x000f280000300800 */
[----:B------:R-:W4:Y:S01]  /*54770*/  LDL.LU R27, [R1+0x70c] ;  /* 0x00070c00011b7983 */ /* 0x000f220000300800 */
[C---:B---3--:R-:W-:Y:S06]  /*54780*/  HMMA.16816.F32 R40, R4.reuse, R22, R40 ;  /* 0x000000160428723c */ /* 0x048fec0000001828 */
        /* <DEDUP_REMOVED lines=29> */
[----:B------:R-:W-:-:S02]  /*54960*/  IMAD R28, R52, 0x100, R31 ;  /* 0x00000100341c7824 */ /* 0x000fc400078e021f */
[----:B------:R-:W-:Y:S02]  /*54970*/  IMAD R29, R54, 0x100, R53 ;  /* 0x00000100361d7824 */ /* 0x000fe400078e0235 */
[----:B------:R-:W-:Y:S01]  /*54980*/  IMAD R30, R61, 0x100, R55 ;  /* 0x000001003d1e7824 */ /* 0x000fe200078e0237 */
[C---:B---3--:R-:W-:Y:S06]  /*54990*/  HMMA.16816.F32 R20, R4.reuse, R14, R20 ;  /* 0x0000000e0414723c */ /* 0x048fec0000001814 */
[----:B------:R-:W-:Y:S01]  /*549a0*/  STL.64 [R1+0x48d0], R14 ;  /* 0x0048d00e01007387 */ /* 0x000fe20000100a00 */
[----:B--2---:R-:W-:-:S15]  /*549b0*/  HMMA.16816.F32 R16, R4, R12, R24 ;  /* 0x0000000c0410723c */ /* 0x004fde0000001818 */
        /* <DEDUP_REMOVED lines=9> */
[----:B------:R0:W-:Y:S04]  /*54a50*/  STL.64 [R1+0x3c8], R14 ;  /* 0x0003c80e01007387 */ /* 0x0001e80000100a00 */
[----:B------:R-:W-:Y:S04]  /*54a60*/  STL.64 [R1+0x48f0], R10 ;  /* 0x0048f00a01007387 */ /* 0x000fe80000100a00 */
[----:B----4-:R1:W-:Y:S01]  /*54a70*/  STL.64 [R1+0x48e8], R8 ;  /* 0x0048e80801007387 */ /* 0x0103e20000100a00 */
[C---:B0-----:R-:W-:Y:S06]  /*54a80*/  HMMA.16816.F32 R12, R4.reuse, R8, R56 ;  /* 0x00000008040c723c */ /* 0x041fec0000001838 */
[C---:B-1----:R-:W-:Y:S06]  /*54a90*/  HMMA.16816.F32 R8, R4.reuse, R2, R48 ;  /* 0x000000020408723c */ /* 0x042fec0000001830 */
[----:B------:R-:W-:Y:S11]  /*54aa0*/  HMMA.16816.F32 R4, R4, R38, R44 ;  /* 0x000000260404723c */ /* 0x000ff6000000182c */
[----:B------:R-:W-:Y:S04]  /*54ab0*/  STL.64 [R1+0x670], R12 ;  /* 0x0006700c01007387 */ /* 0x000fe80000100a00 */
[----:B------:R-:W-:Y:S04]  /*54ac0*/  STL.64 [R1+0x678], R14 ;  /* 0x0006780e01007387 */ /* 0x000fe80000100a00 */
[----:B------:R-:W2:Y:S04]  /*54ad0*/  LDL.LU R48, [R1+0x890] ;  /* 0x0008900001307983 */ /* 0x000ea80000300800 */
[----:B------:R0:W-:Y:S04]  /*54ae0*/  STL.64 [R1+0x660], R8 ;  /* 0x0006600801007387 */ /* 0x0001e80000100a00 */
[----:B------:R1:W-:Y:S04]  /*54af0*/  STL.64 [R1+0x668], R10 ;  /* 0x0006680a01007387 */ /* 0x0003e80000100a00 */
        /* <DEDUP_REMOVED lines=20> */
[----:B------:R-:W4:Y:S01]  /*54c40*/  LDL.LU R35, [R1+0x78c] ;  /* 0x00078c0001237983 */ /* 0x000f220000300800 */
[----:B------:R-:W-:Y:S01]  /*54c50*/  IMAD R31, R0, 0x100, R60 ;  /* 0x00000100001f7824 */ /* 0x000fe200078e023c */
[----:B------:R-:W-:-:S02]  /*54c60*/  F2FP.F16.E4M3.UNPACK_B R28, R28 ;  /* 0x0000001cff1c723e */ /* 0x000fc400020006ff */
[----:B------:R-:W-:Y:S01]  /*54c70*/  F2FP.F16.E4M3.UNPACK_B R29, R29 ;  /* 0x0000001dff1d723e */ /* 0x000fe200020006ff */
[----:B------:R-:W3:Y:S01]  /*54c80*/  LDL.LU R24, [R1+0x7b0] ;  /* 0x0007b00001187983 */ /* 0x000ee20000300800 */
[----:B------:R-:W-:Y:S02]  /*54c90*/  F2FP.F16.E4M3.UNPACK_B R30, R30 ;  /* 0x0000001eff1e723e */ /* 0x000fe400020006ff */
[----:B------:R-:W-:Y:S01]  /*54ca0*/  F2FP.F16.E4M3.UNPACK_B R31, R31 ;  /* 0x0000001fff1f723e */ /* 0x000fe200020006ff */
        /* <DEDUP_REMOVED lines=32> */
[----:B0-----:R-:W2:Y:S04]  /*54eb0*/  LDL.LU R40, [R1+0x840] ;  /* 0x0008400001287983 */ /* 0x001ea80000300800 */
[----:B------:R-:W2:Y:S04]  /*54ec0*/  LDL.LU R41, [R1+0x844] ;  /* 0x0008440001297983 */ /* 0x000ea80000300800 */
[----:B------:R-:W2:Y:S04]  /*54ed0*/  LDL.LU R42, [R1+0x848] ;  /* 0x00084800012a7983 */ /* 0x000ea80000300800 */
[----:B------:R-:W2:Y:S04]  /*54ee0*/  LDL.LU R43, [R1+0x84c] ;  /* 0x00084c00012b7983 */ /* 0x000ea80000300800 */
        /* <DEDUP_REMOVED lines=40> */
[----:B0-----:R-:W4:Y:S04]  /*55170*/  LDL.LU R24, [R1+0x800] ;  /* 0x0008000001187983 */ /* 0x001f280000300800 */
[----:B------:R-:W4:Y:S04]  /*55180*/  LDL.LU R25, [R1+0x804] ;  /* 0x0008040001197983 */ /* 0x000f280000300800 */
[----:B------:R-:W4:Y:S04]  /*55190*/  LDL.LU R26, [R1+0x808] ;  /* 0x00080800011a7983 */ /* 0x000f280000300800 */
[----:B------:R-:W4:Y:S02]  /*551a0*/  LDL.LU R27, [R1+0x80c] ;  /* 0x00080c00011b7983 */ /* 0x000f240000300800 */
[----:B----4-:R-:W-:-:S15]  /*551b0*/  HMMA.16816.F32 R24, R28, R22, R24 ;  /* 0x000000161c18723c */ /* 0x010fde0000001818 */
        /* <DEDUP_REMOVED lines=16> */
[C---:B0-----:R-:W-:Y:S02]  /*552c0*/  HMMA.16816.F32 R16, R28.reuse, R14, R4 ;  /* 0x0000000e1c10723c */ /* 0x041fe40000001804 */
[----:B------:R-:W-:Y:S04]  /*552d0*/  STL.64 [R1+0x310], R20 ;  /* 0x0003101401007387 */ /* 0x000fe80000100a00 */
[----:B------:R-:W-:Y:S01]  /*552e0*/  STL.64 [R1+0x318], R22 ;  /* 0x0003181601007387 */ /* 0x000fe20000100a00 */
[----:B------:R-:W-:Y:S03]  /*552f0*/  HMMA.16816.F32 R4, R28, R12, R52 ;  /* 0x0000000c1c04723c */ /* 0x000fe60000001834 */
[----:B------:R-:W-:-:S13]  /*55300*/  STL.64 [R1+0x4890], R14 ;  /* 0x0048900e01007387 */ /* 0x000fda0000100a00 */
[----:B------:R-:W-:Y:S04]  /*55310*/  STL.64 [R1+0x300], R16 ;  /* 0x0003001001007387 */ /* 0x000fe80000100a00 */
[----:B------:R-:W-:Y:S04]  /*55320*/  STL.64 [R1+0x308], R18 ;  /* 0x0003081201007387 */ /* 0x000fe80000100a00 */
[----:B------:R0:W-:Y:S02]  /*55330*/  STL.64 [R1+0x4888], R12 ;  /* 0x0048880c01007387 */ /* 0x0001e40000100a00 */
[----:B0-----:R-:W-:Y:S02]  /*55340*/  HMMA.16816.F32 R12, R28, R10, R48 ;  /* 0x0000000a1c0c723c */ /* 0x001fe40000001830 */
[----:B------:R-:W-:Y:S04]  /*55350*/  STL.64 [R1+0x2f0], R4 ;  /* 0x0002f00401007387 */ /* 0x000fe80000100a00 */
[----:B------:R-:W-:-:S15]  /*55360*/  STL.64 [R1+0x2f8], R6 ;  /* 0x0002f80601007387 */ /* 0x000fde0000100a00 */
[----:B------:R-:W-:-:S02]  /*55370*/  NOP ;  /* 0x0000000000007918 */ /* 0x000fc40000000000 */
[----:B------:R0:W-:Y:S04]  /*55380*/  STL.64 [R1+0x2e0], R12 ;  /* 0x0002e00c01007387 */ /* 0x0001e80000100a00 */
[----:B------:R1:W-:Y:S04]  /*55390*/  STL.64 [R1+0x2e8], R14 ;  /* 0x0002e80e01007387 */ /* 0x0003e80000100a00 */
        /* <DEDUP_REMOVED lines=18> */
[----:B------:R-:W3:Y:S04]  /*554c0*/  LDL.LU R42, [R1+0x8b8] ;  /* 0x0008b800012a7983 */ /* 0x000ee80000300800 */
[----:B------:R-:W3:Y:S04]  /*554d0*/  LDL.LU R43, [R1+0x8bc] ;  /* 0x0008bc00012b7983 */ /* 0x000ee80000300800 */
[----:B------:R-:W3:Y:S04]  /*554e0*/  LDL.LU R16, [R1+0x8c0] ;  /* 0x0008c00001107983 */ /* 0x000ee80000300800 */
[----:B------:R-:W3:Y:S04]  /*554f0*/  LDL.LU R17, [R1+0x8c4] ;  /* 0x0008c40001117983 */ /* 0x000ee80000300800 */
[----:B------:R-:W3:Y:S01]  /*55500*/  LDL.LU R18, [R1+0x8c8] ;  /* 0x0008c80001127983 */ /* 0x000ee20000300800 */
[----:B------:R-:W-:-:S03]  /*55510*/  IMAD R4, R44, 0x100, R59 ;  /* 0x000001002c047824 */ /* 0x000fc600078e023b */
        /* <DEDUP_REMOVED lines=16> */
[----:B------:R-:W3:Y:S01]  /*55620*/  LDL.LU R26, [R1+0x928] ;  /* 0x00092800011a7983 */ /* 0x000ee20000300800 */
[----:B------:R-:W-:-:S03]  /*55630*/  IMAD R6, R61, 0x100, R47 ;  /* 0x000001003d067824 */ /* 0x000fc600078e022f */
[----:B------:R-:W3:Y:S04]  /*55640*/  LDL.LU R27, [R1+0x92c] ;  /* 0x00092c00011b7983 */ /* 0x000ee80000300800 */
[----:B------:R-:W3:Y:S04]  /*55650*/  LDL.LU R44, [R1+0x9d0] ;  /* 0x0009d000012c7983 */ /* 0x000ee80000300800 */
        /* <DEDUP_REMOVED lines=13> */
[----:B------:R-:W2:Y:S01]  /*55730*/  LDL.LU.64 R36, [R1+0x4878] ;  /* 0x0048780001247983 */ /* 0x000ea20000300a00 */
[----:B------:R-:W-:Y:S01]  /*55740*/  IMAD R7, R0, 0x100, R60 ;  /* 0x0000010000077824 */ /* 0x000fe200078e023c */
[----:B------:R-:W-:Y:S01]  /*55750*/  F2FP.F16.E4M3.UNPACK_B R4, R4 ;  /* 0x00000004ff04723e */ /* 0x000fe200020006ff */
[----:B---3--:R-:W-:Y:S01]  /*55760*/  HMMA.16816.F32 R28, R28, R38, R40 ;  /* 0x000000261c1c723c */ /* 0x008fe20000001828 */
[----:B------:R-:W3:Y:S04]  /*55770*/  LDL.LU.64 R42, [R1+0x4870] ;  /* 0x00487000012a7983 */ /* 0x000ee80000300a00 */
[----:B------:R-:W4:Y:S01]  /*55780*/  LDL.LU.64 R40, [R1+0x4868] ;  /* 0x0048680001287983 */ /* 0x000f220000300a00 */
[----:B------:R-:W-:-:S02]  /*55790*/  F2FP.F16.E4M3.UNPACK_B R5, R5 ;  /* 0x00000005ff05723e */ /* 0x000fc400020006ff */
[----:B------:R-:W-:Y:S02]  /*557a0*/  F2FP.F16.E4M3.UNPACK_B R6, R6 ;  /* 0x00000006ff06723e */ /* 0x000fe400020006ff */
[----:B------:R-:W-:-:S07]  /*557b0*/  F2FP.F16.E4M3.UNPACK_B R7, R7 ;  /* 0x00000007ff07723e */ /* 0x000fce00020006ff */
[C---:B--2---:R-:W-:Y:S06]  /*557c0*/  HMMA.16816.F32 R32, R4.reuse, R36, R32 ;  /* 0x000000240420723c */ /* 0x044fec0000001820 */
[----:B------:R0:W-:Y:S04]  /*557d0*/  STL.64 [R1+0x2d0], R28 ;  /* 0x0002d01c01007387 */ /* 0x0001e80000100a00 */
[----:B------:R1:W-:Y:S04]  /*557e0*/  STL.64 [R1+0x2d8], R30 ;  /* 0x0002d81e01007387 */ /* 0x0003e80000100a00 */
[----:B0-----:R-:W2:Y:S04]  /*557f0*/  LDL.LU R28, [R1+0x970] ;  /* 0x00097000011c7983 */ /* 0x001ea80000300800 */
[----:B------:R-:W2:Y:S04]  /*55800*/  LDL.LU R29, [R1+0x974] ;  /* 0x00097400011d7983 */ /* 0x000ea80000300800 */
[----:B-1----:R-:W2:Y:S04]  /*55810*/  LDL.LU R30, [R1+0x978] ;  /* 0x00097800011e7983 */ /* 0x002ea80000300800 */
[----:B------:R-:W2:Y:S01]  /*55820*/  LDL.LU R31, [R1+0x97c] ;  /* 0x00097c00011f7983 */ /* 0x000ea20000300800 */
[----:B---3--:R-:W-:-:S15]  /*55830*/  HMMA.16816.F32 R16, R4, R42, R16 ;  /* 0x0000002a0410723c */ /* 0x008fde0000001810 */
[----:B------:R-:W-:-:S08]  /*55840*/  NOP ;  /* 0x0000000000007918 */ /* 0x000fd00000000000 */
[----:B------:R-:W-:Y:S04]  /*55850*/  STL.64 [R1+0x2c0], R16 ;  /* 0x0002c01001007387 */ /* 0x000fe80000100a00 */
[----:B------:R0:W-:Y:S04]  /*55860*/  STL.64 [R1+0x2c8], R18 ;  /* 0x0002c81201007387 */ /* 0x0001e80000100a00 */
[----:B0-----:R-:W3:Y:S04]  /*55870*/  LDL.LU.64 R18, [R1+0x4860] ;  /* 0x0048600001127983 */ /* 0x001ee80000300a00 */
[----:B------:R-:W3:Y:S04]  /*55880*/  LDL.LU.64 R16, [R1+0x4858] ;  /* 0x0048580001107983 */ /* 0x000ee80000300a00 */
[----:B------:R-:W-:Y:S04]  /*55890*/  STL.64 [R1+0x47f0], R42 ;  /* 0x0047f02a01007387 */ /* 0x000fe80000100a00 */
[----:B----4-:R0:W-:Y:S04]  /*558a0*/  STL.64 [R1+0x47e8], R40 ;  /* 0x0047e82801007387 */ /* 0x0101e80000100a00 */
[----:B0-----:R-:W4:Y:S04]  /*558b0*/  LDL.LU R40, [R1+0x960] ;  /* 0x0009600001287983 */ /* 0x001f280000300800 */
[----:B------:R-:W4:Y:S04]  /*558c0*/  LDL.LU R41, [R1+0x964] ;  /* 0x0009640001297983 */ /* 0x000f280000300800 */
[----:B------:R-:W4:Y:S04]  /*558d0*/  LDL.LU R42, [R1+0x968] ;  /* 0x00096800012a7983 */ /* 0x000f280000300800 */
[----:B------:R-:W4:Y:S04]  /*558e0*/  LDL.LU R43, [R1+0x96c] ;  /* 0x00096c00012b7983 */ /* 0x000f280000300800 */
        /* <DEDUP_REMOVED lines=43> */
[----:B------:R-:W-:Y:S04]  /*55ba0*/  STL.64 [R1+0x250], R24 ;  /* 0x0002501801007387 */ /* 0x000fe80000100a00 */
[----:B------:R1:W-:Y:S01]  /*55bb0*/  STL.64 [R1+0x258], R26 ;  /* 0x0002581a01007387 */ /* 0x0003e20000100a00 */
[C---:B0-----:R-:W-:Y:S06]  /*55bc0*/  HMMA.16816.F32 R20, R4.reuse, R16, R56 ;  /* 0x000000100414723c */ /* 0x041fec0000001838 */
[----:B-1----:R-:W-:Y:S06]  /*55bd0*/  HMMA.16816.F32 R24, R4, R18, R52 ;  /* 0x000000120418723c */ /* 0x002fec0000001834 */
        /* <DEDUP_REMOVED lines=28> */
[----:B0-----:R-:W4:Y:S04]  /*55da0*/  LDL.LU R12, [R1+0x9f0] ;  /* 0x0009f000010c7983 */ /* 0x001f280000300800 */
[----:B------:R-:W4:Y:S04]  /*55db0*/  LDL.LU R13, [R1+0x9f4] ;  /* 0x0009f400010d7983 */ /* 0x000f280000300800 */
[----:B------:R-:W4:Y:S04]  /*55dc0*/  LDL.LU R14, [R1+0x9f8] ;  /* 0x0009f800010e7983 */ /* 0x000f280000300800 */
[----:B------:R-:W4:Y:S04]  /*55dd0*/  LDL.LU R15, [R1+0x9fc] ;  /* 0x0009fc00010f7983 */ /* 0x000f280000300800 */
        /* <DEDUP_REMOVED lines=35> */
[----:B----4-:R-:W-:Y:S01]  /*56010*/  HMMA.16816.F32 R12, R4, R10, R12 ;  /* 0x0000000a040c723c */ /* 0x010fe2000000180c */
[----:B---3--:R-:W-:-:S02]  /*56020*/  IMAD R28, R28, 0x100, R27 ;  /* 0x000001001c1c7824 */ /* 0x008fc400078e021b */
[----:B------:R-:W3:-:S15]  /*56030*/  LDL.LU R27, [R1+0xa7c] ;  /* 0x000a7c00011b7983 */ /* 0x000ede0000300800 */
[----:B------:R-:W-:-:S05]  /*56040*/  NOP ;  /* 0x0000000000007918 */ /* 0x000fca0000000000 */
[----:B------:R-:W-:Y:S04]  /*56050*/  STL.64 [R1+0x200], R12 ;  /* 0x0002000c01007387 */ /* 0x000fe80000100a00 */
[----:B------:R0:W-:Y:S04]  /*56060*/  STL.64 [R1+0x208], R14 ;  /* 0x0002080e01007387 */ /* 0x0001e80000100a00 */
[----:B0-----:R-:W4:Y:S04]  /*56070*/  LDL.LU.64 R14, [R1+0x4820] ;  /* 0x00482000010e7983 */ /* 0x001f280000300a00 */
[----:B------:R-:W4:Y:S01]  /*56080*/  LDL.LU.64 R12, [R1+0x4818] ;  /* 0x00481800010c7983 */ /* 0x000f220000300a00 */
[C---:B--2---:R-:W-:Y:S06]  /*56090*/  HMMA.16816.F32 R16, R4.reuse, R8, R16 ;  /* 0x000000080410723c */ /* 0x044fec0000001810 */
[----:B------:R-:W-:Y:S01]  /*560a0*/  HMMA.16816.F32 R36, R4, R2, R36 ;  /* 0x000000020424723c */ /* 0x000fe20000001824 */
[----:B------:R-:W-:-:S15]  /*560b0*/  STL [R1+0x4794], R11 ;  /* 0x0047940b01007387 */ /* 0x000fde0000100800 */
[----:B------:R-:W-:-:S01]  /*560c0*/  NOP ;  /* 0x0000000000007918 */ /* 0x000fc20000000000 */
        /* <DEDUP_REMOVED lines=8> */
[----:B------:R-:W-:-:S02]  /*56150*/  IMAD R29, R30, 0x100, R29 ;  /* 0x000001001e1d7824 */ /* 0x000fc400078e021d */
[----:B------:R-:W-:Y:S02]  /*56160*/  IMAD R30, R61, 0x100, R31 ;  /* 0x000001003d1e7824 */ /* 0x000fe400078e021f */
[----:B------:R-:W-:Y:S01]  /*56170*/  IMAD R31, R0, 0x100, R60 ;  /* 0x00000100001f7824 */ /* 0x000fe200078e023c */
[----:B---3--:R-:W-:Y:S01]  /*56180*/  HMMA.16816.F32 R4, R4, R38, R40 ;  /* 0x000000260404723c */ /* 0x008fe20000001828 */
[----:B------:R-:W3:Y:S04]  /*56190*/  LDL.LU.64 R42, [R1+0x47f0] ;  /* 0x0047f000012a7983 */ /* 0x000ee80000300a00 */
[----:B------:R-:W4:Y:S01]  /*561a0*/  LDL.LU.64 R40, [R1+0x47e8] ;  /* 0x0047e80001287983 */ /* 0x000f220000300a00 */
[----:B------:R-:W-:Y:S02]  /*561b0*/  F2FP.F16.E4M3.UNPACK_B R28, R28 ;  /* 0x0000001cff1c723e */ /* 0x000fe400020006ff */
[----:B------:R-:W-:-:S02]  /*561c0*/  F2FP.F16.E4M3.UNPACK_B R29, R29 ;  /* 0x0000001dff1d723e */ /* 0x000fc400020006ff */
[----:B------:R-:W-:Y:S02]  /*561d0*/  F2FP.F16.E4M3.UNPACK_B R30, R30 ;  /* 0x0000001eff1e723e */ /* 0x000fe400020006ff */
        /* <DEDUP_REMOVED lines=26> */
[----:B0-----:R-:W3:Y:S04]  /*56380*/  LDL.LU R36, [R1+0xa80] ;  /* 0x000a800001247983 */ /* 0x001ee80000300800 */
[----:B------:R-:W3:Y:S04]  /*56390*/  LDL.LU R37, [R1+0xa84] ;  /* 0x000a840001257983 */ /* 0x000ee80000300800 */
[----:B------:R-:W3:Y:S04]  /*563a0*/  LDL.LU R38, [R1+0xa88] ;  /* 0x000a880001267983 */ /* 0x000ee80000300800 */
[----:B------:R-:W3:Y:S01]  /*563b0*/  LDL.LU R39, [R1+0xa8c] ;  /* 0x000a8c0001277983 */ /* 0x000ee20000300800 */
[----:B--2---:R-:W-:-:S15]  /*563c0*/  HMMA.16816.F32 R24, R28, R34, R24 ;  /* 0x000000221c18723c */ /* 0x004fde0000001818 */
[----:B------:R-:W-:-:S08]  /*563d0*/  NOP ;  /* 0x0000000000007918 */ /* 0x000fd00000000000 */
[----:B------:R-:W-:Y:S04]  /*563e0*/  STL.64 [R1+0x1c0], R24 ;  /* 0x0001c01801007387 */ /* 0x000fe80000100a00 */
[----:B------:R0:W-:Y:S04]  /*563f0*/  STL.64 [R1+0x1c8], R26 ;  /* 0x0001c81a01007387 */ /* 0x0001e80000100a00 */
[----:B0-----:R-:W4:Y:S04]  /*56400*/  LDL.LU.64 R26, [R1+0x47c0] ;  /* 0x0047c000011a7983 */ /* 0x001f280000300a00 */
[----:B------:R-:W2:Y:S01]  /*56410*/  LDL.LU.64 R24, [R1+0x47b8] ;  /* 0x0047b80001187983 */ /* 0x000ea20000300a00 */
[----:B---3--:R-:W-:Y:S03]  /*56420*/  HMMA.16816.F32 R36, R28, R32, R36 ;  /* 0x000000201c24723c */ /* 0x008fe60000001824 */
[----:B------:R-:W-:Y:S04]  /*56430*/  STL.64 [R1+0x47a0], R34 ;  /* 0x0047a02201007387 */ /* 0x000fe80000100a00 */
[----:B------:R4:W-:-:S15]  /*56440*/  STL.64 [R1+0x4798], R32 ;  /* 0x0047982001007387 */ /* 0x0009de0000100a00 */
[----:B------:R-:W-:-:S01]  /*56450*/  NOP ;  /* 0x0000000000007918 */ /* 0x000fc20000000000 */
[----:B------:R-:W-:Y:S04]  /*56460*/  STL.64 [R1+0x1b0], R36 ;  /* 0x0001b02401007387 */ /* 0x000fe80000100a00 */
[----:B------:R-:W-:Y:S01]  /*56470*/  STL.64 [R1+0x1b8], R38 ;  /* 0x0001b82601007387 */ /* 0x000fe20000100a00 */
        /* <DEDUP_REMOVED lines=10> */
[C---:B------:R-:W-:Y:S06]  /*56520*/  HMMA.16816.F32 R32, R28.reuse, R20, R56 ;  /* 0x000000141c20723c */ /* 0x040fec0000001838 */
[C---:B------:R-:W-:Y:S11]  /*56530*/  HMMA.16816.F32 R24, R28.reuse, R18, R48 ;  /* 0x000000121c18723c */ /* 0x040ff60000001830 */
[----:B------:R-:W-:Y:S04]  /*56540*/  STL.64 [R1+0x180], R4 ;  /* 0x0001800401007387 */ /* 0x000fe80000100a00 */
[----:B------:R0:W-:Y:S02]  /*56550*/  STL.64 [R1+0x188], R6 ;  /* 0x0001880601007387 */ /* 0x0001e40000100a00 */
[C---:B0-----:R-:W-:Y:S02]  /*56560*/  HMMA.16816.F32 R4, R28.reuse, R16, R44 ;  /* 0x000000101c04723c */ /* 0x041fe4000000182c */
[----:B------:R0:W-:Y:S04]  /*56570*/  STL.64 [R1+0x170], R32 ;  /* 0x0001702001007387 */ /* 0x0001e80000100a00 */
[----:B------:R1:W-:Y:S04]  /*56580*/  STL.64 [R1+0x178], R34 ;  /* 0x0001782201007387 */ /* 0x0003e80000100a00 */
[----:B------:R-:W2:Y:S04]  /*56590*/  LDL.LU R48, [R1+0xbf0] ;  /* 0x000bf00001307983 */ /* 0x000ea80000300800 */
[----:B------:R3:W-:Y:S04]  /*565a0*/  STL.64 [R1+0x160], R24 ;  /* 0x0001601801007387 */ /* 0x0007e80000100a00 */
[----:B------:R4:W-:Y:S05]  /*565b0*/  STL.64 [R1+0x168], R26 ;  /* 0x0001681a01007387 */ /* 0x0009ea0000100a00 */
        /* <DEDUP_REMOVED lines=51> */
[----:B------:R0:W-:Y:S01]  /*568f0*/  STL.64 [R1+0x148], R26 ;  /* 0x0001481a01007387 */ /* 0x0001e20000100a00 */
[----:B----4-:R-:W-:-:S03]  /*56900*/  IMAD R4, R4, 0x100, R11 ;  /* 0x0000010004047824 */ /* 0x010fc600078e020b */
        /* <DEDUP_REMOVED lines=12> */
[----:B------:R-:W4:Y:S01]  /*569d0*/  LDL.LU R11, [R1+0x4794] ;  /* 0x00479400010b7983 */ /* 0x000f220000300800 */
[----:B------:R-:W-:Y:S01]  /*569e0*/  HMMA.16816.F32 R40, R28, R8, R40 ;  /* 0x000000081c28723c */ /* 0x000fe20000001828 */
[----:B------:R-:W-:-:S02]  /*569f0*/  IMAD R5, R5, 0x100, R0 ;  /* 0x0000010005057824 */ /* 0x000fc400078e0200 */
[----:B------:R-:W2:Y:S03]  /*56a00*/  LDL.LU R0, [R1+0x4790] ;  /* 0x0047900001007983 */ /* 0x000ea60000300800 */
[----:B----4-:R-:W-:-:S15]  /*56a10*/  HMMA.16816.F32 R36, R28, R10, R36 ;  /* 0x0000000a1c24723c */ /* 0x010fde0000001824 */
[----:B------:R-:W-:-:S08]  /*56a20*/  NOP ;  /* 0x0000000000007918 */ /* 0x000fd00000000000 */
[----:B------:R-:W-:Y:S04]  /*56a30*/  STL.64 [R1+0x120], R36 ;  /* 0x0001202401007387 */ /* 0x000fe80000100a00 */
[----:B------:R0:W-:Y:S04]  /*56a40*/  STL.64 [R1+0x128], R38 ;  /* 0x0001282601007387 */ /* 0x0001e80000100a00 */
[----:B0-----:R-:W3:Y:S04]  /*56a50*/  LDL.LU.64 R38, [R1+0x4788] ;  /* 0x0047880001267983 */ /* 0x001ee80000300a00 */
[----:B------:R-:W4:Y:S04]  /*56a60*/  LDL.LU.64 R36, [R1+0x4780] ;  /* 0x0047800001247983 */ /* 0x000f280000300a00 */
        /* <DEDUP_REMOVED lines=9> */
[----:B------:R-:W2:Y:S01]  /*56b00*/  LDL.LU R11, [R1+0xbac] ;  /* 0x000bac00010b7983 */ /* 0x000ea20000300800 */
[----:B------:R-:W-:-:S02]  /*56b10*/  IMAD R6, R7, 0x100, R6 ;  /* 0x0000010007067824 */ /* 0x000fc400078e0206 */
[----:B------:R-:W-:Y:S01]  /*56b20*/  IMAD R7, R60, 0x100, R61 ;  /* 0x000001003c077824 */ /* 0x000fe200078e023d */
[----:B------:R-:W-:Y:S02]  /*56b30*/  F2FP.F16.E4M3.UNPACK_B R4, R4 ;  /* 0x00000004ff04723e */ /* 0x000fe400020006ff */
[----:B------:R-:W-:Y:S02]  /*56b40*/  F2FP.F16.E4M3.UNPACK_B R5, R5 ;  /* 0x00000005ff05723e */ /* 0x000fe400020006ff */
[----:B------:R-:W-:Y:S02]  /*56b50*/  F2FP.F16.E4M3.UNPACK_B R6, R6 ;  /* 0x00000006ff06723e */ /* 0x000fe400020006ff */
[----:B------:R-:W-:Y:S01]  /*56b60*/  F2FP.F16.E4M3.UNPACK_B R7, R7 ;  /* 0x00000007ff07723e */ /* 0x000fe200020006ff */
[C---:B---3--:R-:W-:Y:S06]  /*56b70*/  HMMA.16816.F32 R12, R28.reuse, R38, R12 ;  /* 0x000000261c0c723c */ /* 0x048fec000000180c */
[----:B--2---:R-:W-:-:S15]  /*56b80*/  HMMA.16816.F32 R8, R28, R2, R8 ;  /* 0x000000021c08723c */ /* 0x004fde0000001808 */
[----:B------:R-:W-:-:S08]  /*56b90*/  NOP ;  /* 0x0000000000007918 */ /* 0x000fd00000000000 */
[----:B------:R-:W-:Y:S04]  /*56ba0*/  STL.64 [R1+0x590], R8 ;  /* 0x0005900801007387 */ /* 0x000fe80000100a00 */
[----:B------:R0:W-:Y:S02]  /*56bb0*/  STL.64 [R1+0x598], R10 ;  /* 0x0005980a01007387 */ /* 0x0001e40000100a00 */
[C---:B0-----:R-:W-:Y:S06]  /*56bc0*/  HMMA.16816.F32 R8, R4.reuse, R42, R16 ;  /* 0x0000002a0408723c */ /* 0x041fec0000001810 */
[----:B------:R-:W-:Y:S04]  /*56bd0*/  STL.64 [R1+0x46e0], R42 ;  /* 0x0046e02a01007387 */ /* 0x000fe80000100a00 */
[----:B------:R-:W-:Y:S04]  /*56be0*/  STL.64 [R1+0x110], R12 ;  /* 0x0001100c01007387 */ /* 0x000fe80000100a00 */
[----:B------:R-:W-:Y:S04]  /*56bf0*/  STL.64 [R1+0x118], R14 ;  /* 0x0001180e01007387 */ /* 0x000fe80000100a00 */
[----:B----4-:R-:W-:Y:S05]  /*56c00*/  STL.64 [R1+0x46d8], R40 ;  /* 0x0046d82801007387 */ /* 0x010fea0000100a00 */
        /* <DEDUP_REMOVED lines=12> */
[----:B------:R-:W-:Y:S04]  /*56cd0*/  STL.64 [R1+0xe8], R14 ;  /* 0x0000e80e01007387 */ /* 0x000fe80000100a00 */
[----:B------:R-:W-:Y:S09]  /*56ce0*/  STL.64 [R1+0x46c8], R32 ;  /* 0x0046c82001007387 */ /* 0x000ff20000100a00 */
        /* <DEDUP_REMOVED lines=8> */
[----:B------:R-:W3:Y:S04]  /*56d70*/  LDL.LU R58, [R1+0xd38] ;  /* 0x000d3800013a7983 */ /* 0x000ee80000300800 */
[----:B------:R-:W3:Y:S04]  /*56d80*/  LDL.LU R59, [R1+0xd3c] ;  /* 0x000d3c00013b7983 */ /* 0x000ee80000300800 */
[----:B---3--:R-:W-:Y:S04]  /*56d90*/  STL.64 [R1+0x4708], R58 ;  /* 0x0047083a01007387 */ /* 0x008fe80000100a00 */
[----:B--2---:R-:W-:Y:S04]  /*56da0*/  STL.64 [R1+0x4700], R56 ;  /* 0x0047003801007387 */ /* 0x004fe80000100a00 */
[----:B------:R-:W2:Y:S04]  /*56db0*/  LDL.LU R48, [R1+0xd00] ;  /* 0x000d000001307983 */ /* 0x000ea80000300800 */
[----:B------:R-:W2:Y:S04]  /*56dc0*/  LDL.LU R49, [R1+0xd04] ;  /* 0x000d040001317983 */ /* 0x000ea80000300800 */
[----:B------:R-:W3:Y:S04]  /*56dd0*/  LDL.LU R50, [R1+0xd08] ;  /* 0x000d080001327983 */ /* 0x000ee80000300800 */
[----:B------:R-:W3:Y:S04]  /*56de0*/  LDL.LU R51, [R1+0xd0c] ;  /* 0x000d0c0001337983 */ /* 0x000ee80000300800 */
[----:B---3--:R-:W-:Y:S04]  /*56df0*/  STL.64 [R1+0x4728], R50 ;  /* 0x0047283201007387 */ /* 0x008fe80000100a00 */
[----:B--2---:R2:W-:Y:S04]  /*56e00*/  STL.64 [R1+0x4720], R48 ;  /* 0x0047203001007387 */ /* 0x0045e80000100a00 */
[----:B0-----:R-:W3:Y:S04]  /*56e10*/  LDL.LU R8, [R1+0xca0] ;  /* 0x000ca00001087983 */ /* 0x001ee80000300800 */
[----:B------:R-:W3:Y:S04]  /*56e20*/  LDL.LU R9, [R1+0xca4] ;  /* 0x000ca40001097983 */ /* 0x000ee80000300800 */
[----:B-1----:R-:W4:Y:S04]  /*56e30*/  LDL.LU R10, [R1+0xca8] ;  /* 0x000ca800010a7983 */ /* 0x002f280000300800 */
[----:B------:R-:W4:Y:S04]  /*56e40*/  LDL.LU R11, [R1+0xcac] ;  /* 0x000cac00010b7983 */ /* 0x000f280000300800 */
[----:B----4-:R-:W-:Y:S04]  /*56e50*/  STL.64 [R1+0x4748], R10 ;  /* 0x0047480a01007387 */ /* 0x010fe80000100a00 */
[----:B---3--:R0:W-:Y:S04]  /*56e60*/  STL.64 [R1+0x4740], R8 ;  /* 0x0047400801007387 */ /* 0x0081e80000100a00 */
[----:B--2---:R-:W2:Y:S04]  /*56e70*/  LDL.LU R48, [R1+0xc90] ;  /* 0x000c900001307983 */ /* 0x004ea80000300800 */
[----:B------:R-:W2:Y:S04]  /*56e80*/  LDL.LU R49, [R1+0xc94] ;  /* 0x000c940001317983 */ /* 0x000ea80000300800 */
[----:B------:R-:W3:Y:S04]  /*56e90*/  LDL.LU R50, [R1+0xc98] ;  /* 0x000c980001327983 */ /* 0x000ee80000300800 */
[----:B------:R-:W3:Y:S04]  /*56ea0*/  LDL.LU R51, [R1+0xc9c] ;  /* 0x000c9c0001337983 */ /* 0x000ee80000300800 */
[----:B---3--:R-:W-:Y:S04]  /*56eb0*/  STL.64 [R1+0x4768], R50 ;  /* 0x0047683201007387 */ /* 0x008fe80000100a00 */
[----:B--2---:R1:W-:Y:S04]  /*56ec0*/  STL.64 [R1+0x4760], R48 ;  /* 0x0047603001007387 */ /* 0x0043e80000100a00 */
[----:B------:R-:W2:Y:S04]  /*56ed0*/  LDL.LU R12, [R1+0xc70] ;  /* 0x000c7000010c7983 */ /* 0x000ea80000300800 */
[----:B------:R-:W2:Y:S04]  /*56ee0*/  LDL.LU R13, [R1+0xc74] ;  /* 0x000c7400010d7983 */ /* 0x000ea80000300800 */
[----:B------:R-:W2:Y:S04]  /*56ef0*/  LDL.LU R14, [R1+0xc78] ;  /* 0x000c7800010e7983 */ /* 0x000ea80000300800 */
[----:B------:R-:W2:Y:S04]  /*56f00*/  LDL.LU R15, [R1+0xc7c] ;  /* 0x000c7c00010f7983 */ /* 0x000ea80000300800 */
[----:B0-----:R-:W3:Y:S04]  /*56f10*/  LDL.LU R8, [R1+0xc60] ;  /* 0x000c600001087983 */ /* 0x001ee80000300800 */
[----:B------:R-:W3:Y:S04]  /*56f20*/  LDL.LU R9, [R1+0xc64] ;  /* 0x000c640001097983 */ /* 0x000ee80000300800 */
[----:B------:R-:W3:Y:S04]  /*56f30*/  LDL.LU R10, [R1+0xc68] ;  /* 0x000c6800010a7983 */ /* 0x000ee80000300800 */
[----:B------:R-:W3:Y:S04]  /*56f40*/  LDL.LU R11, [R1+0xc6c] ;  /* 0x000c6c00010b7983 */ /* 0x000ee80000300800 */
[----:B------:R-:W4:Y:S04]  /*56f50*/  LDL.LU R32, [R1+0xc20] ;  /* 0x000c200001207983 */ /* 0x000f280000300800 */
[----:B------:R-:W4:Y:S04]  /*56f60*/  LDL.LU R33, [R1+0xc24] ;  /* 0x000c240001217983 */ /* 0x000f280000300800 */
[----:B------:R-:W4:Y:S04]  /*56f70*/  LDL.LU R34, [R1+0xc28] ;  /* 0x000c280001227983 */ /* 0x000f280000300800 */
[----:B------:R-:W4:Y:S04]  /*56f80*/  LDL.LU R35, [R1+0xc2c] ;  /* 0x000c2c0001237983 */ /* 0x000f280000300800 */
[----:B-1----:R-:W2:Y:S04]  /*56f90*/  LDL.LU R48, [R1+0xc40] ;  /* 0x000c400001307983 */ /* 0x002ea80000300800 */
        /* <DEDUP_REMOVED lines=31> */
[C---:B----4-:R-:W-:Y:S06]  /*57190*/  HMMA.16816.F32 R32, R4.reuse, R24, R32 ;  /* 0x000000180420723c */ /* 0x050fec0000001820 */
[C---:B--2---:R-:W-:Y:S06]  /*571a0*/  HMMA.16816.F32 R48, R4.reuse, R22, R48 ;  /* 0x000000160430723c */ /* 0x044fec0000001830 */
[C---:B---3--:R-:W-:Y:S11]  /*571b0*/  HMMA.16816.F32 R16, R4.reuse, R20, R16 ;  /* 0x000000140410723c */ /* 0x048ff60000001810 */
[----:B------:R0:W-:Y:S04]  /*571c0*/  STL.64 [R1+0xb0], R32 ;  /* 0x0000b02001007387 */ /* 0x0001e80000100a00 */
[----:B------:R1:W-:Y:S04]  /*571d0*/  STL.64 [R1+0xb8], R34 ;  /* 0x0000b82201007387 */ /* 0x0003e80000100a00 */
[----:B0-----:R-:W2:Y:S04]  /*571e0*/  LDL.LU R32, [R1+0xcf0] ;  /* 0x000cf00001207983 */ /* 0x001ea80000300800 */
[----:B------:R-:W2:Y:S04]  /*571f0*/  LDL.LU R33, [R1+0xcf4] ;  /* 0x000cf40001217983 */ /* 0x000ea80000300800 */
[----:B-1----:R-:W2:Y:S04]  /*57200*/  LDL.LU R34, [R1+0xcf8] ;  /* 0x000cf80001227983 */ /* 0x002ea80000300800 */
[----:B------:R-:W2:Y:S04]  /*57210*/  LDL.LU R35, [R1+0xcfc] ;  /* 0x000cfc0001237983 */ /* 0x000ea80000300800 */
        /* <DEDUP_REMOVED lines=8> */
[C---:B----4-:R-:W-:Y:S06]  /*572a0*/  HMMA.16816.F32 R8, R4.reuse, R18, R8 ;  /* 0x000000120408723c */ /* 0x050fec0000001808 */
        /* <DEDUP_REMOVED lines=9> */
[----:B------:R-:W2:Y:S01]  /*57340*/  LDL.LU.64 R12, [R1+0x4730] ;  /* 0x00473000010c7983 */ /* 0x000ea20000300a00 */
[C---:B---3--:R-:W-:Y:S06]  /*57350*/  HMMA.16816.F32 R48, R4.reuse, R14, R48 ;  /* 0x0000000e0430723c */ /* 0x048fec0000001830 */
        /* <DEDUP_REMOVED lines=10> */
[----:B------:R-:W-:-:S02]  /*57400*/  IMAD R28, R53, 0x100, R52 ;  /* 0x00000100351c7824 */ /* 0x000fc400078e0234 */
[----:B------:R-:W-:Y:S01]  /*57410*/  IMAD R29, R55, 0x100, R54 ;  /* 0x00000100371d7824 */ /* 0x000fe200078e0236 */
[----:B------:R-:W2:Y:S04]  /*57420*/  LDL.LU R52, [R1+0xd50] ;  /* 0x000d500001347983 */ /* 0x000ea80000300800 */
[----:B------:R-:W2:Y:S04]  /*57430*/  LDL.LU R53, [R1+0xd54] ;  /* 0x000d540001357983 */ /* 0x000ea80000300800 */
[----:B------:R-:W2:Y:S04]  /*57440*/  LDL.LU R54, [R1+0xd58] ;  /* 0x000d580001367983 */ /* 0x000ea80000300800 */
[----:B------:R-:W2:Y:S01]  /*57450*/  LDL.LU R55, [R1+0xd5c] ;  /* 0x000d5c0001377983 */ /* 0x000ea20000300800 */
[----:B------:R-:W-:-:S02]  /*57460*/  IMAD R30, R30, 0x100, R60 ;  /* 0x000001001e1e7824 */ /* 0x000fc400078e023c */
[----:B------:R-:W-:Y:S01]  /*57470*/  IMAD R31, R31, 0x100, R61 ;  /* 0x000001001f1f7824 */ /* 0x000fe200078e023d */
[C---:B---3--:R-:W-:Y:S06]  /*57480*/  HMMA.16816.F32 R56, R4.reuse, R10, R56 ;  /* 0x0000000a0438723c */ /* 0x048fec0000001838 */
[----:B----4-:R-:W-:-:S15]  /*57490*/  HMMA.16816.F32 R36, R4, R8, R36 ;  /* 0x000000080424723c */ /* 0x010fde0000001824 */
[----:B------:R-:W-:-:S02]  /*574a0*/  NOP ;  /* 0x0000000000007918 */ /* 0x000fc40000000000 */
[----:B------:R-:W-:Y:S04]  /*574b0*/  STL.64 [R1+0x40], R56 ;  /* 0x0000403801007387 */ /* 0x000fe80000100a00 */
[----:B------:R0:W-:Y:S04]  /*574c0*/  STL.64 [R1+0x48], R58 ;  /* 0x0000483a01007387 */ /* 0x0001e80000100a00 */
[----:B0-----:R-:W3:Y:S04]  /*574d0*/  LDL.LU.64 R58, [R1+0x4708] ;  /* 0x00470800013a7983 */ /* 0x001ee80000300a00 */
[----:B------:R-:W3:Y:S04]  /*574e0*/  LDL.LU.64 R56, [R1+0x4700] ;  /* 0x0047000001387983 */ /* 0x000ee80000300a00 */
[----:B------:R-:W4:Y:S04]  /*574f0*/  LDL.LU R60, [R1+0x46fc] ;  /* 0x0046fc00013c7983 */ /* 0x000f280000300800 */
[----:B------:R-:W4:Y:S04]  /*57500*/  LDL.LU R61, [R1+0x46f8] ;  /* 0x0046f800013d7983 */ /* 0x000f280000300800 */
[----:B------:R-:W-:Y:S04]  /*57510*/  STL.64 [R1+0x560], R36 ;  /* 0x0005602401007387 */ /* 0x000fe80000100a00 */
[----:B------:R0:W-:Y:S04]  /*57520*/  STL.64 [R1+0x568], R38 ;  /* 0x0005682601007387 */ /* 0x0001e80000100a00 */
[----:B0-----:R-:W3:Y:S01]  /*57530*/  LDL.LU.64 R38, [R1+0x46f0] ;  /* 0x0046f00001267983 */ /* 0x001ee20000300a00 */
[----:B--2---:R-:W-:Y:S03]  /*57540*/  HMMA.16816.F32 R48, R4, R2, R48 ;  /* 0x000000020430723c */ /* 0x004fe60000001830 */
[----:B------:R-:W2:-:S15]  /*57550*/  LDL.LU.64 R36, [R1+0x46e8] ;  /* 0x0046e80001247983 */ /* 0x000e9e0000300a00 */
[----:B------:R-:W-:-:S05]  /*57560*/  NOP ;  /* 0x0000000000007918 */ /* 0x000fca0000000000 */
[----:B------:R0:W-:Y:S04]  /*57570*/  STL.64 [R1+0x530], R48 ;  /* 0x0005303001007387 */ /* 0x0001e80000100a00 */
[----:B------:R1:W-:Y:S04]  /*57580*/  STL.64 [R1+0x538], R50 ;  /* 0x0005383201007387 */ /* 0x0003e80000100a00 */
[----:B0-----:R-:W4:Y:S04]  /*57590*/  LDL.LU R48, [R1+0xd60] ;  /* 0x000d600001307983 */ /* 0x001f280000300800 */
[----:B------:R-:W4:Y:S04]  /*575a0*/  LDL.LU R49, [R1+0xd64] ;  /* 0x000d640001317983 */ /* 0x000f280000300800 */
[----:B-1----:R-:W4:Y:S04]  /*575b0*/  LDL.LU R50, [R1+0xd68] ;  /* 0x000d680001327983 */ /* 0x002f280000300800 */
[----:B------:R-:W4:Y:S01]  /*575c0*/  LDL.LU R51, [R1+0xd6c] ;  /* 0x000d6c0001337983 */ /* 0x000f220000300800 */
[----:B---3--:R-:W-:Y:S03]  /*575d0*/  HMMA.16816.F32 R4, R4, R38, R40 ;  /* 0x000000260404723c */ /* 0x008fe60000001828 */
[----:B------:R-:W3:Y:S01]  /*575e0*/  LDL.LU.64 R42, [R1+0x46e0] ;  /* 0x0046e000012a7983 */ /* 0x000ee20000300a00 */
[----:B------:R-:W-:-:S02]  /*575f0*/  F2FP.F16.E4M3.UNPACK_B R28, R28 ;  /* 0x0000001cff1c723e */ /* 0x000fc400020006ff */
[----:B------:R-:W-:Y:S01]  /*57600*/  F2FP.F16.E4M3.UNPACK_B R29, R29 ;  /* 0x0000001dff1d723e */ /* 0x000fe200020006ff */
[----:B------:R-:W4:Y:S01]  /*57610*/  LDL.LU.64 R40, [R1+0x46d8] ;  /* 0x0046d80001287983 */ /* 0x000f220000300a00 */
[----:B------:R-:W-:Y:S02]  /*57620*/  F2FP.F16.E4M3.UNPACK_B R30, R30 ;  /* 0x0000001eff1e723e */ /* 0x000fe400020006ff */
[----:B------:R-:W-:-:S13]  /*57630*/  F2FP.F16.E4M3.UNPACK_B R31, R31 ;  /* 0x0000001fff1f723e */ /* 0x000fda00020006ff */
        /* <DEDUP_REMOVED lines=11> */
[----:B------:R-:W4:Y:S01]  /*576f0*/  LDL.LU.64 R32, [R1+0x46c8] ;  /* 0x0046c80001207983 */ /* 0x000f220000300a00 */
[----:B--2---:R-:W-:-:S15]  /*57700*/  HMMA.16816.F32 R4, R28, R36, R4 ;  /* 0x000000241c04723c */ /* 0x004fde0000001804 */
[----:B------:R-:W-:-:S08]  /*57710*/  NOP ;  /* 0x0000000000007918 */ /* 0x000fd00000000000 */
[----:B------:R-:W-:Y:S04]  /*57720*/  STL.64 [R1+0x10], R4 ;  /* 0x0000100401007387 */ /* 0x000fe80000100a00 */
[----:B------:R3:W-:Y:S01]  /*57730*/  STL.64 [R1+0x18], R6 ;  /* 0x0000180601007387 */ /* 0x0007e20000100a00 */
[C---:B------:R-:W-:Y:S06]  /*57740*/  HMMA.16816.F32 R52, R28.reuse, R26, R52 ;  /* 0x0000001a1c34723c */ /* 0x040fec0000001834 */
[C---:B---3--:R-:W-:Y:S06]  /*57750*/  HMMA.16816.F32 R4, R28.reuse, R34, R56 ;  /* 0x000000221c04723c */ /* 0x048fec0000001838 */
[----:B----4-:R-:W-:Y:S01]  /*57760*/  HMMA.16816.F32 R56, R28, R32, R44 ;  /* 0x000000201c38723c */ /* 0x010fe2000000182c */
[----:B------:R-:W2:-:S15]  /*57770*/  LDL.LU R44, [R1+0xd70] ;  /* 0x000d7000012c7983 */ /* 0x000e9e0000300800 */
[----:B------:R-:W-:-:S01]  /*57780*/  NOP ;  /* 0x0000000000007918 */ /* 0x000fc20000000000 */
[----:B------:R-:W-:Y:S04]  /*57790*/  STL.64 [R1], R4 ;  /* 0x0000000401007387 */ /* 0x000fe80000100a00 */
[----:B------:R-:W-:Y:S04]  /*577a0*/  STL.64 [R1+0x8], R6 ;  /* 0x0000080601007387 */ /* 0x000fe80000100a00 */
[----:B------:R-:W2:Y:S04]  /*577b0*/  LDL.LU R45, [R1+0xd74] ;  /* 0x000d7400012d7983 */ /* 0x000ea80000300800 */
[----:B------:R-:W2:Y:S04]  /*577c0*/  LDL.LU R46, [R1+0xd78] ;  /* 0x000d7800012e7983 */ /* 0x000ea80000300800 */
[----:B------:R-:W2:Y:S04]  /*577d0*/  LDL.LU R47, [R1+0xd7c] ;  /* 0x000d7c00012f7983 */ /* 0x000ea80000300800 */
[----:B------:R-:W-:Y:S04]  /*577e0*/  STL.64 [R1+0x46b0], R34 ;  /* 0x0046b02201007387 */ /* 0x000fe80000100a00 */
[----:B------:R-:W-:Y:S04]  /*577f0*/  STL.64 [R1+0x46a8], R32 ;  /* 0x0046a82001007387 */ /* 0x000fe80000100a00 */
[----:B------:R-:W-:Y:S04]  /*57800*/  STL.64 [R1+0x3fc0], R58 ;  /* 0x003fc03a01007387 */ /* 0x000fe80000100a00 */
[----:B------:R0:W-:Y:S04]  /*57810*/  STL.64 [R1+0x3fb8], R56 ;  /* 0x003fb83801007387 */ /* 0x0001e80000100a00 */
        /* <DEDUP_REMOVED lines=8> */
[----:B------:R0:W-:Y:S04]  /*578a0*/  STL [R1+0x3fb4], R52 ;  /* 0x003fb43401007387 */ /* 0x0001e80000100800 */
[----:B------:R1:W-:Y:S04]  /*578b0*/  STL [R1+0x3fb0], R53 ;  /* 0x003fb03501007387 */ /* 0x0003e80000100800 */
[----:B------:R1:W-:Y:S04]  /*578c0*/  STL [R1+0x3fac], R54 ;  /* 0x003fac3601007387 */ /* 0x0003e80000100800 */
[----:B------:R1:W-:Y:S04]  /*578d0*/  STL [R1+0x3fa8], R55 ;  /* 0x003fa83701007387 */ /* 0x0003e80000100800 */
[----:B0-----:R-:W3:Y:S04]  /*578e0*/  LDL.LU R52, [R1+0xd80] ;  /* 0x000d800001347983 */ /* 0x001ee80000300800 */
[----:B-1----:R-:W3:Y:S04]  /*578f0*/  LDL.LU R53, [R1+0xd84] ;  /* 0x000d840001357983 */ /* 0x002ee80000300800 */
[----:B------:R-:W3:Y:S04]  /*57900*/  LDL.LU R54, [R1+0xd88] ;  /* 0x000d880001367983 */ /* 0x000ee80000300800 */
[----:B------:R-:W3:Y:S04]  /*57910*/  LDL.LU R55, [R1+0xd8c] ;  /* 0x000d8c0001377983 */ /* 0x000ee80000300800 */
[----:B------:R-:W4:Y:S04]  /*57920*/  LDL.LU R4, [R1+0xdb0] ;  /* 0x000db00001047983 */ /* 0x000f280000300800 */
[----:B------:R-:W4:Y:S04]  /*57930*/  LDL.LU R5, [R1+0xdb4] ;  /* 0x000db40001057983 */ /* 0x000f280000300800 */
[----:B------:R-:W4:Y:S04]  /*57940*/  LDL.LU R6, [R1+0xdb8] ;  /* 0x000db80001067983 */ /* 0x000f280000300800 */
[----:B------:R-:W4:Y:S01]  /*57950*/  LDL.LU R7, [R1+0xdbc] ;  /* 0x000dbc0001077983 */ /* 0x000f220000300800 */
[----:B------:R-:W-:Y:S03]  /*57960*/  HMMA.16816.F32 R48, R28, R24, R48 ;  /* 0x000000181c30723c */ /* 0x000fe60000001830 */
[----:B------:R-:W-:Y:S04]  /*57970*/  STL.64 [R1+0x4690], R26 ;  /* 0x0046901a01007387 */ /* 0x000fe80000100a00 */
[----:B------:R3:W-:-:S15]  /*57980*/  STL.64 [R1+0x4688], R24 ;  /* 0x0046881801007387 */ /* 0x0007de0000100a00 */
[----:B------:R-:W-:-:S01]  /*57990*/  NOP ;  /* 0x0000000000007918 */ /* 0x000fc20000000000 */
[----:B------:R-:W-:Y:S04]  /*579a0*/  STL [R1+0x3fa4], R48 ;  /* 0x003fa43001007387 */ /* 0x000fe80000100800 */
[----:B------:R-:W-:Y:S04]  /*579b0*/  STL [R1+0x3fa0], R49 ;  /* 0x003fa03101007387 */ /* 0x000fe80000100800 */
[----:B------:R-:W-:Y:S04]  /*579c0*/  STL [R1+0x3f9c], R50 ;  /* 0x003f9c3201007387 */ /* 0x000fe80000100800 */
[----:B------:R-:W-:Y:S01]  /*579d0*/  STL [R1+0x3f98], R51 ;  /* 0x003f983301007387 */ /* 0x000fe20000100800 */
[----:B--2---:R-:W-:-:S15]  /*579e0*/  HMMA.16816.F32 R44, R28, R22, R44 ;  /* 0x000000161c2c723c */ /* 0x004fde000000182c */
[----:B------:R-:W-:-:S08]  /*579f0*/  NOP ;  /* 0x0000000000007918 */ /* 0x000fd00000000000 */
[----:B------:R-:W-:Y:S04]  /*57a00*/  STL [R1+0x3f94], R44 ;  /* 0x003f942c01007387 */ /* 0x000fe80000100800 */
[----:B------:R-:W-:Y:S04]  /*57a10*/  STL [R1+0x3f90], R45 ;  /* 0x003f902d01007387 */ /* 0x000fe80000100800 */
[----:B------:R-:W-:Y:S04]  /*57a20*/  STL [R1+0x3f8c], R46 ;  /* 0x003f8c2e01007387 */ /* 0x000fe80000100800 */
[----:B------:R-:W-:Y:S04]  /*57a30*/  STL [R1+0x3f88], R47 ;  /* 0x003f882f01007387 */ /* 0x000fe80000100800 */
[----:B------:R-:W-:Y:S04]  /*57a40*/  STL.64 [R1+0x4670], R22 ;  /* 0x0046701601007387 */ /* 0x000fe80000100a00 */
[----:B------:R4:W-:Y:S01]  /*57a50*/  STL.64 [R1+0x4668], R20 ;  /* 0x0046681401007387 */ /* 0x0009e20000100a00 */
[C---:B---3--:R-:W-:Y:S06]  /*57a60*/  HMMA.16816.F32 R24, R28.reuse, R20, R52 ;  /* 0x000000141c18723c */ /* 0x048fec0000001834 */
[----:B----4-:R-:W-:-:S15]  /*57a70*/  HMMA.16816.F32 R20, R28, R16, R32 ;  /* 0x000000101c14723c */ /* 0x010fde0000001820 */
[----:B------:R-:W-:-:S02]  /*57a80*/  NOP ;  /* 0x0000000000007918 */ /* 0x000fc40000000000 */
[----:B------:R-:W-:Y:S04]  /*57a90*/  STL.64 [R1+0x540], R24 ;  /* 0x0005401801007387 */ /* 0x000fe80000100a00 */
[----:B------:R0:W-:Y:S02]  /*57aa0*/  STL.64 [R1+0x548], R26 ;  /* 0x0005481a01007387 */ /* 0x0001e40000100a00 */
[----:B0-----:R-:W-:Y:S01]  /*57ab0*/  HMMA.16816.F32 R24, R28, R18, R56 ;  /* 0x000000121c18723c */ /* 0x001fe20000001838 */
[----:B------:R-:W-:-:S05]  /*57ac0*/  IMAD.MOV.U32 R50, RZ, RZ, R22 ;  /* 0x000000ffff327224 */ /* 0x000fca00078e0016 */
[----:B------:R-:W-:Y:S01]  /*57ad0*/  HMMA.16816.F32 R4, R28, R14, R4 ;  /* 0x0000000e1c04723c */ /* 0x000fe20000001804 */
[----:B------:R-:W-:Y:S02]  /*57ae0*/  IMAD.MOV.U32 R51, RZ, RZ, R23 ;  /* 0x000000ffff337224 */ /* 0x000fe400078e0017 */
[----:B------:R-:W-:Y:S02]  /*57af0*/  IMAD.MOV.U32 R48, RZ, RZ, R20 ;  /* 0x000000ffff307224 */ /* 0x000fe400078e0014 */
[----:B------:R-:W-:-:S13]  /*57b00*/  IMAD.MOV.U32 R49, RZ, RZ, R21 ;  /* 0x000000ffff317224 */ /* 0x000fda00078e0015 */
[----:B------:R-:W-:Y:S02]  /*57b10*/  IMAD.MOV.U32 R47, RZ, RZ, R27 ;  /* 0x000000ffff2f7224 */ /* 0x000fe400078e001b */
[----:B------:R-:W-:Y:S02]  /*57b20*/  IMAD.MOV.U32 R46, RZ, RZ, R26 ;  /* 0x000000ffff2e7224 */ /* 0x000fe400078e001a */
[----:B------:R-:W-:Y:S02]  /*57b30*/  IMAD.MOV.U32 R45, RZ, RZ, R25 ;  /* 0x000000ffff2d7224 */ /* 0x000fe400078e0019 */
[----:B------:R-:W-:Y:S01]  /*57b40*/  IMAD.MOV.U32 R44, RZ, RZ, R24 ;  /* 0x000000ffff2c7224 */ /* 0x000fe200078e0018 */
[----:B------:R-:W-:Y:S04]  /*57b50*/  STL [R1+0x3fd4], R47 ;  /* 0x003fd42f01007387 */ /* 0x000fe80000100800 */
[----:B------:R-:W-:Y:S04]  /*57b60*/  STL [R1+0x3fd0], R46 ;  /* 0x003fd02e01007387 */ /* 0x000fe80000100800 */
[----:B------:R-:W-:Y:S04]  /*57b70*/  STL [R1+0x3fcc], R45 ;  /* 0x003fcc2d01007387 */ /* 0x000fe80000100800 */
[----:B------:R0:W-:Y:S04]  /*57b80*/  STL [R1+0x3fc8], R44 ;  /* 0x003fc82c01007387 */ /* 0x0001e80000100800 */
[----:B0-----:R-:W2:Y:S04]  /*57b90*/  LDL.LU R44, [R1+0xdc0] ;  /* 0x000dc000012c7983 */ /* 0x001ea80000300800 */
[----:B------:R-:W2:Y:S04]  /*57ba0*/  LDL.LU R45, [R1+0xdc4] ;  /* 0x000dc400012d7983 */ /* 0x000ea80000300800 */
[----:B------:R-:W2:Y:S04]  /*57bb0*/  LDL.LU R46, [R1+0xdc8] ;  /* 0x000dc800012e7983 */ /* 0x000ea80000300800 */
[----:B------:R-:W2:Y:S04]  /*57bc0*/  LDL.LU R47, [R1+0xdcc] ;  /* 0x000dcc00012f7983 */ /* 0x000ea80000300800 */
[----:B------:R-:W-:Y:S04]  /*57bd0*/  STL.64 [R1+0x4680], R18 ;  /* 0x0046801201007387 */ /* 0x000fe80000100a00 */
[----:B------:R0:W-:Y:S04]  /*57be0*/  STL.64 [R1+0x4678], R16 ;  /* 0x0046781001007387 */ /* 0x0001e80000100a00 */
[----:B------:R-:W-:Y:S04]  /*57bf0*/  STL.64 [R1+0x3fe0], R50 ;  /* 0x003fe03201007387 */ /* 0x000fe80000100a00 */
[----:B------:R2:W-:Y:S04]  /*57c00*/  STL.64 [R1+0x3fd8], R48 ;  /* 0x003fd83001007387 */ /* 0x0005e80000100a00 */
[----:B0-----:R-:W3:Y:S04]  /*57c10*/  LDL.LU R16, [R1+0xdd0] ;  /* 0x000dd00001107983 */ /* 0x001ee80000300800 */
[----:B------:R-:W3:Y:S04]  /*57c20*/  LDL.LU R17, [R1+0xdd4] ;  /* 0x000dd40001117983 */ /* 0x000ee80000300800 */
[----:B------:R-:W3:Y:S04]  /*57c30*/  LDL.LU R18, [R1+0xdd8] ;  /* 0x000dd80001127983 */ /* 0x000ee80000300800 */
[----:B------:R-:W3:Y:S01]  /*57c40*/  LDL.LU R19, [R1+0xddc] ;  /* 0x000ddc0001137983 */ /* 0x000ee20000300800 */
[----:B------:R-:W-:-:S03]  /*57c50*/  IMAD.MOV.U32 R52, RZ, RZ, R4 ;  /* 0x000000ffff347224 */ /* 0x000fc600078e0004 */
[----:B------:R-:W4:Y:S01]  /*57c60*/  LDL.LU R20, [R1+0x1a0c] ;  /* 0x001a0c0001147983 */ /* 0x000f220000300800 */
[----:B------:R-:W-:-:S03]  /*57c70*/  IMAD.MOV.U32 R53, RZ, RZ, R5 ;  /* 0x000000ffff357224 */ /* 0x000fc600078e0005 */
[----:B------:R-:W4:Y:S04]  /*57c80*/  LDL.LU R4, [R1+0x1a08] ;  /* 0x001a080001047983 */ /* 0x000f280000300800 */
[----:B------:R-:W4:Y:S04]  /*57c90*/  LDL.LU R21, [R1+0x1a14] ;  /* 0x001a140001157983 */ /* 0x000f280000300800 */
[----:B------:R-:W4:Y:S04]  /*57ca0*/  LDL.LU R5, [R1+0x1a10] ;  /* 0x001a100001057983 */ /* 0x000f280000300800 */
[----:B------:R-:W4:Y:S01]  /*57cb0*/  LDL.LU R32, [R1+0xde0] ;  /* 0x000de00001207983 */ /* 0x000f220000300800 */
[----:B------:R-:W-:-:S03]  /*57cc0*/  IMAD.MOV.U32 R54, RZ, RZ, R6 ;  /* 0x000000ffff367224 */ /* 0x000fc600078e0006 */
[----:B------:R-:W4:Y:S04]  /*57cd0*/  LDL.LU R33, [R1+0xde4] ;  /* 0x000de40001217983 */ /* 0x000f280000300800 */
[----:B------:R-:W4:Y:S01]  /*57ce0*/  LDL.LU R34, [R1+0xde8] ;  /* 0x000de80001227983 */ /* 0x000f220000300800 */
[----:B------:R-:W-:-:S03]  /*57cf0*/  IMAD.MOV.U32 R55, RZ, RZ, R7 ;  /* 0x000000ffff377224 */ /* 0x000fc600078e0007 */
        /* <DEDUP_REMOVED lines=13> */
[----:B------:R-:W-:Y:S04]  /*57dd0*/  STL [R1+0x3ff4], R55 ;  /* 0x003ff43701007387 */ /* 0x000fe80000100800 */
[----:B------:R-:W-:Y:S04]  /*57de0*/  STL [R1+0x3ff0], R54 ;  /* 0x003ff03601007387 */ /* 0x000fe80000100800 */
[----:B------:R-:W-:Y:S04]  /*57df0*/  STL [R1+0x3fec], R53 ;  /* 0x003fec3501007387 */ /* 0x000fe80000100800 */
[----:B------:R-:W-:Y:S04]  /*57e00*/  STL [R1+0x3fe8], R52 ;  /* 0x003fe83401007387 */ /* 0x000fe80000100800 */
[----:B------:R-:W-:Y:S04]  /*57e10*/  STL.64 [R1+0x46a0], R14 ;  /* 0x0046a00e01007387 */ /* 0x000fe80000100a00 */
[----:B------:R3:W-:Y:S01]  /*57e20*/  STL.64 [R1+0x4698], R12 ;  /* 0x0046980c01007387 */ /* 0x0007e20000100a00 */
[C---:B--2---:R-:W-:Y:S06]  /*57e30*/  HMMA.16816.F32 R48, R28.reuse, R12, R44 ;  /* 0x0000000c1c30723c */ /* 0x044fec000000182c */
[----:B---3--:R-:W-:-:S15]  /*57e40*/  HMMA.16816.F32 R12, R28, R10, R16 ;  /* 0x0000000a1c0c723c */ /* 0x008fde0000001810 */
[----:B------:R-:W-:-:S03]  /*57e50*/  NOP ;  /* 0x0000000000007918 */ /* 0x000fc60000000000 */
[----:B------:R-:W-:Y:S02]  /*57e60*/  IMAD.MOV.U32 R47, RZ, RZ, R48 ;  /* 0x000000ffff2f7224 */ /* 0x000fe400078e0030 */
[----:B------:R-:W-:Y:S02]  /*57e70*/  IMAD.MOV.U32 R46, RZ, RZ, R49 ;  /* 0x000000ffff2e7224 */ /* 0x000fe400078e0031 */
[----:B------:R-:W-:Y:S02]  /*57e80*/  IMAD.MOV.U32 R45, RZ, RZ, R50 ;  /* 0x000000ffff2d7224 */ /* 0x000fe400078e0032 */
[----:B------:R-:W-:Y:S02]  /*57e90*/  IMAD.MOV.U32 R44, RZ, RZ, R51 ;  /* 0x000000ffff2c7224 */ /* 0x000fe400078e0033 */
[----:B------:R-:W-:Y:S02]  /*57ea0*/  IMAD.MOV.U32 R55, RZ, RZ, R12 ;  /* 0x000000ffff377224 */ /* 0x000fe400078e000c */
[----:B------:R-:W-:-:S02]  /*57eb0*/  IMAD.MOV.U32 R54, RZ, RZ, R13 ;  /* 0x000000ffff367224 */ /* 0x000fc400078e000d */
[----:B------:R-:W-:Y:S02]  /*57ec0*/  IMAD.MOV.U32 R53, RZ, RZ, R14 ;  /* 0x000000ffff357224 */ /* 0x000fe400078e000e */
[----:B------:R-:W-:Y:S01]  /*57ed0*/  IMAD.MOV.U32 R52, RZ, RZ, R15 ;  /* 0x000000ffff347224 */ /* 0x000fe200078e000f */
[----:B------:R-:W-:Y:S04]  /*57ee0*/  STL.64 [R1+0x4000], R46 ;  /* 0x0040002e01007387 */ /* 0x000fe80000100a00 */
[----:B------:R-:W-:Y:S04]  /*57ef0*/  STL.64 [R1+0x3ff8], R44 ;  /* 0x003ff82c01007387 */ /* 0x000fe80000100a00 */
[----:B------:R-:W-:Y:S04]  /*57f00*/  STL.64 [R1+0x4010], R54 ;  /* 0x0040103601007387 */ /* 0x000fe80000100a00 */
[----:B------:R-:W-:Y:S01]  /*57f10*/  STL.64 [R1+0x4008], R52 ;  /* 0x0040083401007387 */ /* 0x000fe20000100a00 */
[C---:B----4-:R-:W-:Y:S03]  /*57f20*/  HMMA.16816.F32 R12, R28.reuse, R8, R24 ;  /* 0x000000081c0c723c */ /* 0x050fe60000001818 */
[----:B------:R-:W-:Y:S04]  /*57f30*/  STL.64 [R1+0x46c0], R10 ;  /* 0x0046c00a01007387 */ /* 0x000fe80000100a00 */
[----:B------:R0:W-:Y:S02]  /*57f40*/  STL.64 [R1+0x46b8], R8 ;  /* 0x0046b80801007387 */ /* 0x0001e40000100a00 */
[----:B0-----:R-:W-:-:S14]  /*57f50*/  HMMA.16816.F32 R8, R28, R38, R32 ;  /* 0x000000261c08723c */ /* 0x001fdc0000001820 */
[----:B------:R-:W-:Y:S04]  /*57f60*/  STL.64 [R1+0x1500], R12 ;  /* 0x0015000c01007387 */ /* 0x000fe80000100a00 */
[----:B------:R0:W-:Y:S04]  /*57f70*/  STL.64 [R1+0x1508], R14 ;  /* 0x0015080e01007387 */ /* 0x0001e80000100a00 */
[----:B------:R-:W2:Y:S01]  /*57f80*/  LDL.LU R48, [R1+0xed0] ;  /* 0x000ed00001307983 */ /* 0x000ea20000300800 */
[----:B0-----:R-:W-:-:S15]  /*57f90*/  HMMA.16816.F32 R12, R28, R2, R56 ;  /* 0x000000021c0c723c */ /* 0x001fde0000001838 */
[----:B------:R-:W-:-:S08]  /*57fa0*/  NOP ;  /* 0x0000000000007918 */ /* 0x000fd00000000000 */
[----:B------:R-:W-:Y:S04]  /*57fb0*/  STL.64 [R1+0x14f0], R12 ;  /* 0x0014f00c01007387 */ /* 0x000fe80000100a00 */
[----:B------:R-:W-:Y:S04]  /*57fc0*/  STL.64 [R1+0x14f8], R14 ;  /* 0x0014f80e01007387 */ /* 0x000fe80000100a00 */
        /* <DEDUP_REMOVED lines=9> */
[----:B0-----:R-:W4:Y:S04]  /*58060*/  LDL.LU R8, [R1+0xdf0] ;  /* 0x000df00001087983 */ /* 0x001f280000300800 */
[----:B------:R-:W4:Y:S04]  /*58070*/  LDL.LU R9, [R1+0xdf4] ;  /* 0x000df40001097983 */ /* 0x000f280000300800 */
[----:B-1----:R-:W4:Y:S04]  /*58080*/  LDL.LU R10, [R1+0xdf8] ;  /* 0x000df800010a7983 */ /* 0x002f280000300800 */
        /* <DEDUP_REMOVED lines=8> */
[----:B------:R-:W3:Y:S01]  /*58110*/  LDL.LU R35, [R1+0xe2c] ;  /* 0x000e2c0001237983 */ /* 0x000ee20000300800 */
[----:B------:R-:W-:-:S02]  /*58120*/  IMAD R4, R4, 0x100, R20 ;  /* 0x0000010004047824 */ /* 0x000fc400078e0214 */
[----:B------:R-:W-:Y:S01]  /*58130*/  IMAD R5, R5, 0x100, R21 ;  /* 0x0000010005057824 */ /* 0x000fe200078e0215 */
[----:B------:R-:W2:Y:S01]  /*58140*/  LDL.LU R24, [R1+0xe40] ;  /* 0x000e400001187983 */ /* 0x000ea20000300800 */
[----:B------:R-:W-:Y:S02]  /*58150*/  IMAD R6, R6, 0x100, R22 ;  /* 0x0000010006067824 */ /* 0x000fe400078e0216 */
[----:B------:R-:W-:Y:S01]  /*58160*/  IMAD R7, R7, 0x100, R23 ;  /* 0x0000010007077824 */ /* 0x000fe200078e0217 */
[----:B------:R-:W-:Y:S01]  /*58170*/  F2FP.F16.E4M3.UNPACK_B R4, R4 ;  /* 0x00000004ff04723e */ /* 0x000fe200020006ff */
[----:B------:R-:W2:Y:S01]  /*58180*/  LDL.LU R25, [R1+0xe44] ;  /* 0x000e440001197983 */ /* 0x000ea20000300800 */
[----:B------:R-:W-:Y:S02]  /*58190*/  F2FP.F16.E4M3.UNPACK_B R5, R5 ;  /* 0x00000005ff05723e */ /* 0x000fe400020006ff */
[----:B------:R-:W-:Y:S01]  /*581a0*/  F2FP.F16.E4M3.UNPACK_B R6, R6 ;  /* 0x00000006ff06723e */ /* 0x000fe200020006ff */
[----:B------:R-:W2:Y:S01]  /*581b0*/  LDL.LU R26, [R1+0xe48] ;  /* 0x000e4800011a7983 */ /* 0x000ea20000300800 */
[----:B------:R-:W-:-:S03]  /*581c0*/  F2FP.F16.E4M3.UNPACK_B R7, R7 ;  /* 0x00000007ff07723e */ /* 0x000fc600020006ff */
        /* <DEDUP_REMOVED lines=104> */
[----:B------:R-:W-:Y:S01]  /*58850*/  STL.64 [R1+0x920], R16 ;  /* 0x0009201001007387 */ /* 0x000fe20000100a00 */
[----:B------:R-:W-:-:S03]  /*58860*/  IMAD R28, R45, 0x100, R44 ;  /* 0x000001002d1c7824 */ /* 0x000fc600078e022c */
[----:B------:R-:W-:Y:S01]  /*58870*/  STL.64 [R1+0x928], R18 ;  /* 0x0009281201007387 */ /* 0x000fe20000100a00 */
[----:B------:R-:W-:-:S15]  /*58880*/  IMAD R29, R47, 0x100, R46 ;  /* 0x000001002f1d7824 */ /* 0x000fde00078e022e */
[----:B------:R-:W-:-:S01]  /*58890*/  NOP ;  /* 0x0000000000007918 */ /* 0x000fc20000000000 */
        /* <DEDUP_REMOVED lines=59> */
[----:B------:R-:W-:Y:S01]  /*58c50*/  F2FP.F16.E4M3.UNPACK_B R28, R28 ;  /* 0x0000001cff1c723e */ /* 0x000fe200020006ff */
[----:B---3--:R-:W-:Y:S02]  /*58c60*/  HMMA.16816.F32 R4, R4, R38, R40 ;  /* 0x000000260404723c */ /* 0x008fe40000001828 */
[----:B------:R-:W3:Y:S04]  /*58c70*/  LDL.LU.64 R42, [R1+0x4640] ;  /* 0x00464000012a7983 */ /* 0x000ee80000300a00 */
[----:B------:R-:W4:Y:S01]  /*58c80*/  LDL.LU.64 R40, [R1+0x4638] ;  /* 0x0046380001287983 */ /* 0x000f220000300a00 */
[----:B------:R-:W-:-:S02]  /*58c90*/  F2FP.F16.E4M3.UNPACK_B R29, R29 ;  /* 0x0000001dff1d723e */ /* 0x000fc400020006ff */
[----:B------:R-:W-:Y:S02]  /*58ca0*/  F2FP.F16.E4M3.UNPACK_B R30, R30 ;  /* 0x0000001eff1e723e */ /* 0x000fe400020006ff */
[----:B------:R-:W-:-:S07]  /*58cb0*/  F2FP.F16.E4M3.UNPACK_B R31, R31 ;  /* 0x0000001fff1f723e */ /* 0x000fce00020006ff */
[C---:B--2---:R-:W-:Y:S05]  /*58cc0*/  HMMA.16816.F32 R32, R28.reuse, R36, R32 ;  /* 0x000000241c20723c */ /* 0x044fea0000001820 */
        /* <DEDUP_REMOVED lines=48> */
[C---:B0-----:R-:W-:Y:S06]  /*58fd0*/  HMMA.16816.F32 R24, R28.reuse, R22, R4 ;  /* 0x000000161c18723c */ /* 0x041fec0000001804 */
[C---:B---3--:R-:W-:Y:S01]  /*58fe0*/  HMMA.16816.F32 R4, R28.reuse, R20, R52 ;  /* 0x000000141c04723c */ /* 0x048fe20000001834 */
[----:B------:R-:W-:Y:S04]  /*58ff0*/  STL.64 [R1+0xae0], R32 ;  /* 0x000ae02001007387 */ /* 0x000fe80000100a00 */
[----:B------:R-:W-:Y:S04]  /*59000*/  STL.64 [R1+0xae8], R34 ;  /* 0x000ae82201007387 */ /* 0x000fe80000100a00 */
[----:B------:R-:W-:Y:S08]  /*59010*/  STL.64 [R1+0x45d0], R22 ;  /* 0x0045d01601007387 */ /* 0x000ff00000100a00 */
[----:B------:R-:W-:Y:S04]  /*59020*/  STL.64 [R1+0xb10], R24 ;  /* 0x000b101801007387 */ /* 0x000fe80000100a00 */
[----:B------:R-:W-:Y:S04]  /*59030*/  STL.64 [R1+0xb18], R26 ;  /* 0x000b181a01007387 */ /* 0x000fe80000100a00 */
[----:B------:R0:W-:Y:S04]  /*59040*/  STL.64 [R1+0x45c8], R20 ;  /* 0x0045c81401007387 */ /* 0x0001e80000100a00 */
[----:B------:R-:W-:Y:S04]  /*59050*/  STL.64 [R1+0xb40], R4 ;  /* 0x000b400401007387 */ /* 0x000fe80000100a00 */
[----:B------:R1:W-:Y:S01]  /*59060*/  STL.64 [R1+0xb48], R6 ;  /* 0x000b480601007387 */ /* 0x0003e20000100a00 */
[C---:B0-----:R-:W-:Y:S03]  /*59070*/  HMMA.16816.F32 R20, R28.reuse, R18, R44 ;  /* 0x000000121c14723c */ /* 0x041fe6000000182c */
[----:B------:R-:W2:Y:S03]  /*59080*/  LDL.LU R40, [R1+0xfc0] ;  /* 0x000fc00001287983 */ /* 0x000ea60000300800 */
[----:B-1----:R-:W-:-:S15]  /*59090*/  HMMA.16816.F32 R4, R28, R16, R48 ;  /* 0x000000101c04723c */ /* 0x002fde0000001830 */
[----:B------:R-:W-:-:S02]  /*590a0*/  NOP ;  /* 0x0000000000007918 */ /* 0x000fc40000000000 */
[----:B------:R-:W-:Y:S04]  /*590b0*/  STL.64 [R1+0xba0], R20 ;  /* 0x000ba01401007387 */ /* 0x000fe80000100a00 */
[----:B------:R-:W-:Y:S04]  /*590c0*/  STL.64 [R1+0xba8], R22 ;  /* 0x000ba81601007387 */ /* 0x000fe80000100a00 */
[----:B------:R-:W-:Y:S04]  /*590d0*/  STL.64 [R1+0xbc0], R4 ;  /* 0x000bc00401007387 */ /* 0x000fe80000100a00 */
[----:B------:R0:W-:Y:S04]  /*590e0*/  STL.64 [R1+0xbc8], R6 ;  /* 0x000bc80601007387 */ /* 0x0001e80000100a00 */
[----:B------:R-:W2:Y:S04]  /*590f0*/  LDL.LU R41, [R1+0xfc4] ;  /* 0x000fc40001297983 */ /* 0x000ea80000300800 */
[----:B------:R-:W2:Y:S01]  /*59100*/  LDL.LU R42, [R1+0xfc8] ;  /* 0x000fc800012a7983 */ /* 0x000ea20000300800 */
[C---:B0-----:R-:W-:Y:S03]  /*59110*/  HMMA.16816.F32 R4, R28.reuse, R14, R56 ;  /* 0x0000000e1c04723c */ /* 0x041fe60000001838 */
[----:B------:R-:W2:Y:S04]  /*59120*/  LDL.LU R43, [R1+0xfcc] ;  /* 0x000fcc00012b7983 */ /* 0x000ea80000300800 */
[----:B------:R-:W-:Y:S04]  /*59130*/  STL.64 [R1+0x45a0], R18 ;  /* 0x0045a01201007387 */ /* 0x000fe80000100a00 */
[----:B------:R0:W-:Y:S04]  /*59140*/  STL.64 [R1+0x4598], R16 ;  /* 0x0045981001007387 */ /* 0x0001e80000100a00 */
[----:B------:R-:W3:Y:S08]  /*59150*/  LDL.LU R52, [R1+0x1100] ;  /* 0x0011000001347983 */ /* 0x000ef00000300800 */
[----:B------:R1:W-:Y:S04]  /*59160*/  STL.64 [R1+0xbf0], R4 ;  /* 0x000bf00401007387 */ /* 0x0003e80000100a00 */
[----:B------:R4:W-:Y:S04]  /*59170*/  STL.64 [R1+0xbf8], R6 ;  /* 0x000bf80601007387 */ /* 0x0009e80000100a00 */
[----:B------:R-:W3:Y:S04]  /*59180*/  LDL.LU R53, [R1+0x1104] ;  /* 0x0011040001357983 */ /* 0x000ee80000300800 */
[----:B------:R-:W3:Y:S04]  /*59190*/  LDL.LU R54, [R1+0x1108] ;  /* 0x0011080001367983 */ /* 0x000ee80000300800 */
[----:B------:R-:W3:Y:S04]  /*591a0*/  LDL.LU R55, [R1+0x110c] ;  /* 0x00110c0001377983 */ /* 0x000ee80000300800 */
[----:B------:R-:W3:Y:S04]  /*591b0*/  LDL.LU R36, [R1+0xfe0] ;  /* 0x000fe00001247983 */ /* 0x000ee80000300800 */
[----:B------:R-:W3:Y:S04]  /*591c0*/  LDL.LU R37, [R1+0xfe4] ;  /* 0x000fe40001257983 */ /* 0x000ee80000300800 */
[----:B------:R-:W3:Y:S04]  /*591d0*/  LDL.LU R38, [R1+0xfe8] ;  /* 0x000fe80001267983 */ /* 0x000ee80000300800 */
[----:B------:R-:W3:Y:S04]  /*591e0*/  LDL.LU R39, [R1+0xfec] ;  /* 0x000fec0001277983 */ /* 0x000ee80000300800 */
[----:B0-----:R-:W3:Y:S04]  /*591f0*/  LDL.LU R16, [R1+0x1a4c] ;  /* 0x001a4c0001107983 */ /* 0x001ee80000300800 */
[----:B-1----:R-:W3:Y:S04]  /*59200*/  LDL.LU R4, [R1+0x1a48] ;  /* 0x001a480001047983 */ /* 0x002ee80000300800 */
[----:B------:R-:W3:Y:S04]  /*59210*/  LDL.LU R17, [R1+0x1a54] ;  /* 0x001a540001117983 */ /* 0x000ee80000300800 */
[----:B------:R-:W3:Y:S04]  /*59220*/  LDL.LU R5, [R1+0x1a50] ;  /* 0x001a500001057983 */ /* 0x000ee80000300800 */
        /* <DEDUP_REMOVED lines=19> */
[----:B------:R0:W-:Y:S04]  /*59360*/  STL.64 [R1+0xc20], R20 ;  /* 0x000c201401007387 */ /* 0x0001e80000100a00 */
[----:B------:R1:W-:Y:S04]  /*59370*/  STL.64 [R1+0xc28], R22 ;  /* 0x000c281601007387 */ /* 0x0003e80000100a00 */
[----:B------:R-:W2:Y:S04]  /*59380*/  LDL.LU R33, [R1+0x10d4] ;  /* 0x0010d40001217983 */ /* 0x000ea80000300800 */
[----:B------:R-:W2:Y:S04]  /*59390*/  LDL.LU R34, [R1+0x10d8] ;  /* 0x0010d80001227983 */ /* 0x000ea80000300800 */
[----:B------:R-:W2:Y:S04]  /*593a0*/  LDL.LU R35, [R1+0x10dc] ;  /* 0x0010dc0001237983 */ /* 0x000ea80000300800 */
[----:B------:R-:W2:Y:S04]  /*593b0*/  LDL.LU R40, [R1+0xff0] ;  /* 0x000ff00001287983 */ /* 0x000ea80000300800 */
[----:B------:R-:W2:Y:S04]  /*593c0*/  LDL.LU R41, [R1+0xff4] ;  /* 0x000ff40001297983 */ /* 0x000ea80000300800 */
[----:B------:R-:W2:Y:S01]  /*593d0*/  LDL.LU R42, [R1+0xff8] ;  /* 0x000ff800012a7983 */ /* 0x000ea20000300800 */
[----:B---3--:R-:W-:Y:S03]  /*593e0*/  HMMA.16816.F32 R36, R28, R10, R36 ;  /* 0x0000000a1c24723c */ /* 0x008fe60000001824 */
[----:B------:R-:W2:Y:S04]  /*593f0*/  LDL.LU R43, [R1+0xffc] ;  /* 0x000ffc00012b7983 */ /* 0x000ea80000300800 */
        /* <DEDUP_REMOVED lines=8> */
[----:B------:R-:W-:Y:S04]  /*59480*/  STL.64 [R1+0xc50], R36 ;  /* 0x000c502401007387 */ /* 0x000fe80000100a00 */
[----:B------:R0:W-:Y:S04]  /*59490*/  STL.64 [R1+0xc58], R38 ;  /* 0x000c582601007387 */ /* 0x0001e80000100a00 */
[----:B0-----:R-:W2:Y:S01]  /*594a0*/  LDL.LU.64 R38, [R1+0x45f0] ;  /* 0x0045f00001267983 */ /* 0x001ea20000300a00 */
[----:B------:R-:W-:-:S02]  /*594b0*/  IMAD R4, R4, 0x100, R16 ;  /* 0x0000010004047824 */ /* 0x000fc400078e0210 */
[----:B------:R-:W-:Y:S01]  /*594c0*/  IMAD R5, R5, 0x100, R17 ;  /* 0x0000010005057824 */ /* 0x000fe200078e0211 */
[----:B------:R-:W3:Y:S01]  /*594d0*/  LDL.LU.64 R36, [R1+0x45e8] ;  /* 0x0045e80001247983 */ /* 0x000ee20000300a00 */
[----:B----4-:R-:W-:Y:S02]  /*594e0*/  IMAD R6, R6, 0x100, R18 ;  /* 0x0000010006067824 */ /* 0x010fe400078e0212 */
[----:B------:R-:W-:Y:S02]  /*594f0*/  IMAD R7, R7, 0x100, R19 ;  /* 0x0000010007077824 */ /* 0x000fe400078e0213 */
[C---:B------:R-:W-:Y:S06]  /*59500*/  HMMA.16816.F32 R16, R28.reuse, R8, R48 ;  /* 0x000000081c10723c */ /* 0x040fec0000001830 */
[----:B------:R-:W-:-:S15]  /*59510*/  HMMA.16816.F32 R48, R28, R2, R56 ;  /* 0x000000021c30723c */ /* 0x000fde0000001838 */
[----:B------:R-:W-:-:S02]  /*59520*/  NOP ;  /* 0x0000000000007918 */ /* 0x000fc40000000000 */
[----:B------:R0:W-:Y:S04]  /*59530*/  STL.64 [R1+0x14c0], R16 ;  /* 0x0014c01001007387 */ /* 0x0001e80000100a00 */
[----:B------:R1:W-:Y:S04]  /*59540*/  STL.64 [R1+0x14c8], R18 ;  /* 0x0014c81201007387 */ /* 0x0003e80000100a00 */
[----:B0-----:R-:W4:Y:S04]  /*59550*/  LDL.LU R16, [R1+0x1130] ;  /* 0x0011300001107983 */ /* 0x001f280000300800 */
[----:B------:R0:W-:Y:S04]  /*59560*/  STL.64 [R1+0x14b0], R48 ;  /* 0x0014b03001007387 */ /* 0x0001e80000100a00 */
[----:B------:R0:W-:Y:S04]  /*59570*/  STL.64 [R1+0x14b8], R50 ;  /* 0x0014b83201007387 */ /* 0x0001e80000100a00 */
[----:B------:R-:W4:Y:S04]  /*59580*/  LDL.LU R17, [R1+0x1134] ;  /* 0x0011340001117983 */ /* 0x000f280000300800 */
[----:B-1----:R-:W4:Y:S04]  /*59590*/  LDL.LU R18, [R1+0x1138] ;  /* 0x0011380001127983 */ /* 0x002f280000300800 */
        /* <DEDUP_REMOVED lines=8> */
[----:B------:R-:W4:Y:S01]  /*59620*/  LDL.LU R59, [R1+0x118c] ;  /* 0x00118c00013b7983 */ /* 0x000f220000300800 */
[----:B--2---:R-:W-:Y:S03]  /*59630*/  HMMA.16816.F32 R28, R28, R38, R40 ;  /* 0x000000261c1c723c */ /* 0x004fe60000001828 */
[----:B------:R-:W2:Y:S01]  /*59640*/  LDL.LU.64 R42, [R1+0x45e0] ;  /* 0x0045e000012a7983 */ /* 0x000ea20000300a00 */
[----:B------:R-:W-:-:S02]  /*59650*/  F2FP.F16.E4M3.UNPACK_B R4, R4 ;  /* 0x00000004ff04723e */ /* 0x000fc400020006ff */
[----:B------:R-:W-:Y:S01]  /*59660*/  F2FP.F16.E4M3.UNPACK_B R5, R5 ;  /* 0x00000005ff05723e */ /* 0x000fe200020006ff */
[----:B------:R-:W4:Y:S01]  /*59670*/  LDL.LU.64 R40, [R1+0x45d8] ;  /* 0x0045d80001287983 */ /* 0x000f220000300a00 */
[----:B------:R-:W-:Y:S02]  /*59680*/  F2FP.F16.E4M3.UNPACK_B R6, R6 ;  /* 0x00000006ff06723e */ /* 0x000fe400020006ff */
[----:B------:R-:W-:-:S07]  /*59690*/  F2FP.F16.E4M3.UNPACK_B R7, R7 ;  /* 0x00000007ff07723e */ /* 0x000fce00020006ff */
[C---:B---3--:R-:W-:Y:S06]  /*596a0*/  HMMA.16816.F32 R32, R4.reuse, R36, R32 ;  /* 0x000000240420723c */ /* 0x048fec0000001820 */
[----:B------:R0:W-:Y:S04]  /*596b0*/  STL.64 [R1+0xca0], R28 ;  /* 0x000ca01c01007387 */ /* 0x0001e80000100a00 */
[----:B------:R1:W-:Y:S04]  /*596c0*/  STL.64 [R1+0xca8], R30 ;  /* 0x000ca81e01007387 */ /* 0x0003e80000100a00 */
[----:B0-----:R-:W3:Y:S04]  /*596d0*/  LDL.LU R28, [R1+0x10f0] ;  /* 0x0010f000011c7983 */ /* 0x001ee80000300800 */
[----:B------:R-:W3:Y:S04]  /*596e0*/  LDL.LU R29, [R1+0x10f4] ;  /* 0x0010f400011d7983 */ /* 0x000ee80000300800 */
[----:B-1----:R-:W3:Y:S04]  /*596f0*/  LDL.LU R30, [R1+0x10f8] ;  /* 0x0010f800011e7983 */ /* 0x002ee80000300800 */
[----:B------:R-:W3:Y:S01]  /*59700*/  LDL.LU R31, [R1+0x10fc] ;  /* 0x0010fc00011f7983 */ /* 0x000ee20000300800 */
[----:B--2---:R-:W-:-:S15]  /*59710*/  HMMA.16816.F32 R20, R4, R42, R20 ;  /* 0x0000002a0414723c */ /* 0x004fde0000001814 */
[----:B------:R-:W-:-:S08]  /*59720*/  NOP ;  /* 0x0000000000007918 */ /* 0x000fd00000000000 */
        /* <DEDUP_REMOVED lines=12> */
[----:B0-----:R-:W3:Y:S04]  /*597f0*/  LDL.LU.64 R26, [R1+0x45b0] ;  /* 0x0045b000011a7983 */ /* 0x001ee80000300a00 */
[----:B------:R-:W2:Y:S01]  /*59800*/  LDL.LU.64 R24, [R1+0x45a8] ;  /* 0x0045a80001187983 */ /* 0x000ea20000300a00 */
[----:B----4-:R-:W-:-:S15]  /*59810*/  HMMA.16816.F32 R28, R4, R32, R28 ;  /* 0x00000020041c723c */ /* 0x010fde000000181c */
[----:B------:R-:W-:-:S08]  /*59820*/  NOP ;  /* 0x0000000000007918 */ /* 0x000fd00000000000 */
[----:B------:R-:W-:Y:S04]  /*59830*/  STL.64 [R1+0xd60], R28 ;  /* 0x000d601c01007387 */ /* 0x000fe80000100a00 */
[----:B------:R2:W-:Y:S01]  /*59840*/  STL.64 [R1+0xd68], R30 ;  /* 0x000d681e01007387 */ /* 0x0005e20000100a00 */
[C---:B------:R-:W-:Y:S06]  /*59850*/  HMMA.16816.F32 R16, R4.reuse, R22, R16 ;  /* 0x000000160410723c */ /* 0x040fec0000001810 */
[C---:B---3--:R-:W-:Y:S06]  /*59860*/  HMMA.16816.F32 R52, R4.reuse, R26, R52 ;  /* 0x0000001a0434723c */ /* 0x048fec0000001834 */
[----:B--2---:R-:W-:-:S15]  /*59870*/  HMMA.16816.F32 R28, R4, R24, R44 ;  /* 0x00000018041c723c */ /* 0x004fde000000182c */
[----:B------:R-:W-:-:S02]  /*59880*/  NOP ;  /* 0x0000000000007918 */ /* 0x000fc40000000000 */
[----:B------:R0:W-:Y:S04]  /*59890*/  STL.64 [R1+0xd80], R52 ;  /* 0x000d803401007387 */ /* 0x0001e80000100a00 */
[----:B------:R1:W-:Y:S04]  /*598a0*/  STL.64 [R1+0xd88], R54 ;  /* 0x000d883601007387 */ /* 0x0003e80000100a00 */
[----:B0-----:R-:W2:Y:S04]  /*598b0*/  LDL.LU R52, [R1+0x11b0] ;  /* 0x0011b00001347983 */ /* 0x001ea80000300800 */
[----:B------:R0:W-:Y:S04]  /*598c0*/  STL.64 [R1+0xda0], R28 ;  /* 0x000da01c01007387 */ /* 0x0001e80000100a00 */
[----:B------:R3:W-:Y:S04]  /*598d0*/  STL.64 [R1+0xda8], R30 ;  /* 0x000da81e01007387 */ /* 0x0007e80000100a00 */
[----:B------:R-:W2:Y:S04]  /*598e0*/  LDL.LU R53, [R1+0x11b4] ;  /* 0x0011b40001357983 */ /* 0x000ea80000300800 */
[----:B-1----:R-:W2:Y:S04]  /*598f0*/  LDL.LU R54, [R1+0x11b8] ;  /* 0x0011b80001367983 */ /* 0x002ea80000300800 */
[----:B------:R-:W2:Y:S04]  /*59900*/  LDL.LU R55, [R1+0x11bc] ;  /* 0x0011bc0001377983 */ /* 0x000ea80000300800 */
[----:B0-----:R-:W4:Y:S04]  /*59910*/  LDL.LU R28, [R1+0x1a6c] ;  /* 0x001a6c00011c7983 */ /* 0x001f280000300800 */
[----:B------:R-:W4:Y:S04]  /*59920*/  LDL.LU R29, [R1+0x1a68] ;  /* 0x001a6800011d7983 */ /* 0x000f280000300800 */
[----:B---3--:R-:W3:Y:S04]  /*59930*/  LDL.LU R30, [R1+0x1a74] ;  /* 0x001a7400011e7983 */ /* 0x008ee80000300800 */
[----:B------:R-:W3:Y:S04]  /*59940*/  LDL.LU R31, [R1+0x1a70] ;  /* 0x001a7000011f7983 */ /* 0x000ee80000300800 */
[----:B------:R-:W3:Y:S04]  /*59950*/  LDL.LU R44, [R1+0x1a7c] ;  /* 0x001a7c00012c7983 */ /* 0x000ee80000300800 */
[----:B------:R-:W3:Y:S04]  /*59960*/  LDL.LU R45, [R1+0x1a78] ;  /* 0x001a7800012d7983 */ /* 0x000ee80000300800 */
[----:B------:R-:W3:Y:S04]  /*59970*/  LDL.LU R46, [R1+0x1a84] ;  /* 0x001a8400012e7983 */ /* 0x000ee80000300800 */
[----:B------:R-:W3:Y:S04]  /*59980*/  LDL.LU R47, [R1+0x1a80] ;  /* 0x001a8000012f7983 */ /* 0x000ee80000300800 */
        /* <DEDUP_REMOVED lines=11> */
[----:B------:R0:W-:Y:S01]  /*59a40*/  STL.64 [R1+0x4558], R20 ;  /* 0x0045581401007387 */ /* 0x0001e20000100a00 */
[C---:B--2---:R-:W-:Y:S06]  /*59a50*/  HMMA.16816.F32 R24, R4.reuse, R20, R24 ;  /* 0x000000140418723c */ /* 0x044fec0000001818 */
[----:B----4-:R-:W-:-:S15]  /*59a60*/  HMMA.16816.F32 R48, R4, R18, R48 ;  /* 0x000000120430723c */ /* 0x010fde0000001830 */
[----:B------:R-:W-:-:S02]  /*59a70*/  NOP ;  /* 0x0000000000007918 */ /* 0x000fc40000000000 */
[----:B------:R-:W-:Y:S04]  /*59a80*/  STL.64 [R1+0xde0], R24 ;  /* 0x000de01801007387 */ /* 0x000fe80000100a00 */
[----:B------:R3:W-:Y:S04]  /*59a90*/  STL.64 [R1+0xde8], R26 ;  /* 0x000de81a01007387 */ /* 0x0007e80000100a00 */
[----:B0-----:R-:W2:Y:S04]  /*59aa0*/  LDL.LU R20, [R1+0x11a0] ;  /* 0x0011a00001147983 */ /* 0x001ea80000300800 */
[----:B------:R-:W2:Y:S01]  /*59ab0*/  LDL.LU R21, [R1+0x11a4] ;  /* 0x0011a40001157983 */ /* 0x000ea20000300800 */
[C---:B---3--:R-:W-:Y:S03]  /*59ac0*/  HMMA.16816.F32 R24, R4.reuse, R16, R56 ;  /* 0x000000100418723c */ /* 0x048fe60000001838 */
[----:B------:R-:W2:Y:S04]  /*59ad0*/  LDL.LU R22, [R1+0x11a8] ;  /* 0x0011a80001167983 */ /* 0x000ea80000300800 */
[----:B------:R-:W2:Y:S04]  /*59ae0*/  LDL.LU R23, [R1+0x11ac] ;  /* 0x0011ac0001177983 */ /* 0x000ea80000300800 */
[----:B------:R-:W3:Y:S04]  /*59af0*/  LDL.LU R56, [R1+0x12b0] ;  /* 0x0012b00001387983 */ /* 0x000ee80000300800 */
[----:B------:R-:W-:Y:S04]  /*59b00*/  STL.64 [R1+0xe00], R48 ;  /* 0x000e003001007387 */ /* 0x000fe80000100a00 */
[----:B------:R-:W-:Y:S04]  /*59b10*/  STL.64 [R1+0xe08], R50 ;  /* 0x000e083201007387 */ /* 0x000fe80000100a00 */
[----:B------:R0:W-:Y:S04]  /*59b20*/  STL.64 [R1+0xe20], R24 ;  /* 0x000e201801007387 */ /* 0x0001e80000100a00 */
[----:B------:R1:W-:Y:S04]  /*59b30*/  STL.64 [R1+0xe28], R26 ;  /* 0x000e281a01007387 */ /* 0x0003e80000100a00 */
[----:B------:R-:W3:Y:S04]  /*59b40*/  LDL.LU R57, [R1+0x12b4] ;  /* 0x0012b40001397983 */ /* 0x000ee80000300800 */
[----:B------:R-:W3:Y:S04]  /*59b50*/  LDL.LU R58, [R1+0x12b8] ;  /* 0x0012b800013a7983 */ /* 0x000ee80000300800 */
[----:B------:R-:W3:Y:S04]  /*59b60*/  LDL.LU R59, [R1+0x12bc] ;  /* 0x0012bc00013b7983 */ /* 0x000ee80000300800 */
[----:B0-----:R-:W4:Y:S04]  /*59b70*/  LDL.LU R24, [R1+0x12e0] ;  /* 0x0012e00001187983 */ /* 0x001f280000300800 */
[----:B------:R-:W4:Y:S04]  /*59b80*/  LDL.LU R25, [R1+0x12e4] ;  /* 0x0012e40001197983 */ /* 0x000f280000300800 */
[----:B-1----:R-:W4:Y:S04]  /*59b90*/  LDL.LU R26, [R1+0x12e8] ;  /* 0x0012e800011a7983 */ /* 0x002f280000300800 */
[----:B------:R-:W4:Y:S04]  /*59ba0*/  LDL.LU R27, [R1+0x12ec] ;  /* 0x0012ec00011b7983 */ /* 0x000f280000300800 */
        /* <DEDUP_REMOVED lines=9> */
[----:B------:R-:W2:Y:S02]  /*59c40*/  LDL.LU R19, [R1+0x119c] ;  /* 0x00119c0001137983 */ /* 0x000ea40000300800 */
[----:B--2---:R-:W-:-:S15]  /*59c50*/  HMMA.16816.F32 R16, R4, R14, R16 ;  /* 0x0000000e0410723c */ /* 0x004fde0000001810 */
[----:B------:R-:W-:-:S08]  /*59c60*/  NOP ;  /* 0x0000000000007918 */ /* 0x000fd00000000000 */
[----:B------:R-:W-:Y:S04]  /*59c70*/  STL.64 [R1+0xe40], R16 ;  /* 0x000e401001007387 */ /* 0x000fe80000100a00 */
[----:B------:R0:W-:Y:S04]  /*59c80*/  STL.64 [R1+0xe48], R18 ;  /* 0x000e481201007387 */ /* 0x0001e80000100a00 */
[----:B------:R-:W-:Y:S04]  /*59c90*/  STL.64 [R1+0x4530], R14 ;  /* 0x0045300e01007387 */ /* 0x000fe80000100a00 */
[----:B------:R1:W-:Y:S01]  /*59ca0*/  STL.64 [R1+0x4528], R12 ;  /* 0x0045280c01007387 */ /* 0x0003e20000100a00 */
[C---:B0-----:R-:W-:Y:S06]  /*59cb0*/  HMMA.16816.F32 R16, R4.reuse, R12, R20 ;  /* 0x0000000c0410723c */ /* 0x041fec0000001814 */
[----:B-1----:R-:W-:-:S15]  /*59cc0*/  HMMA.16816.F32 R12, R4, R10, R52 ;  /* 0x0000000a040c723c */ /* 0x002fde0000001834 */
[----:B------:R-:W-:-:S02]  /*59cd0*/  NOP ;  /* 0x0000000000007918 */ /* 0x000fc40000000000 */
[----:B------:R-:W-:Y:S04]  /*59ce0*/  STL.64 [R1+0xe60], R16 ;  /* 0x000e601001007387 */ /* 0x000fe80000100a00 */
[----:B------:R-:W-:Y:S04]  /*59cf0*/  STL.64 [R1+0xe68], R18 ;  /* 0x000e681201007387 */ /* 0x000fe80000100a00 */
[----:B------:R-:W-:Y:S04]  /*59d00*/  STL.64 [R1+0xe80], R12 ;  /* 0x000e800c01007387 */ /* 0x000fe80000100a00 */
[----:B------:R4:W-:Y:S04]  /*59d10*/  STL.64 [R1+0xe88], R14 ;  /* 0x000e880e01007387 */ /* 0x0009e80000100a00 */
[----:B------:R-:W2:Y:S04]  /*59d20*/  LDL.LU R52, [R1+0x11d0] ;  /* 0x0011d00001347983 */ /* 0x000ea80000300800 */
[----:B------:R-:W2:Y:S04]  /*59d30*/  LDL.LU R53, [R1+0x11d4] ;  /* 0x0011d40001357983 */ /* 0x000ea80000300800 */
[----:B------:R-:W3:Y:S04]  /*59d40*/  LDL.LU R54, [R1+0x11d8] ;  /* 0x0011d80001367983 */ /* 0x000ee80000300800 */
[----:B------:R-:W3:Y:S01]  /*59d50*/  LDL.LU R55, [R1+0x11dc] ;  /* 0x0011dc0001377983 */ /* 0x000ee20000300800 */
[----:B------:R-:W-:-:S02]  /*59d60*/  IMAD R28, R29, 0x100, R28 ;  /* 0x000001001d1c7824 */ /* 0x000fc400078e021c */
[----:B------:R-:W-:Y:S02]  /*59d70*/  IMAD R29, R31, 0x100, R30 ;  /* 0x000001001f1d7824 */ /* 0x000fe400078e021e */
[----:B------:R-:W-:Y:S02]  /*59d80*/  IMAD R30, R45, 0x100, R44 ;  /* 0x000001002d1e7824 */ /* 0x000fe400078e022c */
[----:B------:R-:W-:Y:S01]  /*59d90*/  IMAD R31, R47, 0x100, R46 ;  /* 0x000001002f1f7824 */ /* 0x000fe200078e022e */
[----:B---3--:R-:W-:Y:S04]  /*59da0*/  STL.64 [R1+0x4550], R54 ;  /* 0x0045503601007387 */ /* 0x008fe80000100a00 */
[----:B--2---:R-:W-:Y:S04]  /*59db0*/  STL.64 [R1+0x4548], R52 ;  /* 0x0045483401007387 */ /* 0x004fe80000100a00 */
[----:B------:R-:W2:Y:S04]  /*59dc0*/  LDL.LU R44, [R1+0x1a8c] ;  /* 0x001a8c00012c7983 */ /* 0x000ea80000300800 */
[----:B------:R-:W2:Y:S04]  /*59dd0*/  LDL.LU R45, [R1+0x1a88] ;  /* 0x001a8800012d7983 */ /* 0x000ea80000300800 */
[----:B------:R-:W3:Y:S04]  /*59de0*/  LDL.LU R46, [R1+0x1a94] ;  /* 0x001a9400012e7983 */ /* 0x000ee80000300800 */
[----:B------:R-:W3:Y:S01]  /*59df0*/  LDL.LU R47, [R1+0x1a90] ;  /* 0x001a9000012f7983 */ /* 0x000ee20000300800 */
[C---:B----4-:R-:W-:Y:S03]  /*59e00*/  HMMA.16816.F32 R12, R4.reuse, R8, R24 ;  /* 0x00000008040c723c */ /* 0x050fe60000001818 */
[----:B---3--:R-:W-:Y:S04]  /*59e10*/  STL.64 [R1+0x4570], R46 ;  /* 0x0045702e01007387 */ /* 0x008fe80000100a00 */
[----:B--2---:R-:W-:Y:S04]  /*59e20*/  STL.64 [R1+0x4568], R44 ;  /* 0x0045682c01007387 */ /* 0x004fe80000100a00 */
[----:B------:R-:W-:Y:S04]  /*59e30*/  STL.64 [R1+0x4590], R10 ;  /* 0x0045900a01007387 */ /* 0x000fe80000100a00 */
[----:B------:R0:W-:Y:S02]  /*59e40*/  STL.64 [R1+0x4588], R8 ;  /* 0x0045880801007387 */ /* 0x0001e40000100a00 */
[C---:B0-----:R-:W-:Y:S06]  /*59e50*/  HMMA.16816.F32 R8, R4.reuse, R2, R48 ;  /* 0x000000020408723c */ /* 0x041fec0000001830 */
[----:B------:R-:W-:Y:S01]  /*59e60*/  HMMA.16816.F32 R4, R4, R38, R56 ;  /* 0x000000260404723c */ /* 0x000fe20000001838 */
[----:B------:R-:W-:Y:S04]  /*59e70*/  STL.64 [R1+0x14a0], R12 ;  /* 0x0014a00c01007387 */ /* 0x000fe80000100a00 */
[----:B------:R-:W-:Y:S04]  /*59e80*/  STL.64 [R1+0x14a8], R14 ;  /* 0x0014a80e01007387 */ /* 0x000fe80000100a00 */
[----:B------:R-:W2:Y:S08]  /*59e90*/  LDL.LU R56, [R1+0x1290] ;  /* 0x0012900001387983 */ /* 0x000eb00000300800 */
        /* <DEDUP_REMOVED lines=23> */
[----:B------:R-:W-:-:S02]  /*5a010*/  F2FP.F16.E4M3.UNPACK_B R28, R28 ;  /* 0x0000001cff1c723e */ /* 0x000fc400020006ff */
[----:B------:R-:W-:Y:S01]  /*5a020*/  F2FP.F16.E4M3.UNPACK_B R29, R29 ;  /* 0x0000001dff1d723e */ /* 0x000fe200020006ff */
[----:B------:R-:W2:Y:S01]  /*5a030*/  LDL.LU R44, [R1+0x1260] ;  /* 0x00126000012c7983 */ /* 0x000ea20000300800 */
[----:B------:R-:W-:Y:S02]  /*5a040*/  F2FP.F16.E4M3.UNPACK_B R30, R30 ;  /* 0x0000001eff1e723e */ /* 0x000fe400020006ff */
[----:B------:R-:W-:Y:S01]  /*5a050*/  F2FP.F16.E4M3.UNPACK_B R31, R31 ;  /* 0x0000001fff1f723e */ /* 0x000fe200020006ff */
        /* <DEDUP_REMOVED lines=18> */
[----:B------:R-:W3:Y:S01]  /*5a180*/  LDL.LU R7, [R1+0x11ec] ;  /* 0x0011ec0001077983 */ /* 0x000ee20000300800 */
[C---:B--2---:R-:W-:Y:S06]  /*5a190*/  HMMA.16816.F32 R56, R28.reuse, R36, R56 ;  /* 0x000000241c38723c */ /* 0x044fec0000001838 */
[----:B------:R-:W-:-:S15]  /*5a1a0*/  HMMA.16816.F32 R48, R28, R42, R48 ;  /* 0x0000002a1c30723c */ /* 0x000fde0000001830 */
[----:B------:R-:W-:-:S08]  /*5a1b0*/  NOP ;  /* 0x0000000000007918 */ /* 0x000fd00000000000 */
[----:B------:R0:W-:Y:S04]  /*5a1c0*/  STL.64 [R1+0xfb0], R48 ;  /* 0x000fb03001007387 */ /* 0x0001e80000100a00 */
[----:B------:R1:W-:Y:S04]  /*5a1d0*/  STL.64 [R1+0xfb8], R50 ;  /* 0x000fb83201007387 */ /* 0x0003e80000100a00 */
[----:B0-----:R-:W2:Y:S04]  /*5a1e0*/  LDL.LU R48, [R1+0x1a9c] ;  /* 0x001a9c0001307983 */ /* 0x001ea80000300800 */
[----:B------:R-:W2:Y:S01]  /*5a1f0*/  LDL.LU R49, [R1+0x1a98] ;  /* 0x001a980001317983 */ /* 0x000ea20000300800 */
[C---:B------:R-:W-:Y:S03]  /*5a200*/  HMMA.16816.F32 R8, R28.reuse, R34, R8 ;  /* 0x000000221c08723c */ /* 0x040fe60000001808 */
[----:B------:R0:W-:Y:S04]  /*5a210*/  STL.64 [R1+0xfa0], R56 ;  /* 0x000fa03801007387 */ /* 0x0001e80000100a00 */
[----:B------:R4:W-:Y:S04]  /*5a220*/  STL.64 [R1+0xfa8], R58 ;  /* 0x000fa83a01007387 */ /* 0x0009e80000100a00 */
[----:B-1----:R-:W2:Y:S04]  /*5a230*/  LDL.LU R50, [R1+0x1aa4] ;  /* 0x001aa40001327983 */ /* 0x002ea80000300800 */
[----:B------:R-:W2:Y:S04]  /*5a240*/  LDL.LU R51, [R1+0x1aa0] ;  /* 0x001aa00001337983 */ /* 0x000ea80000300800 */
[----:B0-----:R-:W2:Y:S04]  /*5a250*/  LDL.LU R56, [R1+0x11c0] ;  /* 0x0011c00001387983 */ /* 0x001ea80000300800 */
[----:B------:R-:W2:Y:S04]  /*5a260*/  LDL.LU R57, [R1+0x11c4] ;  /* 0x0011c40001397983 */ /* 0x000ea80000300800 */
[----:B----4-:R-:W2:Y:S04]  /*5a270*/  LDL.LU R58, [R1+0x11c8] ;  /* 0x0011c800013a7983 */ /* 0x010ea80000300800 */
[----:B------:R-:W2:Y:S01]  /*5a280*/  LDL.LU R59, [R1+0x11cc] ;  /* 0x0011cc00013b7983 */ /* 0x000ea20000300800 */
[C---:B------:R-:W-:Y:S03]  /*5a290*/  HMMA.16816.F32 R32, R28.reuse, R32, R24 ;  /* 0x000000201c20723c */ /* 0x040fe60000001818 */
[----:B------:R-:W-:Y:S04]  /*5a2a0*/  STL.64 [R1+0xf90], R8 ;  /* 0x000f900801007387 */ /* 0x000fe80000100a00 */
[----:B------:R0:W-:Y:S04]  /*5a2b0*/  STL.64 [R1+0xf98], R10 ;  /* 0x000f980a01007387 */ /* 0x0001e80000100a00 */
[----:B0-----:R-:W3:Y:S04]  /*5a2c0*/  LDL.LU.64 R10, [R1+0x4590] ;  /* 0x00459000010a7983 */ /* 0x001ee80000300a00 */
[----:B------:R-:W4:Y:S04]  /*5a2d0*/  LDL.LU.64 R8, [R1+0x4588] ;  /* 0x0045880001087983 */ /* 0x000f280000300a00 */
[----:B------:R-:W2:Y:S04]  /*5a2e0*/  LDL.LU.64 R26, [R1+0x4580] ;  /* 0x00458000011a7983 */ /* 0x000ea80000300a00 */
[----:B------:R-:W3:Y:S04]  /*5a2f0*/  LDL.LU.64 R24, [R1+0x4578] ;  /* 0x0045780001187983 */ /* 0x000ee80000300a00 */
[----:B------:R0:W-:Y:S04]  /*5a300*/  STL.64 [R1+0xf80], R32 ;  /* 0x000f802001007387 */ /* 0x0001e80000100a00 */
[----:B------:R1:W-:Y:S04]  /*5a310*/  STL.64 [R1+0xf88], R34 ;  /* 0x000f882201007387 */ /* 0x0003e80000100a00 */
[----:B0-----:R-:W4:Y:S04]  /*5a320*/  LDL.LU R32, [R1+0x11f0] ;  /* 0x0011f00001207983 */ /* 0x001f280000300800 */
[----:B------:R-:W4:Y:S04]  /*5a330*/  LDL.LU R33, [R1+0x11f4] ;  /* 0x0011f40001217983 */ /* 0x000f280000300800 */
[----:B-1----:R-:W4:Y:S04]  /*5a340*/  LDL.LU R34, [R1+0x11f8] ;  /* 0x0011f80001227983 */ /* 0x002f280000300800 */
        /* <DEDUP_REMOVED lines=8> */
[----:B------:R-:W4:Y:S04]  /*5a3d0*/  LDL.LU.64 R22, [R1+0x4560] ;  /* 0x0045600001167983 */ /* 0x000f280000300a00 */
[----:B------:R-:W2:Y:S04]  /*5a3e0*/  LDL.LU.64 R20, [R1+0x4558] ;  /* 0x0045580001147983 */ /* 0x000ea80000300a00 */
[----:B------:R0:W-:Y:S04]  /*5a3f0*/  STL.64 [R1+0xf60], R24 ;  /* 0x000f601801007387 */ /* 0x0001e80000100a00 */
[----:B------:R1:W-:Y:S04]  /*5a400*/  STL.64 [R1+0xf68], R26 ;  /* 0x000f681a01007387 */ /* 0x0003e80000100a00 */
[----:B0-----:R-:W3:Y:S04]  /*5a410*/  LDL.LU R24, [R1+0x1200] ;  /* 0x0012000001187983 */ /* 0x001ee80000300800 */
[----:B------:R-:W3:Y:S04]  /*5a420*/  LDL.LU R25, [R1+0x1204] ;  /* 0x0012040001197983 */ /* 0x000ee80000300800 */
[----:B-1----:R-:W3:Y:S04]  /*5a430*/  LDL.LU R26, [R1+0x1208] ;  /* 0x00120800011a7983 */ /* 0x002ee80000300800 */
[----:B------:R-:W3:Y:S01]  /*5a440*/  LDL.LU R27, [R1+0x120c] ;  /* 0x00120c00011b7983 */ /* 0x000ee20000300800 */
[C---:B----4-:R-:W-:Y:S06]  /*5a450*/  HMMA.16816.F32 R52, R28.reuse, R22, R52 ;  /* 0x000000161c34723c */ /* 0x050fec0000001834 */
[----:B--2---:R-:W-:-:S15]  /*5a460*/  HMMA.16816.F32 R20, R28, R20, R16 ;  /* 0x000000141c14723c */ /* 0x004fde0000001810 */
[----:B------:R-:W-:-:S02]  /*5a470*/  NOP ;  /* 0x0000000000007918 */ /* 0x000fc40000000000 */
[----:B------:R-:W-:Y:S04]  /*5a480*/  STL.64 [R1+0xf50], R52 ;  /* 0x000f503401007387 */ /* 0x000fe80000100a00 */
[----:B------:R0:W-:Y:S04]  /*5a490*/  STL.64 [R1+0xf58], R54 ;  /* 0x000f583601007387 */ /* 0x0001e80000100a00 */
[----:B0-----:R-:W2:Y:S04]  /*5a4a0*/  LDL.LU.64 R54, [R1+0x4550] ;  /* 0x0045500001367983 */ /* 0x001ea80000300a00 */
[----:B------:R-:W2:Y:S04]  /*5a4b0*/  LDL.LU.64 R52, [R1+0x4548] ;  /* 0x0045480001347983 */ /* 0x000ea80000300a00 */
[----:B------:R-:W4:Y:S04]  /*5a4c0*/  LDL.LU.64 R18, [R1+0x4540] ;  /* 0x0045400001127983 */ /* 0x000f280000300a00 */
[----:B------:R-:W3:Y:S04]  /*5a4d0*/  LDL.LU.64 R16, [R1+0x4538] ;  /* 0x0045380001107983 */ /* 0x000ee80000300a00 */
[----:B------:R0:W-:Y:S04]  /*5a4e0*/  STL.64 [R1+0xf40], R20 ;  /* 0x000f401401007387 */ /* 0x0001e80000100a00 */
[----:B------:R1:W-:Y:S04]  /*5a4f0*/  STL.64 [R1+0xf48], R22 ;  /* 0x000f481601007387 */ /* 0x0003e80000100a00 */
[----:B0-----:R-:W3:Y:S04]  /*5a500*/  LDL.LU R20, [R1+0x1210] ;  /* 0x0012100001147983 */ /* 0x001ee80000300800 */
[----:B------:R-:W3:Y:S04]  /*5a510*/  LDL.LU R21, [R1+0x1214] ;  /* 0x0012140001157983 */ /* 0x000ee80000300800 */
[----:B-1----:R-:W3:Y:S04]  /*5a520*/  LDL.LU R22, [R1+0x1218] ;  /* 0x0012180001167983 */ /* 0x002ee80000300800 */
[----:B------:R-:W3:Y:S01]  /*5a530*/  LDL.LU R23, [R1+0x121c] ;  /* 0x00121c0001177983 */ /* 0x000ee20000300800 */
[----:B----4-:R-:W-:-:S15]  /*5a540*/  HMMA.16816.F32 R12, R28, R18, R12 ;  /* 0x000000121c0c723c */ /* 0x010fde000000180c */
[----:B------:R-:W-:-:S08]  /*5a550*/  NOP ;  /* 0x0000000000007918 */ /* 0x000fd00000000000 */
[----:B------:R0:W-:Y:S01]  /*5a560*/  STL.64 [R1+0xf30], R12 ;  /* 0x000f300c01007387 */ /* 0x0001e20000100a00 */
[----:B------:R-:W-:Y:S02]  /*5a570*/  IMAD.MOV.U32 R42, RZ, RZ, R14 ;  /* 0x000000ffff2a7224 */ /* 0x000fe400078e000e */
[----:B------:R-:W-:Y:S02]  /*5a580*/  IMAD.MOV.U32 R43, RZ, RZ, R15 ;  /* 0x000000ffff2b7224 */ /* 0x000fe400078e000f */
[----:B------:R-:W4:Y:S04]  /*5a590*/  LDL.LU.64 R14, [R1+0x4530] ;  /* 0x00453000010e7983 */ /* 0x000f280000300a00 */
[----:B0-----:R-:W2:Y:S01]  /*5a5a0*/  LDL.LU.64 R12, [R1+0x4528] ;  /* 0x00452800010c7983 */ /* 0x001ea20000300a00 */
[----:B---3--:R-:W-:-:S15]  /*5a5b0*/  HMMA.16816.F32 R16, R28, R16, R20 ;  /* 0x000000101c10723c */ /* 0x008fde0000001814 */
[----:B------:R-:W-:-:S08]  /*5a5c0*/  NOP ;  /* 0x0000000000007918 */ /* 0x000fd00000000000 */
[----:B------:R-:W-:Y:S04]  /*5a5d0*/  STL.64 [R1+0xf20], R16 ;  /* 0x000f201001007387 */ /* 0x000fe80000100a00 */
[----:B------:R2:W-:Y:S01]  /*5a5e0*/  STL.64 [R1+0xf28], R18 ;  /* 0x000f281201007387 */ /* 0x0005e20000100a00 */
[C---:B----4-:R-:W-:Y:S06]  /*5a5f0*/  HMMA.16816.F32 R20, R28.reuse, R14, R24 ;  /* 0x0000000e1c14723c */ /* 0x050fec0000001818 */
[C---:B--2---:R-:W-:Y:S06]  /*5a600*/  HMMA.16816.F32 R16, R28.reuse, R12, R32 ;  /* 0x0000000c1c10723c */ /* 0x044fec0000001820 */
[C---:B------:R-:W-:Y:S06]  /*5a610*/  HMMA.16816.F32 R12, R28.reuse, R10, R4 ;  /* 0x0000000a1c0c723c */ /* 0x040fec0000001804 */
[----:B------:R-:W-:Y:S05]  /*5a620*/  HMMA.16816.F32 R8, R28, R8, R52 ;  /* 0x000000081c08723c */ /* 0x000fea0000001834 */
[----:B------:R-:W-:Y:S04]  /*5a630*/  STL.64 [R1+0xf10], R20 ;  /* 0x000f101401007387 */ /* 0x000fe80000100a00 */
[----:B------:R0:W-:Y:S04]  /*5a640*/  STL.64 [R1+0xf18], R22 ;  /* 0x000f181601007387 */ /* 0x0001e80000100a00 */
[----:B------:R-:W-:Y:S04]  /*5a650*/  STL.64 [R1+0xf00], R16 ;  /* 0x000f001001007387 */ /* 0x000fe80000100a00 */
[----:B------:R-:W-:Y:S04]  /*5a660*/  STL.64 [R1+0xf08], R18 ;  /* 0x000f081201007387 */ /* 0x000fe80000100a00 */
[----:B------:R-:W-:Y:S01]  /*5a670*/  STL.64 [R1+0xef0], R12 ;  /* 0x000ef00c01007387 */ /* 0x000fe20000100a00 */
[----:B0-----:R-:W-:-:S03]  /*5a680*/  IMAD.MOV.U32 R22, RZ, RZ, R41 ;  /* 0x000000ffff167224 */ /* 0x001fc600078e0029 */
[----:B------:R-:W-:Y:S01]  /*5a690*/  STL.64 [R1+0xef8], R14 ;  /* 0x000ef80e01007387 */ /* 0x000fe20000100a00 */
[----:B------:R-:W-:-:S03]  /*5a6a0*/  IMAD.MOV.U32 R23, RZ, RZ, R0 ;  /* 0x000000ffff177224 */ /* 0x000fc600078e0000 */
[----:B------:R-:W-:Y:S04]  /*5a6b0*/  STL.64 [R1+0xee0], R8 ;  /* 0x000ee00801007387 */ /* 0x000fe80000100a00 */
[----:B------:R0:W-:Y:S01]  /*5a6c0*/  STL.64 [R1+0xee8], R10 ;  /* 0x000ee80a01007387 */ /* 0x0001e20000100a00 */
[----:B------:R-:W-:-:S03]  /*5a6d0*/  IMAD.MOV.U32 R20, RZ, RZ, R61 ;  /* 0x000000ffff147224 */ /* 0x000fc600078e003d */
[----:B------:R-:W2:Y:S01]  /*5a6e0*/  LDL R41, [R1+0x15b8] ;  /* 0x0015b80001297983 */ /* 0x000ea20000100800 */
[----:B------:R-:W-:-:S03]  /*5a6f0*/  IMAD.MOV.U32 R21, RZ, RZ, R60 ;  /* 0x000000ffff157224 */ /* 0x000fc600078e003c */
[----:B------:R-:W3:Y:S04]  /*5a700*/  LDL R0, [R1+0x15bc] ;  /* 0x0015bc0001007983 */ /* 0x000ee80000100800 */
[----:B------:R-:W4:Y:S01]  /*5a710*/  LDL R60, [R1+0x15c8] ;  /* 0x0015c800013c7983 */ /* 0x000f220000100800 */
[----:B0-----:R-:W-:Y:S03]  /*5a720*/  HMMA.16816.F32 R8, R28, R2, R56 ;  /* 0x000000021c08723c */ /* 0x001fe60000001838 */
[----:B------:R-:W4:Y:S04]  /*5a730*/  LDL R61, [R1+0x15cc] ;  /* 0x0015cc00013d7983 */ /* 0x000f280000100800 */
[----:B------:R-:W4:Y:S04]  /*5a740*/  LDL.LU R24, [R1+0x12f0] ;  /* 0x0012f00001187983 */ /* 0x000f280000300800 */
[----:B------:R-:W4:Y:S04]  /*5a750*/  LDL.LU R25, [R1+0x12f4] ;  /* 0x0012f40001197983 */ /* 0x000f280000300800 */
[----:B------:R-:W4:Y:S04]  /*5a760*/  LDL.LU R26, [R1+0x12f8] ;  /* 0x0012f800011a7983 */ /* 0x000f280000300800 */
[----:B------:R-:W4:Y:S04]  /*5a770*/  LDL.LU R27, [R1+0x12fc] ;  /* 0x0012fc00011b7983 */ /* 0x000f280000300800 */
[----:B------:R-:W4:Y:S04]  /*5a780*/  LDL.LU R52, [R1+0x1320] ;  /* 0x0013200001347983 */ /* 0x000f280000300800 */
[----:B------:R-:W-:Y:S04]  /*5a790*/  STL.64 [R1+0xff0], R8 ;  /* 0x000ff00801007387 */ /* 0x000fe80000100a00 */
[----:B------:R0:W-:Y:S04]  /*5a7a0*/  STL.64 [R1+0xff8], R10 ;  /* 0x000ff80a01007387 */ /* 0x0001e80000100a00 */
[----:B------:R-:W4:Y:S04]  /*5a7b0*/  LDL.LU R53, [R1+0x1324] ;  /* 0x0013240001357983 */ /* 0x000f280000300800 */
[----:B------:R-:W4:Y:S04]  /*5a7c0*/  LDL.LU R54, [R1+0x1328] ;  /* 0x0013280001367983 */ /* 0x000f280000300800 */
[----:B------:R-:W4:Y:S04]  /*5a7d0*/  LDL.LU R55, [R1+0x132c] ;  /* 0x00132c0001377983 */ /* 0x000f280000300800 */
[----:B------:R-:W4:Y:S04]  /*5a7e0*/  LDL R34, [R1+0x15d8] ;  /* 0x0015d80001227983 */ /* 0x000f280000100800 */
[----:B------:R-:W4:Y:S01]  /*5a7f0*/  LDL R35, [R1+0x15dc] ;  /* 0x0015dc0001237983 */ /* 0x000f220000100800 */
        /* <DEDUP_REMOVED lines=8> */
[----:B------:R-:W4:Y:S01]  /*5a880*/  LDL.LU R46, [R1+0x1348] ;  /* 0x00134800012e7983 */ /* 0x000f220000300800 */
[----:B------:R-:W-:-:S03]  /*5a890*/  IMAD R6, R49, 0x100, R48 ;  /* 0x0000010031067824 */ /* 0x000fc600078e0230 */
[----:B------:R-:W4:Y:S04]  /*5a8a0*/  LDL R48, [R1+0x15e8] ;  /* 0x0015e80001307983 */ /* 0x000f280000100800 */
[----:B------:R-:W4:Y:S01]  /*5a8b0*/  LDL R49, [R1+0x15ec] ;  /* 0x0015ec0001317983 */ /* 0x000f220000100800 */
[----:B0-----:R-:W-:Y:S01]  /*5a8c0*/  HMMA.16816.F32 R8, R28, R38, R20 ;  /* 0x000000261c08723c */ /* 0x001fe20000001814 */
[----:B------:R-:W-:Y:S02]  /*5a8d0*/  IMAD R7, R51, 0x100, R50 ;  /* 0x0000010033077824 */ /* 0x000fe400078e0232 */
[----:B------:R-:W-:Y:S01]  /*5a8e0*/  IMAD.MOV.U32 R47, RZ, RZ, R40 ;  /* 0x000000ffff2f7224 */ /* 0x000fe200078e0028 */
[----:B------:R-:W-:Y:S01]  /*5a8f0*/  F2FP.F16.E4M3.UNPACK_B R4, R4 ;  /* 0x00000004ff04723e */ /* 0x000fe200020006ff */
[----:B------:R-:W4:Y:S01]  /*5a900*/  LDL R50, [R1+0x15f8] ;  /* 0x0015f80001327983 */ /* 0x000f220000100800 */
[----:B------:R-:W-:-:S02]  /*5a910*/  F2FP.F16.E4M3.UNPACK_B R5, R5 ;  /* 0x00000005ff05723e */ /* 0x000fc400020006ff */
[----:B------:R-:W-:Y:S01]  /*5a920*/  F2FP.F16.E4M3.UNPACK_B R6, R6 ;  /* 0x00000006ff06723e */ /* 0x000fe200020006ff */
[----:B------:R-:W4:Y:S01]  /*5a930*/  LDL R51, [R1+0x15fc] ;  /* 0x0015fc0001337983 */ /* 0x000f220000100800 */
[----:B------:R-:W-:-:S13]  /*5a940*/  F2FP.F16.E4M3.UNPACK_B R7, R7 ;  /* 0x00000007ff07723e */ /* 0x000fda00020006ff */
[----:B------:R-:W-:Y:S04]  /*5a950*/  STL.64 [R1+0xfe0], R8 ;  /* 0x000fe00801007387 */ /* 0x000fe80000100a00 */
[----:B------:R0:W-:Y:S01]  /*5a960*/  STL.64 [R1+0xfe8], R10 ;  /* 0x000fe80a01007387 */ /* 0x0001e20000100a00 */
[----:B--2---:R-:W-:Y:S02]  /*5a970*/  F2FP.F16.E4M3.UNPACK_B R40, R41 ;  /* 0x00000029ff28723e */ /* 0x004fe400020006ff */
[----:B---3--:R-:W-:Y:S02]  /*5a980*/  F2FP.F16.E4M3.UNPACK_B R41, R0 ;  /* 0x00000000ff29723e */ /* 0x008fe400020006ff */
[----:B----4-:R-:W-:-:S05]  /*5a990*/  F2FP.F16.E4M3.UNPACK_B R36, R60 ;  /* 0x0000003cff24723e */ /* 0x010fca00020006ff */
[----:B0-----:R-:W-:Y:S01]  /*5a9a0*/  HMMA.16816.F32 R8, R4, R40, R24 ;  /* 0x000000280408723c */ /* 0x001fe20000001818 */
[----:B------:R-:W-:-:S15]  /*5a9b0*/  F2FP.F16.E4M3.UNPACK_B R37, R61 ;  /* 0x0000003dff25723e */ /* 0x000fde00020006ff */
[----:B------:R-:W-:-:S07]  /*5a9c0*/  NOP ;  /* 0x0000000000007918 */ /* 0x000fce0000000000 */
[----:B------:R0:W-:Y:S01]  /*5a9d0*/  STL [R1+0x1050], R8 ;  /* 0x0010500801007387 */ /* 0x0001e20000100800 */
[----:B------:R-:W-:Y:S02]  /*5a9e0*/  IMAD.MOV.U32 R61, RZ, RZ, R9 ;  /* 0x000000ffff3d7224 */ /* 0x000fe400078e0009 */
[----:B------:R-:W-:Y:S02]  /*5a9f0*/  IMAD.MOV.U32 R60, RZ, RZ, R10 ;  /* 0x000000ffff3c7224 */ /* 0x000fe400078e000a */
[----:B------:R-:W-:Y:S02]  /*5aa00*/  IMAD.MOV.U32 R0, RZ, RZ, R11 ;  /* 0x000000ffff007224 */ /* 0x000fe400078e000b */
[----:B0-----:R-:W-:Y:S01]  /*5aa10*/  HMMA.16816.F32 R8, R4, R36, R52 ;  /* 0x000000240408723c */ /* 0x001fe20000001834 */
[----:B------:R-:W-:Y:S01]  /*5aa20*/  F2FP.F16.E4M3.UNPACK_B R34, R34 ;  /* 0x00000022ff22723e */ /* 0x000fe200020006ff */
[----:B------:R-:W-:Y:S01]  /*5aa30*/  STL.64 [R1+0x44e8], R42 ;  /* 0x0044e82a01007387 */ /* 0x000fe20000100a00 */
[----:B------:R-:W-:-:S03]  /*5aa40*/  F2FP.F16.E4M3.UNPACK_B R35, R35 ;  /* 0x00000023ff23723e */ /* 0x000fc600020006ff */
[----:B------:R-:W-:Y:S04]  /*5aa50*/  STL.64 [R1+0x44e0], R40 ;  /* 0x0044e02801007387 */ /* 0x000fe80000100a00 */
[----:B------:R0:W-:Y:S04]  /*5aa60*/  STL [R1+0x3de0], R0 ;  /* 0x003de00001007387 */ /* 0x0001e80000100800 */
[----:B------:R1:W-:Y:S04]  /*5aa70*/  STL [R1+0x3ddc], R60 ;  /* 0x003ddc3c01007387 */ /* 0x0003e80000100800 */
[----:B------:R2:W-:Y:S05]  /*5aa80*/  STL [R1+0x3dd8], R61 ;  /* 0x003dd83d01007387 */ /* 0x0005ea0000100800 */
[----:B------:R3:W-:Y:S01]  /*5aa90*/  STL [R1+0x10f0], R8 ;  /* 0x0010f00801007387 */ /* 0x0007e20000100800 */
[----:B0-----:R-:W-:-:S02]  /*5aaa0*/  IMAD.MOV.U32 R0, RZ, RZ, R9 ;  /* 0x000000ffff007224 */ /* 0x001fc400078e0009 */
[----:B-1----:R-:W-:Y:S02]  /*5aab0*/  IMAD.MOV.U32 R60, RZ, RZ, R10 ;  /* 0x000000ffff3c7224 */ /* 0x002fe400078e000a */
[----:B--2---:R-:W-:Y:S02]  /*5aac0*/  IMAD.MOV.U32 R61, RZ, RZ, R11 ;  /* 0x000000ffff3d7224 */ /* 0x004fe400078e000b */
[----:B---3--:R-:W-:Y:S01]  /*5aad0*/  HMMA.16816.F32 R8, R4, R34, R44 ;  /* 0x000000220408723c */ /* 0x008fe2000000182c */
[----:B------:R-:W-:Y:S01]  /*5aae0*/  F2FP.F16.E4M3.UNPACK_B R32, R48 ;  /* 0x00000030ff20723e */ /* 0x000fe200020006ff */
[----:B------:R-:W-:Y:S01]  /*5aaf0*/  STL.64 [R1+0x4510], R36 ;  /* 0x0045102401007387 */ /* 0x000fe20000100a00 */
[----:B------:R-:W-:-:S03]  /*5ab00*/  F2FP.F16.E4M3.UNPACK_B R33, R49 ;  /* 0x00000031ff21723e */ /* 0x000fc600020006ff */
[----:B------:R-:W-:Y:S04]  /*5ab10*/  STL [R1+0x3e80], R61 ;  /* 0x003e803d01007387 */ /* 0x000fe80000100800 */
[----:B------:R-:W-:Y:S04]  /*5ab20*/  STL [R1+0x3e6c], R60 ;  /* 0x003e6c3c01007387 */ /* 0x000fe80000100800 */
[----:B------:R-:W-:Y:S09]  /*5ab30*/  STL [R1+0x3e68], R0 ;  /* 0x003e680001007387 */ /* 0x000ff20000100800 */
[----:B------:R-:W-:Y:S04]  /*5ab40*/  STL.64 [R1+0x1140], R8 ;  /* 0x0011400801007387 */ /* 0x000fe80000100a00 */
[----:B------:R0:W-:Y:S02]  /*5ab50*/  STL.64 [R1+0x1148], R10 ;  /* 0x0011480a01007387 */ /* 0x0001e40000100a00 */
[----:B0-----:R-:W-:Y:S02]  /*5ab60*/  HMMA.16816.F32 R8, R4, R32, R56 ;  /* 0x000000200408723c */ /* 0x001fe40000001838 */
[----:B------:R-:W2:-:S15]  /*5ab70*/  LDL.LU R56, [R1+0x1440] ;  /* 0x0014400001387983 */ /* 0x000e9e0000300800 */
[----:B------:R-:W-:-:S06]  /*5ab80*/  NOP ;  /* 0x0000000000007918 */ /* 0x000fcc0000000000 */
[----:B------:R0:W-:Y:S04]  /*5ab90*/  STL.64 [R1+0x1180], R8 ;  /* 0x0011800801007387 */ /* 0x0001e80000100a00 */
[----:B------:R1:W-:Y:S04]  /*5aba0*/  STL.64 [R1+0x1188], R10 ;  /* 0x0011880a01007387 */ /* 0x0003e80000100a00 */
[----:B------:R-:W2:Y:S04]  /*5abb0*/  LDL.LU R57, [R1+0x1444] ;  /* 0x0014440001397983 */ /* 0x000ea80000300800 */
[----:B------:R-:W3:Y:S04]  /*5abc0*/  LDL.LU R58, [R1+0x1448] ;  /* 0x00144800013a7983 */ /* 0x000ee80000300800 */
[----:B------:R-:W3:Y:S01]  /*5abd0*/  LDL.LU R59, [R1+0x144c] ;  /* 0x00144c00013b7983 */ /* 0x000ee20000300800 */
[----:B------:R-:W-:-:S02]  /*5abe0*/  F2FP.F16.E4M3.UNPACK_B R26, R50 ;  /* 0x00000032ff1a723e */ /* 0x000fc400020006ff */
[----:B------:R-:W-:Y:S01]  /*5abf0*/  F2FP.F16.E4M3.UNPACK_B R27, R51 ;  /* 0x00000033ff1b723e */ /* 0x000fe200020006ff */
[----:B---3--:R-:W-:Y:S04]  /*5ac00*/  STL.64 [R1+0x4520], R58 ;  /* 0x0045203a01007387 */ /* 0x008fe80000100a00 */
[----:B--2---:R2:W-:Y:S04]  /*5ac10*/  STL.64 [R1+0x4518], R56 ;  /* 0x0045183801007387 */ /* 0x0045e80000100a00 */
        /* <DEDUP_REMOVED lines=16> */
[----:B--2---:R-:W2:Y:S04]  /*5ad20*/  LDL.LU R56, [R1+0x1380] ;  /* 0x0013800001387983 */ /* 0x004ea80000300800 */
[----:B------:R-:W2:Y:S04]  /*5ad30*/  LDL.LU R57, [R1+0x1384] ;  /* 0x0013840001397983 */ /* 0x000ea80000300800 */
[----:B------:R-:W2:Y:S04]  /*5ad40*/  LDL.LU R58, [R1+0x1388] ;  /* 0x00138800013a7983 */ /* 0x000ea80000300800 */
[----:B------:R-:W2:Y:S04]  /*5ad50*/  LDL.LU R59, [R1+0x138c] ;  /* 0x00138c00013b7983 */ /* 0x000ea80000300800 */
        /* <DEDUP_REMOVED lines=10> */
[----:B------:R-:W4:Y:S04]  /*5ae00*/  LDL.LU R28, [R1+0x13f0] ;  /* 0x0013f000011c7983 */ /* 0x000f280000300800 */
[----:B------:R-:W4:Y:S04]  /*5ae10*/  LDL.LU R29, [R1+0x13f4] ;  /* 0x0013f400011d7983 */ /* 0x000f280000300800 */
[----:B------:R-:W4:Y:S04]  /*5ae20*/  LDL.LU R30, [R1+0x13f8] ;  /* 0x0013f800011e7983 */ /* 0x000f280000300800 */
[----:B------:R-:W4:Y:S04]  /*5ae30*/  LDL.LU R31, [R1+0x13fc] ;  /* 0x0013fc00011f7983 */ /* 0x000f280000300800 */
        /* <DEDUP_REMOVED lines=8> */
[----:B------:R-:W4:Y:S04]  /*5aec0*/  LDL.LU R48, [R1+0x1abc] ;  /* 0x001abc0001307983 */ /* 0x000f280000300800 */
[----:B------:R-:W4:Y:S04]  /*5aed0*/  LDL.LU R49, [R1+0x1ab8] ;  /* 0x001ab80001317983 */ /* 0x000f280000300800 */
[----:B------:R-:W4:Y:S04]  /*5aee0*/  LDL R50, [R1+0x1678] ;  /* 0x0016780001327983 */ /* 0x000f280000100800 */
[----:B------:R-:W4:Y:S04]  /*5aef0*/  LDL R51, [R1+0x167c] ;  /* 0x00167c0001337983 */ /* 0x000f280000100800 */
[----:B------:R-:W-:Y:S04]  /*5af00*/  STL.64 [R1+0x44f8], R34 ;  /* 0x0044f82201007387 */ /* 0x000fe80000100a00 */
[----:B------:R0:W-:Y:S04]  /*5af10*/  STL.64 [R1+0x44f0], R32 ;  /* 0x0044f02001007387 */ /* 0x0001e80000100a00 */
[----:B0-----:R-:W4:Y:S04]  /*5af20*/  LDL.LU R32, [R1+0x13b0] ;  /* 0x0013b00001207983 */ /* 0x001f280000300800 */
        /* <DEDUP_REMOVED lines=8> */
[----:B------:R-:W2:Y:S01]  /*5afb0*/  LDL.LU.64 R56, [R1+0x4518] ;  /* 0x0045180001387983 */ /* 0x000ea20000300a00 */
[----:B---3--:R-:W-:-:S02]  /*5afc0*/  F2FP.F16.E4M3.UNPACK_B R24, R24 ;  /* 0x00000018ff18723e */ /* 0x008fc400020006ff */
[----:B----4-:R-:W-:-:S07]  /*5afd0*/  F2FP.F16.E4M3.UNPACK_B R25, R25 ;  /* 0x00000019ff19723e */ /* 0x010fce00020006ff */
[----:B------:R-:W-:Y:S01]  /*5afe0*/  HMMA.16816.F32 R36, R4, R24, R36 ;  /* 0x000000180424723c */ /* 0x000fe20000001824 */
[----:B------:R-:W-:Y:S02]  /*5aff0*/  F2FP.F16.E4M3.UNPACK_B R22, R22 ;  /* 0x00000016ff16723e */ /* 0x000fe400020006ff */
[----:B------:R-:W-:-:S15]  /*5b000*/  F2FP.F16.E4M3.UNPACK_B R23, R23 ;  /* 0x00000017ff17723e */ /* 0x000fde00020006ff */
[----:B------:R-:W-:-:S05]  /*5b010*/  NOP ;  /* 0x0000000000007918 */ /* 0x000fca0000000000 */
[----:B------:R0:W-:Y:S04]  /*5b020*/  STL.64 [R1+0x1230], R36 ;  /* 0x0012302401007387 */ /* 0x0001e80000100a00 */
[----:B------:R-:W-:Y:S04]  /*5b030*/  STL.64 [R1+0x1238], R38 ;  /* 0x0012382601007387 */ /* 0x000fe80000100a00 */
[----:B0-----:R-:W3:Y:S04]  /*5b040*/  LDL.LU.64 R36, [R1+0x4510] ;  /* 0x0045100001247983 */ /* 0x001ee80000300a00 */
[----:B------:R-:W-:Y:S04]  /*5b050*/  STL.64 [R1+0x4508], R26 ;  /* 0x0045081a01007387 */ /* 0x000fe80000100a00 */
[----:B------:R0:W-:Y:S01]  /*5b060*/  STL.64 [R1+0x4500], R24 ;  /* 0x0045001801007387 */ /* 0x0001e20000100a00 */
[----:B------:R-:W-:-:S02]  /*5b070*/  F2FP.F16.E4M3.UNPACK_B R20, R20 ;  /* 0x00000014ff14723e */ /* 0x000fc400020006ff */
[----:B------:R-:W-:Y:S01]  /*5b080*/  F2FP.F16.E4M3.UNPACK_B R21, R21 ;  /* 0x00000015ff15723e */ /* 0x000fe200020006ff */
[----:B0-----:R-:W-:Y:S01]  /*5b090*/  HMMA.16816.F32 R24, R4, R22, R32 ;  /* 0x000000160418723c */ /* 0x001fe20000001820 */
[----:B------:R-:W-:Y:S02]  /*5b0a0*/  F2FP.F16.E4M3.UNPACK_B R18, R18 ;  /* 0x00000012ff12723e */ /* 0x000fe400020006ff */
[----:B------:R-:W-:-:S15]  /*5b0b0*/  F2FP.F16.E4M3.UNPACK_B R19, R19 ;  /* 0x00000013ff13723e */ /* 0x000fde00020006ff */
[----:B------:R-:W-:-:S05]  /*5b0c0*/  NOP ;  /* 0x0000000000007918 */ /* 0x000fca0000000000 */
[----:B------:R-:W-:Y:S04]  /*5b0d0*/  STL.64 [R1+0x1260], R24 ;  /* 0x0012601801007387 */ /* 0x000fe80000100a00 */
[----:B------:R0:W-:Y:S02]  /*5b0e0*/  STL.64 [R1+0x1268], R26 ;  /* 0x0012681a01007387 */ /* 0x0001e40000100a00 */
[----:B0-----:R-:W-:Y:S01]  /*5b0f0*/  HMMA.16816.F32 R24, R4, R20, R40 ;  /* 0x000000140418723c */ /* 0x001fe20000001828 */
[----:B------:R-:W-:Y:S02]  /*5b100*/  F2FP.F16.E4M3.UNPACK_B R16, R16 ;  /* 0x00000010ff10723e */ /* 0x000fe400020006ff */
[----:B------:R-:W-:-:S07]  /*5b110*/  F2FP.F16.E4M3.UNPACK_B R17, R17 ;  /* 0x00000011ff11723e */ /* 0x000fce00020006ff */
[----:B------:R-:W-:-:S13]  /*5b120*/  HMMA.16816.F32 R8, R4, R16, R8 ;  /* 0x000000100408723c */ /* 0x000fda0000001808 */
[----:B------:R-:W-:Y:S04]  /*5b130*/  STL.64 [R1+0x1290], R24 ;  /* 0x0012901801007387 */ /* 0x000fe80000100a00 */
[----:B------:R0:W-:Y:S02]  /*5b140*/  STL.64 [R1+0x1298], R26 ;  /* 0x0012981a01007387 */ /* 0x0001e40000100a00 */
[----:B0-----:R-:W-:Y:S01]  /*5b150*/  HMMA.16816.F32 R24, R4, R18, R28 ;  /* 0x000000120418723c */ /* 0x001fe2000000181c */
[----:B------:R-:W-:Y:S02]  /*5b160*/  F2FP.F16.E4M3.UNPACK_B R14, R14 ;  /* 0x0000000eff0e723e */ /* 0x000fe400020006ff */
[----:B------:R-:W-:Y:S02]  /*5b170*/  F2FP.F16.E4M3.UNPACK_B R15, R15 ;  /* 0x0000000fff0f723e */ /* 0x000fe400020006ff */
[----:B------:R-:W-:-:S02]  /*5b180*/  F2FP.F16.E4M3.UNPACK_B R12, R12 ;  /* 0x0000000cff0c723e */ /* 0x000fc400020006ff */
[----:B------:R-:W-:-:S15]  /*5b190*/  F2FP.F16.E4M3.UNPACK_B R13, R13 ;  /* 0x0000000dff0d723e */ /* 0x000fde00020006ff */
[----:B------:R-:W-:-:S01]  /*5b1a0*/  NOP ;  /* 0x0000000000007918 */ /* 0x000fc20000000000 */
[----:B------:R-:W-:Y:S04]  /*5b1b0*/  STL.64 [R1+0x12c0], R24 ;  /* 0x0012c01801007387 */ /* 0x000fe80000100a00 */
[----:B------:R-:W-:Y:S04]  /*5b1c0*/  STL.64 [R1+0x12c8], R26 ;  /* 0x0012c81a01007387 */ /* 0x000fe80000100a00 */
[----:B------:R-:W-:Y:S04]  /*5b1d0*/  STL.64 [R1+0x44c8], R18 ;  /* 0x0044c81201007387 */ /* 0x000fe80000100a00 */
[----:B------:R-:W-:Y:S04]  /*5b1e0*/  STL.64 [R1+0x44c0], R16 ;  /* 0x0044c01001007387 */ /* 0x000fe80000100a00 */
[----:B------:R-:W-:Y:S04]  /*5b1f0*/  STL.64 [R1+0x12f0], R8 ;  /* 0x0012f00801007387 */ /* 0x000fe80000100a00 */
[----:B------:R0:W-:Y:S02]  /*5b200*/  STL.64 [R1+0x12f8], R10 ;  /* 0x0012f80a01007387 */ /* 0x0001e40000100a00 */
[----:B0-----:R-:W-:Y:S01]  /*5b210*/  HMMA.16816.F32 R8, R4, R14, R52 ;  /* 0x0000000e0408723c */ /* 0x001fe20000001834 */
[----:B------:R-:W-:-:S15]  /*5b220*/  IMAD R30, R49, 0x100, R48 ;  /* 0x00000100311e7824 */ /* 0x000fde00078e0230 */
[----:B------:R-:W-:-:S07]  /*5b230*/  NOP ;  /* 0x0000000000007918 */ /* 0x000fce0000000000 */
[----:B------:R-:W-:Y:S04]  /*5b240*/  STL.64 [R1+0x1320], R8 ;  /* 0x0013200801007387 */ /* 0x000fe80000100a00 */
[----:B------:R0:W-:Y:S04]  /*5b250*/  STL.64 [R1+0x1328], R10 ;  /* 0x0013280a01007387 */ /* 0x0001e80000100a00 */
[----:B------:R-:W4:Y:S01]  /*5b260*/  LDL.LU R48, [R1+0x13a0] ;  /* 0x0013a00001307983 */ /* 0x000f220000300800 */
[----:B0-----:R-:W-:Y:S02]  /*5b270*/  F2FP.F16.E4M3.UNPACK_B R10, R50 ;  /* 0x00000032ff0a723e */ /* 0x001fe400020006ff */
[----:B------:R-:W-:Y:S01]  /*5b280*/  F2FP.F16.E4M3.UNPACK_B R11, R51 ;  /* 0x00000033ff0b723e */ /* 0x000fe200020006ff */
[----:B--2---:R-:W-:-:S15]  /*5b290*/  HMMA.16816.F32 R16, R4, R12, R56 ;  /* 0x0000000c0410723c */ /* 0x004fde0000001838 */
[----:B------:R-:W-:-:S08]  /*5b2a0*/  NOP ;  /* 0x0000000000007918 */ /* 0x000fd00000000000 */
[----:B------:R0:W-:Y:S04]  /*5b2b0*/  STL.64 [R1+0x13c0], R16 ;  /* 0x0013c01001007387 */ /* 0x0001e80000100a00 */
[----:B------:R1:W-:Y:S04]  /*5b2c0*/  STL.64 [R1+0x13c8], R18 ;  /* 0x0013c81201007387 */ /* 0x0003e80000100a00 */
        /* <DEDUP_REMOVED lines=13> */
[----:B------:R-:W2:Y:S04]  /*5b3a0*/  LDL.LU R24, [R1+0x1450] ;  /* 0x0014500001187983 */ /* 0x000ea80000300800 */
        /* <DEDUP_REMOVED lines=9> */
[----:B0-----:R-:W4:Y:S04]  /*5b440*/  LDL.LU R16, [R1+0x1400] ;  /* 0x0014000001107983 */ /* 0x001f280000300800 */
[----:B------:R-:W4:Y:S04]  /*5b450*/  LDL.LU R17, [R1+0x1404] ;  /* 0x0014040001117983 */ /* 0x000f280000300800 */
[----:B-1----:R-:W4:Y:S04]  /*5b460*/  LDL.LU R18, [R1+0x1408] ;  /* 0x0014080001127983 */ /* 0x002f280000300800 */
[----:B------:R-:W4:Y:S04]  /*5b470*/  LDL.LU R19, [R1+0x140c] ;  /* 0x00140c0001137983 */ /* 0x000f280000300800 */
[----:B------:R-:W4:Y:S04]  /*5b480*/  LDL.LU R40, [R1+0x1470] ;  /* 0x0014700001287983 */ /* 0x000f280000300800 */
[----:B------:R-:W4:Y:S04]  /*5b490*/  LDL.LU R41, [R1+0x1474] ;  /* 0x0014740001297983 */ /* 0x000f280000300800 */
[----:B------:R-:W4:Y:S04]  /*5b4a0*/  LDL.LU R42, [R1+0x1478] ;  /* 0x00147800012a7983 */ /* 0x000f280000300800 */
[----:B------:R-:W4:Y:S01]  /*5b4b0*/  LDL.LU R43, [R1+0x147c] ;  /* 0x00147c00012b7983 */ /* 0x000f220000300800 */
[----:B------:R-:W-:-:S02]  /*5b4c0*/  IMAD R28, R45, 0x100, R44 ;  /* 0x000001002d1c7824 */ /* 0x000fc400078e022c */
[----:B------:R-:W-:Y:S01]  /*5b4d0*/  IMAD R29, R47, 0x100, R46 ;  /* 0x000001002f1d7824 */ /* 0x000fe200078e022e */
        /* <DEDUP_REMOVED lines=14> */
[----:B--2---:R-:W-:Y:S01]  /*5b5c0*/  HMMA.16816.F32 R24, R4, R10, R24 ;  /* 0x0000000a0418723c */ /* 0x004fe20000001818 */
[----:B---3--:R-:W-:-:S02]  /*5b5d0*/  F2FP.F16.E4M3.UNPACK_B R8, R8 ;  /* 0x00000008ff08723e */ /* 0x008fc400020006ff */
[----:B----4-:R-:W-:Y:S02]  /*5b5e0*/  F2FP.F16.E4M3.UNPACK_B R9, R9 ;  /* 0x00000009ff09723e */ /* 0x010fe400020006ff */
[----:B------:R-:W-:-:S05]  /*5b5f0*/  F2FP.F16.E4M3.UNPACK_B R2, R2 ;  /* 0x00000002ff02723e */ /* 0x000fca00020006ff */
[----:B------:R-:W-:Y:S01]  /*5b600*/  HMMA.16816.F32 R32, R4, R8, R32 ;  /* 0x000000080420723c */ /* 0x000fe20000001820 */
[----:B------:R-:W-:-:S12]  /*5b610*/  F2FP.F16.E4M3.UNPACK_B R3, R3 ;  /* 0x00000003ff03723e */ /* 0x000fd800020006ff */
        /* <DEDUP_REMOVED lines=20> */
[----:B------:R-:W-:-:S02]  /*5b760*/  F2FP.F16.E4M3.UNPACK_B R38, R38 ;  /* 0x00000026ff26723e */ /* 0x000fc400020006ff */
[----:B------:R-:W-:Y:S02]  /*5b770*/  F2FP.F16.E4M3.UNPACK_B R39, R39 ;  /* 0x00000027ff27723e */ /* 0x000fe400020006ff */
[----:B------:R-:W-:Y:S02]  /*5b780*/  F2FP.F16.E4M3.UNPACK_B R28, R28 ;  /* 0x0000001cff1c723e */ /* 0x000fe400020006ff */
[----:B------:R-:W-:Y:S02]  /*5b790*/  F2FP.F16.E4M3.UNPACK_B R29, R29 ;  /* 0x0000001dff1d723e */ /* 0x000fe400020006ff */
[----:B------:R-:W-:Y:S02]  /*5b7a0*/  F2FP.F16.E4M3.UNPACK_B R30, R30 ;  /* 0x0000001eff1e723e */ /* 0x000fe400020006ff */
[----:B------:R-:W-:Y:S01]  /*5b7b0*/  F2FP.F16.E4M3.UNPACK_B R31, R31 ;  /* 0x0000001fff1f723e */ /* 0x000fe200020006ff */
[----:B---3--:R-:W-:Y:S06]  /*5b7c0*/  HMMA.16816.F32 R8, R4, R38, R8 ;  /* 0x000000260408723c */ /* 0x008fec0000001808 */
[----:B--2---:R-:W-:Y:S01]  /*5b7d0*/  HMMA.16816.F32 R4, R28, R40, R12 ;  /* 0x000000281c04723c */ /* 0x004fe2000000180c */
[----:B----4-:R-:W-:-:S15]  /*5b7e0*/  STL.64 [R1+0x4498], R42 ;  /* 0x0044982a01007387 */ /* 0x010fde0000100a00 */
[----:B------:R-:W-:-:S01]  /*5b7f0*/  NOP ;  /* 0x0000000000007918 */ /* 0x000fc20000000000 */
[----:B------:R-:W-:Y:S04]  /*5b800*/  STL.64 [R1+0x1460], R8 ;  /* 0x0014600801007387 */ /* 0x000fe80000100a00 */
[----:B------:R-:W-:Y:S04]  /*5b810*/  STL.64 [R1+0x1468], R10 ;  /* 0x0014680a01007387 */ /* 0x000fe80000100a00 */
[----:B------:R-:W-:Y:S04]  /*5b820*/  STL.64 [R1+0x4490], R40 ;  /* 0x0044902801007387 */ /* 0x000fe80000100a00 */
        /* <DEDUP_REMOVED lines=272> */
[----:B------:R-:W-:-:S02]  /*5c930*/  IMAD R28, R53, 0x100, R52 ;  /* 0x00000100351c7824 */ /* 0x000fc400078e0234 */
[----:B------:R-:W-:-:S14]  /*5c940*/  IMAD R29, R55, 0x100, R54 ;  /* 0x00000100371d7824 */ /* 0x000fdc00078e0236 */
        /* <DEDUP_REMOVED lines=58> */
[----:B------:R-:W-:Y:S01]  /*5ccf0*/  F2FP.F16.E4M3.UNPACK_B R28, R28 ;  /* 0x0000001cff1c723e */ /* 0x000fe200020006ff */
[----:B---3--:R-:W-:Y:S02]  /*5cd00*/  HMMA.16816.F32 R4, R4, R38, R40 ;  /* 0x000000260404723c */ /* 0x008fe40000001828 */
[----:B------:R-:W3:Y:S04]  /*5cd10*/  LDL.LU.64 R42, [R1+0x4418] ;  /* 0x00441800012a7983 */ /* 0x000ee80000300a00 */
[----:B------:R-:W2:Y:S01]  /*5cd20*/  LDL.LU.64 R40, [R1+0x4410] ;  /* 0x0044100001287983 */ /* 0x000ea20000300a00 */
[----:B------:R-:W-:-:S02]  /*5cd30*/  F2FP.F16.E4M3.UNPACK_B R29, R29 ;  /* 0x0000001dff1d723e */ /* 0x000fc400020006ff */
[----:B------:R-:W-:Y:S02]  /*5cd40*/  F2FP.F16.E4M3.UNPACK_B R30, R30 ;  /* 0x0000001eff1e723e */ /* 0x000fe400020006ff */
[----:B------:R-:W-:-:S07]  /*5cd50*/  F2FP.F16.E4M3.UNPACK_B R31, R31 ;  /* 0x0000001fff1f723e */ /* 0x000fce00020006ff */
[C---:B----4-:R-:W-:Y:S05]  /*5cd60*/  HMMA.16816.F32 R32, R28.reuse, R36, R32 ;  /* 0x000000241c20723c */ /* 0x050fea0000001820 */
[----:B------:R0:W-:Y:S04]  /*5cd70*/  STL.64 [R1+0x11e0], R4 ;  /* 0x0011e00401007387 */ /* 0x0001e80000100a00 */
[----:B------:R1:W-:Y:S04]  /*5cd80*/  STL.64 [R1+0x11e8], R6 ;  /* 0x0011e80601007387 */ /* 0x0003e80000100a00 */
[----:B0-----:R-:W4:Y:S04]  /*5cd90*/  LDL.LU R4, [R1+0xa00] ;  /* 0x000a000001047983 */ /* 0x001f280000300800 */
[----:B------:R-:W4:Y:S04]  /*5cda0*/  LDL.LU R5, [R1+0xa04] ;  /* 0x000a040001057983 */ /* 0x000f280000300800 */
[----:B-1----:R-:W4:Y:S04]  /*5cdb0*/  LDL.LU R6, [R1+0xa08] ;  /* 0x000a080001067983 */ /* 0x002f280000300800 */
[----:B------:R-:W4:Y:S01]  /*5cdc0*/  LDL.LU R7, [R1+0xa0c] ;  /* 0x000a0c0001077983 */ /* 0x000f220000300800 */
[----:B--2---:R-:W-:-:S15]  /*5cdd0*/  HMMA.16816.F32 R8, R28, R40, R8 ;  /* 0x000000281c08723c */ /* 0x004fde0000001808 */
[----:B------:R-:W-:-:S08]  /*5cde0*/  NOP ;  /* 0x0000000000007918 */ /* 0x000fd00000000000 */
[----:B------:R-:W-:Y:S04]  /*5cdf0*/  STL.64 [R1+0x11d0], R8 ;  /* 0x0011d00801007387 */ /* 0x000fe80000100a00 */
[----:B------:R0:W-:Y:S04]  /*5ce00*/  STL.64 [R1+0x11d8], R10 ;  /* 0x0011d80a01007387 */ /* 0x0001e80000100a00 */
[----:B0-----:R-:W2:Y:S04]  /*5ce10*/  LDL.LU.64 R10, [R1+0x4408] ;  /* 0x00440800010a7983 */ /* 0x001ea80000300a00 */
[----:B------:R-:W2:Y:S04]  /*5ce20*/  LDL.LU.64 R8, [R1+0x4400] ;  /* 0x0044000001087983 */ /* 0x000ea80000300a00 */
[----:B---3--:R-:W-:Y:S04]  /*5ce30*/  STL.64 [R1+0x4388], R42 ;  /* 0x0043882a01007387 */ /* 0x008fe80000100a00 */
        /* <DEDUP_REMOVED lines=69> */
[----:B------:R-:W-:Y:S04]  /*5d290*/  STL.64 [R1+0x10e0], R4 ;  /* 0x0010e00401007387 */ /* 0x000fe80000100a00 */
[----:B------:R0:W-:Y:S04]  /*5d2a0*/  STL.64 [R1+0x10e8], R6 ;  /* 0x0010e80601007387 */ /* 0x0001e80000100a00 */
[----:B------:R-:W2:-:S13]  /*5d2b0*/  LDL.LU R56, [R1+0x6b0] ;  /* 0x0006b00001387983 */ /* 0x000e9a0000300800 */
[----:B------:R1:W-:Y:S04]  /*5d2c0*/  STL.64 [R1+0x10b0], R12 ;  /* 0x0010b00c01007387 */ /* 0x0003e80000100a00 */
[----:B------:R3:W-:Y:S04]  /*5d2d0*/  STL.64 [R1+0x10b8], R14 ;  /* 0x0010b80e01007387 */ /* 0x0007e80000100a00 */
[----:B------:R-:W2:Y:S04]  /*5d2e0*/  LDL.LU R57, [R1+0x6b4] ;  /* 0x0006b40001397983 */ /* 0x000ea80000300800 */
[----:B------:R-:W2:Y:S04]  /*5d2f0*/  LDL.LU R58, [R1+0x6b8] ;  /* 0x0006b800013a7983 */ /* 0x000ea80000300800 */
[----:B------:R-:W2:Y:S04]  /*5d300*/  LDL.LU R59, [R1+0x6bc] ;  /* 0x0006bc00013b7983 */ /* 0x000ea80000300800 */
        /* <DEDUP_REMOVED lines=16> */
[----:B-1----:R-:W2:Y:S04]  /*5d410*/  LDL.LU R12, [R1+0x1560] ;  /* 0x00156000010c7983 */ /* 0x002ea80000300800 */
[----:B------:R-:W2:Y:S04]  /*5d420*/  LDL.LU R13, [R1+0x1564] ;  /* 0x00156400010d7983 */ /* 0x000ea80000300800 */
[----:B---3--:R-:W2:Y:S04]  /*5d430*/  LDL.LU R14, [R1+0x1568] ;  /* 0x00156800010e7983 */ /* 0x008ea80000300800 */
        /* <DEDUP_REMOVED lines=27> */
[----:B------:R-:W-:Y:S01]  /*5d5f0*/  STL [R1+0x4338], R11 ;  /* 0x0043380b01007387 */ /* 0x000fe20000100800 */
        /* <DEDUP_REMOVED lines=12> */
[----:B------:R-:W-:Y:S01]  /*5d6c0*/  IMAD R7, R61, 0x100, R60 ;  /* 0x000001003d077824 */ /* 0x000fe200078e023c */
[----:B---3--:R-:W-:Y:S01]  /*5d6d0*/  HMMA.16816.F32 R28, R28, R38, R40 ;  /* 0x000000261c1c723c */ /* 0x008fe20000001828 */
[----:B------:R-:W3:Y:S04]  /*5d6e0*/  LDL.LU.64 R42, [R1+0x4388] ;  /* 0x00438800012a7983 */ /* 0x000ee80000300a00 */
[----:B------:R-:W4:Y:S01]  /*5d6f0*/  LDL.LU.64 R40, [R1+0x4380] ;  /* 0x0043800001287983 */ /* 0x000f220000300a00 */
        /* <DEDUP_REMOVED lines=179> */
[----:B----4-:R2:W-:Y:S01]  /*5e230*/  STL.64 [R1+0x42a8], R36 ;  /* 0x0042a82401007387 */ /* 0x0105e20000100a00 */
[C---:B---3--:R-:W-:Y:S06]  /*5e240*/  HMMA.16816.F32 R40, R28.reuse, R36, R40 ;  /* 0x000000241c28723c */ /* 0x048fec0000001828 */
[C---:B--2---:R-:W-:Y:S06]  /*5e250*/  HMMA.16816.F32 R36, R28.reuse, R34, R4 ;  /* 0x000000221c24723c */ /* 0x044fec0000001804 */
        /* <DEDUP_REMOVED lines=131> */
[----:B--2---:R-:W-:Y:S03]  /*5ea90*/  HMMA.16816.F32 R8, R4, R40, R52 ;  /* 0x000000280408723c */ /* 0x004fe60000001834 */
[----:B----4-:R-:W-:-:S12]  /*5eaa0*/  STL.64 [R1+0x4268], R42 ;  /* 0x0042682a01007387 */ /* 0x010fd80000100a00 */
        /* <DEDUP_REMOVED lines=138> */
[----:B------:R-:W-:Y:S04]  /*5f350*/  STL.64 [R1+0xb70], R8 ;  /* 0x000b700801007387 */ /* 0x000fe80000100a00 */
[----:B------:R-:W-:Y:S04]  /*5f360*/  STL.64 [R1+0xb78], R10 ;  /* 0x000b780a01007387 */ /* 0x000fe80000100a00 */
[----:B------:R0:W-:Y:S04]  /*5f370*/  STL.64 [R1+0xb50], R4 ;  /* 0x000b500401007387 */ /* 0x0001e80000100a00 */
[----:B------:R1:W-:Y:S04]  /*5f380*/  STL.64 [R1+0xb58], R6 ;  /* 0x000b580601007387 */ /* 0x0003e80000100a00 */
        /* <DEDUP_REMOVED lines=14> */
[----:B------:R-:W2:Y:S01]  /*5f470*/  LDL.LU R35, [R1+0x39c] ;  /* 0x00039c0001237983 */ /* 0x000ea20000300800 */
        /* <DEDUP_REMOVED lines=115> */
[----:B------:R-:W-:Y:S04]  /*5fbb0*/  STL.64 [R1+0xa28], R6 ;  /* 0x000a280601007387 */ /* 0x000fe80000100a00 */
[----:B------:R-:W-:-:S13]  /*5fbc0*/  STL [R1+0x4148], R11 ;  /* 0x0041480b01007387 */ /* 0x000fda0000100800 */
        /* <DEDUP_REMOVED lines=60> */
[----:B0-----:R-:W3:Y:S04]  /*5ff90*/  LDL.LU.64 R38, [R1+0x41b8] ;  /* 0x0041b80001267983 */ /* 0x001ee80000300a00 */
[----:B------:R-:W4:Y:S01]  /*5ffa0*/  LDL.LU.64 R36, [R1+0x41b0] ;  /* 0x0041b00001247983 */ /* 0x000f220000300a00 */
[----:B--2---:R-:W-:Y:S01]  /*5ffb0*/  IMAD R7, R61, 0x100, R60 ;  /* 0x000001003d077824 */ /* 0x004fe200078e023c */
[----:B---3--:R-:W-:Y:S02]  /*5ffc0*/  HMMA.16816.F32 R28, R28, R38, R40 ;  /* 0x000000261c1c723c */ /* 0x008fe40000001828 */
[----:B------:R-:W2:Y:S04]  /*5ffd0*/  LDL.LU.64 R42, [R1+0x41a8] ;  /* 0x0041a800012a7983 */ /* 0x000ea80000300a00 */
[----:B------:R-:W3:Y:S01]  /*5ffe0*/  LDL.LU.64 R40, [R1+0x41a0] ;  /* 0x0041a00001287983 */ /* 0x000ee20000300a00 */
[----:B------:R-:W-:-:S02]  /*5fff0*/  F2FP.F16.E4M3.UNPACK_B R4, R4 ;  /* 0x00000004ff04723e */ /* 0x000fc400020006ff */
[----:B------:R-:W-:Y:S02]  /*60000*/  F2FP.F16.E4M3.UNPACK_B R5, R5 ;  /* 0x00000005ff05723e */ /* 0x000fe400020006ff */
[----:B------:R-:W-:Y:S02]  /*60010*/  F2FP.F16.E4M3.UNPACK_B R6, R6 ;  /* 0x00000006ff06723e */ /* 0x000fe400020006ff */
[----:B------:R-:W-:-:S07]  /*60020*/  F2FP.F16.E4M3.UNPACK_B R7, R7 ;  /* 0x00000007ff07723e */ /* 0x000fce00020006ff */
[C---:B----4-:R-:W-:Y:S03]  /*60030*/  HMMA.16816.F32 R32, R4.reuse, R36, R32 ;  /* 0x000000240420723c */ /* 0x050fe60000001820 */
        /* <DEDUP_REMOVED lines=12> */
[----:B--2---:R-:W-:Y:S04]  /*60100*/  STL.64 [R1+0x4110], R42 ;  /* 0x0041102a01007387 */ /* 0x004fe80000100a00 */
        /* <DEDUP_REMOVED lines=27> */
[----:B------:R4:W-:Y:S01]  /*602c0*/  STL.64 [R1+0x40f8], R32 ;  /* 0x0040f82001007387 */ /* 0x0009e20000100a00 */
[C---:B---3--:R-:W-:Y:S06]  /*602d0*/  HMMA.16816.F32 R28, R4.reuse, R22, R28 ;  /* 0x00000016041c723c */ /* 0x048fec000000181c */
[C---:B--2---:R-:W-:Y:S06]  /*602e0*/  HMMA.16816.F32 R36, R4.reuse, R26, R36 ;  /* 0x0000001a0424723c */ /* 0x044fec0000001824 */
        /* <DEDUP_REMOVED lines=24> */
[----:B------:R-:W-:Y:S04]  /*60470*/  STL.64 [R1+0x908], R22 ;  /* 0x0009081601007387 */ /* 0x000fe80000100a00 */
[----:B------:R-:W2:-:S13]  /*60480*/  LDL.LU R48, [R1+0x180] ;  /* 0x0001800001307983 */ /* 0x000e9a0000300800 */
        /* <DEDUP_REMOVED lines=49> */
[----:B--2---:R-:W-:-:S15]  /*607a0*/  HMMA.16816.F32 R16, R4, R12, R16 ;  /* 0x0000000c0410723c */ /* 0x004fde0000001810 */
[----:B------:R-:W-:-:S08]  /*607b0*/  NOP ;  /* 0x0000000000007918 */ /* 0x000fd00000000000 */
[----:B------:R-:W-:Y:S04]  /*607c0*/  STL.64 [R1+0x8c0], R16 ;  /* 0x0008c01001007387 */ /* 0x000fe80000100a00 */
[----:B------:R0:W-:Y:S01]  /*607d0*/  STL.64 [R1+0x8c8], R18 ;  /* 0x0008c81201007387 */ /* 0x0001e20000100a00 */
[----:B----4-:R-:W-:-:S03]  /*607e0*/  IMAD R28, R28, 0x100, R11 ;  /* 0x000001001c1c7824 */ /* 0x010fc600078e020b */
        /* <DEDUP_REMOVED lines=8> */
[----:B------:R-:W4:Y:S01]  /*60870*/  LDL.LU R11, [R1+0x4148] ;  /* 0x00414800010b7983 */ /* 0x000f220000300800 */
[C---:B---3--:R-:W-:Y:S06]  /*60880*/  HMMA.16816.F32 R24, R4.reuse, R8, R24 ;  /* 0x000000080418723c */ /* 0x048fec0000001818 */
[C---:B------:R-:W-:Y:S06]  /*60890*/  HMMA.16816.F32 R36, R4.reuse, R2, R36 ;  /* 0x000000020424723c */ /* 0x040fec0000001824 */
        /* <DEDUP_REMOVED lines=41> */
[----:B------:R-:W2:Y:S01]  /*60b30*/  LDL.LU.64 R32, [R1+0x40f8] ;  /* 0x0040f80001207983 */ /* 0x000ea20000300a00 */
[C---:B----4-:R-:W-:Y:S03]  /*60b40*/  HMMA.16816.F32 R4, R28.reuse, R36, R4 ;  /* 0x000000241c04723c */ /* 0x050fe60000001804 */
[----:B---3--:R-:W-:Y:S04]  /*60b50*/  STL.64 [R1+0x40d0], R42 ;  /* 0x0040d02a01007387 */ /* 0x008fe80000100a00 */
[----:B------:R-:W-:Y:S04]  /*60b60*/  STL.64 [R1+0x40c8], R40 ;  /* 0x0040c82801007387 */ /* 0x000fe80000100a00 */
[----:B------:R-:W-:Y:S04]  /*60b70*/  STL.64 [R1+0x40f0], R38 ;  /* 0x0040f02601007387 */ /* 0x000fe80000100a00 */
[----:B------:R-:W-:Y:S08]  /*60b80*/  STL.64 [R1+0x40e8], R36 ;  /* 0x0040e82401007387 */ /* 0x000ff00000100a00 */
[----:B------:R-:W-:Y:S04]  /*60b90*/  STL.64 [R1+0x850], R4 ;  /* 0x0008500401007387 */ /* 0x000fe80000100a00 */
[----:B------:R2:W-:Y:S02]  /*60ba0*/  STL.64 [R1+0x858], R6 ;  /* 0x0008580601007387 */ /* 0x0005e40000100a00 */
[C---:B--2---:R-:W-:Y:S06]  /*60bb0*/  HMMA.16816.F32 R4, R28.reuse, R34, R8 ;  /* 0x000000221c04723c */ /* 0x044fec0000001808 */
[C---:B------:R-:W-:Y:S06]  /*60bc0*/  HMMA.16816.F32 R12, R28.reuse, R32, R12 ;  /* 0x000000201c0c723c */ /* 0x040fec000000180c */
[C---:B------:R-:W-:Y:S11]  /*60bd0*/  HMMA.16816.F32 R8, R28.reuse, R26, R52 ;  /* 0x0000001a1c08723c */ /* 0x040ff60000001834 */
[----:B------:R-:W-:Y:S04]  /*60be0*/  STL.64 [R1+0x830], R4 ;  /* 0x0008300401007387 */ /* 0x000fe80000100a00 */
[----:B------:R0:W-:Y:S02]  /*60bf0*/  STL.64 [R1+0x838], R6 ;  /* 0x0008380601007387 */ /* 0x0001e40000100a00 */
[C---:B0-----:R-:W-:Y:S02]  /*60c00*/  HMMA.16816.F32 R4, R28.reuse, R24, R44 ;  /* 0x000000181c04723c */ /* 0x041fe4000000182c */
[----:B------:R-:W-:Y:S04]  /*60c10*/  STL.64 [R1+0x820], R12 ;  /* 0x0008200c01007387 */ /* 0x000fe80000100a00 */
[----:B------:R-:W-:Y:S04]  /*60c20*/  STL.64 [R1+0x828], R14 ;  /* 0x0008280e01007387 */ /* 0x000fe80000100a00 */
[----:B------:R-:W-:Y:S04]  /*60c30*/  STL.64 [R1+0x40b0], R26 ;  /* 0x0040b01a01007387 */ /* 0x000fe80000100a00 */
[----:B------:R-:W-:Y:S04]  /*60c40*/  STL.64 [R1+0x800], R8 ;  /* 0x0008000801007387 */ /* 0x000fe80000100a00 */
[----:B------:R0:W-:Y:S04]  /*60c50*/  STL.64 [R1+0x808], R10 ;  /* 0x0008080a01007387 */ /* 0x0001e80000100a00 */
[----:B------:R-:W-:Y:S04]  /*60c60*/  STL.64 [R1+0x40a8], R24 ;  /* 0x0040a81801007387 */ /* 0x000fe80000100a00 */
[----:B------:R-:W-:Y:S01]  /*60c70*/  STL.64 [R1+0x7f0], R4 ;  /* 0x0007f00401007387 */ /* 0x000fe20000100a00 */
[C---:B0-----:R-:W-:Y:S03]  /*60c80*/  HMMA.16816.F32 R8, R28.reuse, R22, R48 ;  /* 0x000000161c08723c */ /* 0x041fe60000001830 */
[----:B------:R0:W-:Y:S04]  /*60c90*/  STL.64 [R1+0x7f8], R6 ;  /* 0x0007f80601007387 */ /* 0x0001e80000100a00 */
[----:B------:R-:W2:Y:S01]  /*60ca0*/  LDL.LU R44, [R1+0x100] ;  /* 0x00010000012c7983 */ /* 0x000ea20000300800 */
[----:B0-----:R-:W-:-:S15]  /*60cb0*/  HMMA.16816.F32 R4, R28, R20, R56 ;  /* 0x000000141c04723c */ /* 0x001fde0000001838 */
        /* <DEDUP_REMOVED lines=82> */
[----:B------:R2:W-:Y:S01]  /*611e0*/  STL.64 [R1+0x4048], R12 ;  /* 0x0040480c01007387 */ /* 0x0005e20000100a00 */
[----:B------:R-:W-:-:S02]  /*611f0*/  IMAD R5, R6, 0x100, R5 ;  /* 0x0000010006057824 */ /* 0x000fc400078e0205 */
[----:B------:R-:W-:Y:S02]  /*61200*/  IMAD R6, R0, 0x100, R7 ;  /* 0x0000010000067824 */ /* 0x000fe400078e0207 */
[----:B------:R-:W-:Y:S01]  /*61210*/  IMAD R7, R61, 0x100, R60 ;  /* 0x000001003d077824 */ /* 0x000fe200078e023c */
[----:B------:R-:W-:Y:S02]  /*61220*/  F2FP.F16.E4M3.UNPACK_B R5, R5 ;  /* 0x00000005ff05723e */ /* 0x000fe400020006ff */
[----:B------:R-:W-:Y:S02]  /*61230*/  F2FP.F16.E4M3.UNPACK_B R6, R6 ;  /* 0x00000006ff06723e */ /* 0x000fe400020006ff */
[----:B------:R-:W-:Y:S01]  /*61240*/  F2FP.F16.E4M3.UNPACK_B R7, R7 ;  /* 0x00000007ff07723e */ /* 0x000fe200020006ff */
[----:B----4-:R-:W-:Y:S02]  /*61250*/  IMAD R4, R4, 0x100, R15 ;  /* 0x0000010004047824 */ /* 0x010fe400078e020f */
[----:B--2---:R-:W-:-:S15]  /*61260*/  HMMA.16816.F32 R12, R28, R10, R16 ;  /* 0x0000000a1c0c723c */ /* 0x004fde0000001810 */
[----:B------:R-:W-:-:S08]  /*61270*/  NOP ;  /* 0x0000000000007918 */ /* 0x000fd00000000000 */
[----:B------:R-:W-:Y:S04]  /*61280*/  STL.64 [R1+0x720], R12 ;  /* 0x0007200c01007387 */ /* 0x000fe80000100a00 */
[----:B------:R3:W-:Y:S02]  /*61290*/  STL.64 [R1+0x728], R14 ;  /* 0x0007280e01007387 */ /* 0x0007e40000100a00 */
[C---:B---3--:R-:W-:Y:S01]  /*612a0*/  HMMA.16816.F32 R12, R28.reuse, R8, R20 ;  /* 0x000000081c0c723c */ /* 0x048fe20000001814 */
[----:B------:R-:W-:Y:S01]  /*612b0*/  F2FP.F16.E4M3.UNPACK_B R4, R4 ;  /* 0x00000004ff04723e */ /* 0x000fe200020006ff */
[----:B------:R-:W-:Y:S04]  /*612c0*/  STL.64 [R1+0x4040], R10 ;  /* 0x0040400a01007387 */ /* 0x000fe80000100a00 */
[----:B------:R0:W-:Y:S01]  /*612d0*/  STL.64 [R1+0x4038], R8 ;  /* 0x0040380801007387 */ /* 0x0001e20000100a00 */
[----:B------:R-:W-:Y:S06]  /*612e0*/  HMMA.16816.F32 R16, R28, R2, R24 ;  /* 0x000000021c10723c */ /* 0x000fec0000001818 */
[----:B0-----:R-:W-:Y:S10]  /*612f0*/  HMMA.16816.F32 R8, R4, R40, R44 ;  /* 0x000000280408723c */ /* 0x001ff4000000182c */
        /* <DEDUP_REMOVED lines=10> */
[----:B------:R0:W-:Y:S02]  /*613a0*/  STL.64 [R1+0x6f8], R10 ;  /* 0x0006f80a01007387 */ /* 0x0001e40000100a00 */
[----:B0-----:R-:W-:Y:S02]  /*613b0*/  HMMA.16816.F32 R8, R4, R36, R48 ;  /* 0x000000240408723c */ /* 0x001fe40000001830 */
[----:B------:R-:W-:Y:S04]  /*613c0*/  STL.64 [R1+0x4030], R38 ;  /* 0x0040302601007387 */ /* 0x000fe80000100a00 */
[----:B------:R0:W-:-:S15]  /*613d0*/  STL.64 [R1+0x4028], R36 ;  /* 0x0040282401007387 */ /* 0x0001de0000100a00 */
[----:B------:R-:W-:-:S02]  /*613e0*/  NOP ;  /* 0x0000000000007918 */ /* 0x000fc40000000000 */
[----:B------:R-:W-:Y:S04]  /*613f0*/  STL.64 [R1+0x6e0], R8 ;  /* 0x0006e00801007387 */ /* 0x000fe80000100a00 */
[----:B------:R1:W-:Y:S04]  /*61400*/  STL.64 [R1+0x6e8], R10 ;  /* 0x0006e80a01007387 */ /* 0x0003e80000100a00 */
[----:B0-----:R-:W2:Y:S01]  /*61410*/  LDL.LU R36, [R1+0x40] ;  /* 0x0000400001247983 */ /* 0x001ea20000300800 */
[----:B-1----:R-:W-:-:S15]  /*61420*/  HMMA.16816.F32 R8, R4, R34, R56 ;  /* 0x000000220408723c */ /* 0x002fde0000001838 */
[----:B------:R-:W-:-:S08]  /*61430*/  NOP ;  /* 0x0000000000007918 */ /* 0x000fd00000000000 */
[----:B------:R-:W-:Y:S04]  /*61440*/  STL.64 [R1+0x6c0], R8 ;  /* 0x0006c00801007387 */ /* 0x000fe80000100a00 */
[----:B------:R-:W-:Y:S04]  /*61450*/  STL.64 [R1+0x6c8], R10 ;  /* 0x0006c80a01007387 */ /* 0x000fe80000100a00 */
[----:B------:R-:W2:Y:S04]  /*61460*/  LDL.LU R37, [R1+0x44] ;  /* 0x0000440001257983 */ /* 0x000ea80000300800 */
[----:B------:R-:W3:Y:S04]  /*61470*/  LDL.LU R38, [R1+0x48] ;  /* 0x0000480001267983 */ /* 0x000ee80000300800 */
[----:B------:R-:W3:Y:S04]  /*61480*/  LDL.LU R39, [R1+0x4c] ;  /* 0x00004c0001277983 */ /* 0x000ee80000300800 */
[----:B---3--:R-:W-:Y:S04]  /*61490*/  STL.64 [R1+0x4060], R38 ;  /* 0x0040602601007387 */ /* 0x008fe80000100a00 */
[----:B--2---:R0:W-:Y:S04]  /*614a0*/  STL.64 [R1+0x4058], R36 ;  /* 0x0040582401007387 */ /* 0x0041e80000100a00 */
[----:B------:R-:W2:Y:S04]  /*614b0*/  LDL.LU R48, [R1+0x60] ;  /* 0x0000600001307983 */ /* 0x000ea80000300800 */
[----:B------:R-:W2:Y:S04]  /*614c0*/  LDL.LU R49, [R1+0x64] ;  /* 0x0000640001317983 */ /* 0x000ea80000300800 */
[----:B------:R-:W3:Y:S04]  /*614d0*/  LDL.LU R50, [R1+0x68] ;  /* 0x0000680001327983 */ /* 0x000ee80000300800 */
[----:B------:R-:W3:Y:S04]  /*614e0*/  LDL.LU R51, [R1+0x6c] ;  /* 0x00006c0001337983 */ /* 0x000ee80000300800 */
[----:B---3--:R-:W-:Y:S04]  /*614f0*/  STL.64 [R1+0x4080], R50 ;  /* 0x0040803201007387 */ /* 0x008fe80000100a00 */
[----:B--2---:R1:W-:Y:S04]  /*61500*/  STL.64 [R1+0x4078], R48 ;  /* 0x0040783001007387 */ /* 0x0043e80000100a00 */
[----:B0-----:R-:W2:Y:S04]  /*61510*/  LDL.LU R36, [R1+0x80] ;  /* 0x0000800001247983 */ /* 0x001ea80000300800 */
        /* <DEDUP_REMOVED lines=9> */
[----:B-1----:R-:W3:Y:S04]  /*615b0*/  LDL.LU R48, [R1+0xa0] ;  /* 0x0000a00001307983 */ /* 0x002ee80000300800 */
[----:B------:R-:W3:Y:S04]  /*615c0*/  LDL.LU R49, [R1+0xa4] ;  /* 0x0000a40001317983 */ /* 0x000ee80000300800 */
[----:B------:R-:W3:Y:S04]  /*615d0*/  LDL.LU R50, [R1+0xa8] ;  /* 0x0000a80001327983 */ /* 0x000ee80000300800 */
[----:B------:R-:W3:Y:S04]  /*615e0*/  LDL.LU R51, [R1+0xac] ;  /* 0x0000ac0001337983 */ /* 0x000ee80000300800 */
[----:B0-----:R-:W4:Y:S04]  /*615f0*/  LDL.LU R36, [R1+0xc0] ;  /* 0x0000c00001247983 */ /* 0x001f280000300800 */
        /* <DEDUP_REMOVED lines=44> */
[----:B------:R-:W3:Y:S01]  /*618c0*/  LDL.LU.64 R24, [R1+0x40a8] ;  /* 0x0040a80001187983 */ /* 0x000ee20000300a00 */
[C---:B----4-:R-:W-:Y:S06]  /*618d0*/  HMMA.16816.F32 R36, R4.reuse, R26, R36 ;  /* 0x0000001a0424723c */ /* 0x050fec0000001824 */
[----:B---3--:R-:W-:-:S15]  /*618e0*/  HMMA.16816.F32 R20, R4, R24, R20 ;  /* 0x000000180414723c */ /* 0x008fde0000001814 */
        /* <DEDUP_REMOVED lines=20> */
[C---:B--2---:R-:W-:Y:S06]  /*61a30*/  HMMA.16816.F32 R36, R4.reuse, R18, R36 ;  /* 0x000000120424723c */ /* 0x044fec0000001824 */
[----:B----4-:R-:W-:-:S15]  /*61a40*/  HMMA.16816.F32 R12, R4, R16, R12 ;  /* 0x00000010040c723c */ /* 0x010fde000000180c */
        /* <DEDUP_REMOVED lines=12> */
[----:B------:R0:W-:Y:S04]  /*61b10*/  STL.64 [R1+0x610], R48 ;  /* 0x0006103001007387 */ /* 0x0001e80000100a00 */
[----:B------:R1:W-:Y:S04]  /*61b20*/  STL.64 [R1+0x618], R50 ;  /* 0x0006183201007387 */ /* 0x0003e80000100a00 */
[----:B0-----:R-:W3:Y:S04]  /*61b30*/  LDL.LU R48, [R1+0x10] ;  /* 0x0000100001307983 */ /* 0x001ee80000300800 */
[----:B------:R-:W3:Y:S04]  /*61b40*/  LDL.LU R49, [R1+0x14] ;  /* 0x0000140001317983 */ /* 0x000ee80000300800 */
[----:B-1----:R-:W3:Y:S04]  /*61b50*/  LDL.LU R50, [R1+0x18] ;  /* 0x0000180001327983 */ /* 0x002ee80000300800 */
[----:B------:R-:W3:Y:S04]  /*61b60*/  LDL.LU R51, [R1+0x1c] ;  /* 0x00001c0001337983 */ /* 0x000ee80000300800 */
[----:B------:R-:W-:Y:S04]  /*61b70*/  STL.64 [R1+0x5f0], R8 ;  /* 0x0005f00801007387 */ /* 0x000fe80000100a00 */
[----:B------:R0:W-:Y:S04]  /*61b80*/  STL.64 [R1+0x5f8], R10 ;  /* 0x0005f80a01007387 */ /* 0x0001e80000100a00 */
[----:B0-----:R-:W2:Y:S04]  /*61b90*/  LDL.LU.64 R10, [R1+0x4040] ;  /* 0x00404000010a7983 */ /* 0x001ea80000300a00 */
[----:B------:R-:W4:Y:S01]  /*61ba0*/  LDL.LU.64 R8, [R1+0x4038] ;  /* 0x0040380001087983 */ /* 0x000f220000300a00 */
[----:B------:R-:W-:-:S02]  /*61bb0*/  IMAD R28, R57, 0x100, R56 ;  /* 0x00000100391c7824 */ /* 0x000fc400078e0238 */
[----:B------:R-:W-:Y:S01]  /*61bc0*/  IMAD R29, R59, 0x100, R58 ;  /* 0x000001003b1d7824 */ /* 0x000fe200078e023a */
[----:B------:R-:W3:Y:S04]  /*61bd0*/  LDL.LU R56, [R1] ;  /* 0x0000000001387983 */ /* 0x000ee80000300800 */
[----:B------:R-:W3:Y:S04]  /*61be0*/  LDL.LU R57, [R1+0x4] ;  /* 0x0000040001397983 */ /* 0x000ee80000300800 */
[----:B------:R-:W3:Y:S04]  /*61bf0*/  LDL.LU R58, [R1+0x8] ;  /* 0x00000800013a7983 */ /* 0x000ee80000300800 */
[----:B------:R-:W3:Y:S01]  /*61c00*/  LDL.LU R59, [R1+0xc] ;  /* 0x00000c00013b7983 */ /* 0x000ee20000300800 */
[----:B--2---:R-:W-:-:S15]  /*61c10*/  HMMA.16816.F32 R36, R4, R10, R36 ;  /* 0x0000000a0424723c */ /* 0x004fde0000001824 */
[----:B------:R-:W-:-:S08]  /*61c20*/  NOP ;  /* 0x0000000000007918 */ /* 0x000fd00000000000 */
[----:B------:R-:W-:Y:S04]  /*61c30*/  STL.64 [R1+0x5c0], R36 ;  /* 0x0005c02401007387 */ /* 0x000fe80000100a00 */
[----:B------:R0:W-:Y:S04]  /*61c40*/  STL.64 [R1+0x5c8], R38 ;  /* 0x0005c82601007387 */ /* 0x0001e80000100a00 */
[----:B0-----:R-:W2:Y:S01]  /*61c50*/  LDL.LU.64 R38, [R1+0x4030] ;  /* 0x0040300001267983 */ /* 0x001ea20000300a00 */
[C---:B----4-:R-:W-:Y:S03]  /*61c60*/  HMMA.16816.F32 R40, R4.reuse, R8, R40 ;  /* 0x000000080428723c */ /* 0x050fe60000001828 */
[----:B------:R-:W3:Y:S03]  /*61c70*/  LDL.LU.64 R36, [R1+0x4028] ;  /* 0x0040280001247983 */ /* 0x000ee60000300a00 */
[----:B------:R-:W-:Y:S01]  /*61c80*/  HMMA.16816.F32 R52, R4, R2, R52 ;  /* 0x000000020434723c */ /* 0x000fe20000001834 */
[----:B------:R-:W-:-:S02]  /*61c90*/  IMAD R30, R0, 0x100, R31 ;  /* 0x00000100001e7824 */ /* 0x000fc400078e021f */
[----:B------:R-:W-:-:S14]  /*61ca0*/  IMAD R31, R61, 0x100, R60 ;  /* 0x000001003d1f7824 */ /* 0x000fdc00078e023c */
[----:B------:R-:W-:Y:S04]  /*61cb0*/  STL.64 [R1+0x5e0], R40 ;  /* 0x0005e02801007387 */ /* 0x000fe80000100a00 */
[----:B------:R0:W-:Y:S04]  /*61cc0*/  STL.64 [R1+0x5e8], R42 ;  /* 0x0005e82a01007387 */ /* 0x0001e80000100a00 */
[----:B0-----:R-:W4:Y:S04]  /*61cd0*/  LDL.LU.64 R42, [R1+0x4020] ;  /* 0x00402000012a7983 */ /* 0x001f280000300a00 */
[----:B------:R-:W4:Y:S04]  /*61ce0*/  LDL.LU.64 R40, [R1+0x4018] ;  /* 0x0040180001287983 */ /* 0x000f280000300a00 */
[----:B------:R-:W-:Y:S04]  /*61cf0*/  STL.64 [R1+0x5d0], R52 ;  /* 0x0005d03401007387 */ /* 0x000fe80000100a00 */
[----:B------:R0:W-:Y:S04]  /*61d00*/  STL.64 [R1+0x5d8], R54 ;  /* 0x0005d83601007387 */ /* 0x0001e80000100a00 */
[----:B0-----:R-:W4:Y:S04]  /*61d10*/  LDL.LU.64 R54, [R1+0x4010] ;  /* 0x0040100001367983 */ /* 0x001f280000300a00 */
[----:B------:R-:W4:Y:S04]  /*61d20*/  LDL.LU.64 R52, [R1+0x4008] ;  /* 0x0040080001347983 */ /* 0x000f280000300a00 */
[----:B------:R-:W4:Y:S04]  /*61d30*/  LDL.LU R60, [R1+0x33dc] ;  /* 0x0033dc00013c7983 */ /* 0x000f280000300800 */
[----:B------:R-:W4:Y:S01]  /*61d40*/  LDL.LU R61, [R1+0x33d8] ;  /* 0x0033d800013d7983 */ /* 0x000f220000300800 */
[----:B--2---:R-:W-:Y:S03]  /*61d50*/  HMMA.16816.F32 R4, R4, R38, R44 ;  /* 0x000000260404723c */ /* 0x004fe6000000182c */
[----:B------:R-:W2:Y:S04]  /*61d60*/  LDL.LU.64 R46, [R1+0x4000] ;  /* 0x00400000012e7983 */ /* 0x000ea80000300a00 */
[----:B------:R-:W2:-:S15]  /*61d70*/  LDL.LU.64 R44, [R1+0x3ff8] ;  /* 0x003ff800012c7983 */ /* 0x000e9e0000300a00 */
[----:B------:R-:W-:-:S01]  /*61d80*/  NOP ;  /* 0x0000000000007918 */ /* 0x000fc20000000000 */
[----:B------:R0:W-:Y:S04]  /*61d90*/  STL.64 [R1+0x5b0], R4 ;  /* 0x0005b00401007387 */ /* 0x0001e80000100a00 */
[----:B------:R1:W-:Y:S04]  /*61da0*/  STL.64 [R1+0x5b8], R6 ;  /* 0x0005b80601007387 */ /* 0x0003e80000100a00 */
[----:B0-----:R-:W4:Y:S04]  /*61db0*/  LDL.LU R4, [R1+0x20] ;  /* 0x0000200001047983 */ /* 0x001f280000300800 */
[----:B------:R-:W4:Y:S04]  /*61dc0*/  LDL.LU R5, [R1+0x24] ;  /* 0x0000240001057983 */ /* 0x000f280000300800 */
[----:B-1----:R-:W4:Y:S04]  /*61dd0*/  LDL.LU R6, [R1+0x28] ;  /* 0x0000280001067983 */ /* 0x002f280000300800 */
[----:B------:R-:W4:Y:S01]  /*61de0*/  LDL.LU R7, [R1+0x2c] ;  /* 0x00002c0001077983 */ /* 0x000f220000300800 */
[----:B------:R-:W-:-:S02]  /*61df0*/  F2FP.F16.E4M3.UNPACK_B R28, R28 ;  /* 0x0000001cff1c723e */ /* 0x000fc400020006ff */
[----:B------:R-:W-:Y:S02]  /*61e00*/  F2FP.F16.E4M3.UNPACK_B R29, R29 ;  /* 0x0000001dff1d723e */ /* 0x000fe400020006ff */
[----:B------:R-:W-:Y:S02]  /*61e10*/  F2FP.F16.E4M3.UNPACK_B R30, R30 ;  /* 0x0000001eff1e723e */ /* 0x000fe400020006ff */
[----:B------:R-:W-:-:S07]  /*61e20*/  F2FP.F16.E4M3.UNPACK_B R31, R31 ;  /* 0x0000001fff1f723e */ /* 0x000fce00020006ff */
[C---:B---3--:R-:W-:Y:S06]  /*61e30*/  HMMA.16816.F32 R48, R28.reuse, R36, R48 ;  /* 0x000000241c30723c */ /* 0x048fec0000001830 */
[C---:B------:R-:W-:Y:S06]  /*61e40*/  HMMA.16816.F32 R56, R28.reuse, R34, R56 ;  /* 0x000000221c38723c */ /* 0x040fec0000001838 */
[----:B----4-:R-:W-:-:S15]  /*61e50*/  HMMA.16816.F32 R4, R28, R40, R4 ;  /* 0x000000281c04723c */ /* 0x010fde0000001804 */
[----:B------:R-:W-:-:S08]  /*61e60*/  NOP ;  /* 0x0000000000007918 */ /* 0x000fd00000000000 */
[----:B------:R0:W-:Y:S04]  /*61e70*/  STL.64 [R1+0x590], R4 ;  /* 0x0005900401007387 */ /* 0x0001e80000100a00 */
[----:B------:R1:W-:Y:S04]  /*61e80*/  STL.64 [R1+0x598], R6 ;  /* 0x0005980601007387 */ /* 0x0003e80000100a00 */
[----:B0-----:R-:W3:Y:S04]  /*61e90*/  LDL.LU R5, [R1+0x33cc] ;  /* 0x0033cc0001057983 */ /* 0x001ee80000300800 */
[----:B-1----:R-:W3:Y:S04]  /*61ea0*/  LDL.LU R6, [R1+0x33c8] ;  /* 0x0033c80001067983 */ /* 0x002ee80000300800 */
[----:B------:R-:W4:Y:S04]  /*61eb0*/  LDL.LU R7, [R1+0x33d4] ;  /* 0x0033d40001077983 */ /* 0x000f280000300800 */
[----:B------:R-:W4:Y:S04]  /*61ec0*/  LDL.LU R0, [R1+0x33d0] ;  /* 0x0033d00001007983 */ /* 0x000f280000300800 */
[----:B------:R0:W-:Y:S04]  /*61ed0*/  STL.64 [R1+0x3f60], R42 ;  /* 0x003f602a01007387 */ /* 0x0001e80000100a00 */
[----:B------:R1:W-:Y:S01]  /*61ee0*/  STL.64 [R1+0x3f58], R40 ;  /* 0x003f582801007387 */ /* 0x0003e20000100a00 */
[----:B0-----:R-:W-:-:S02]  /*61ef0*/  IMAD.MOV.U32 R42, RZ, RZ, R53 ;  /* 0x000000ffff2a7224 */ /* 0x001fc400078e0035 */
[----:B-1----:R-:W-:Y:S02]  /*61f00*/  IMAD.MOV.U32 R40, RZ, RZ, R55 ;  /* 0x000000ffff287224 */ /* 0x002fe400078e0037 */
[----:B------:R-:W3:Y:S01]  /*61f10*/  LDL.LU R55, [R1+0x3ff4] ;  /* 0x003ff40001377983 */ /* 0x000ee20000300800 */
[----:B------:R-:W-:Y:S02]  /*61f20*/  IMAD.MOV.U32 R41, RZ, RZ, R54 ;  /* 0x000000ffff297224 */ /* 0x000fe400078e0036 */
[----:B------:R-:W-:Y:S01]  /*61f30*/  IMAD.MOV.U32 R43, RZ, RZ, R52 ;  /* 0x000000ffff2b7224 */ /* 0x000fe200078e0034 */
[----:B------:R-:W4:Y:S04]  /*61f40*/  LDL.LU R54, [R1+0x3ff0] ;  /* 0x003ff00001367983 */ /* 0x000f280000300800 */
[----:B------:R-:W3:Y:S04]  /*61f50*/  LDL.LU R53, [R1+0x3fec] ;  /* 0x003fec0001357983 */ /* 0x000ee80000300800 */
[----:B------:R-:W4:Y:S04]  /*61f60*/  LDL.LU R52, [R1+0x3fe8] ;  /* 0x003fe80001347983 */ /* 0x000f280000300800 */
[----:B------:R-:W-:Y:S04]  /*61f70*/  STL.64 [R1+0x580], R48 ;  /* 0x0005803001007387 */ /* 0x000fe80000100a00 */
[----:B------:R0:W-:Y:S04]  /*61f80*/  STL.64 [R1+0x588], R50 ;  /* 0x0005883201007387 */ /* 0x0001e80000100a00 */
[----:B0-----:R-:W3:Y:S04]  /*61f90*/  LDL.LU.64 R50, [R1+0x3fe0] ;  /* 0x003fe00001327983 */ /* 0x001ee80000300a00 */
[----:B------:R-:W3:Y:S04]  /*61fa0*/  LDL.LU.64 R48, [R1+0x3fd8] ;  /* 0x003fd80001307983 */ /* 0x000ee80000300a00 */
[----:B------:R2:W-:Y:S04]  /*61fb0*/  STL.64 [R1+0x3f70], R38 ;  /* 0x003f702601007387 */ /* 0x0005e80000100a00 */
[----:B------:R0:W-:Y:S01]  /*61fc0*/  STL.64 [R1+0x3f68], R36 ;  /* 0x003f682401007387 */ /* 0x0001e20000100a00 */
[----:B--2---:R-:W-:-:S02]  /*61fd0*/  IMAD.MOV.U32 R38, RZ, RZ, R45 ;  /* 0x000000ffff267224 */ /* 0x004fc400078e002d */
[----:B0-----:R-:W-:Y:S02]  /*61fe0*/  IMAD.MOV.U32 R36, RZ, RZ, R47 ;  /* 0x000000ffff247224 */ /* 0x001fe400078e002f */
[----:B------:R-:W2:Y:S01]  /*61ff0*/  LDL.LU R47, [R1+0x3fd4] ;  /* 0x003fd400012f7983 */ /* 0x000ea20000300800 */
[----:B------:R-:W-:Y:S02]  /*62000*/  IMAD.MOV.U32 R37, RZ, RZ, R46 ;  /* 0x000000ffff257224 */ /* 0x000fe400078e002e */
[----:B------:R-:W-:Y:S01]  /*62010*/  IMAD.MOV.U32 R39, RZ, RZ, R44 ;  /* 0x000000ffff277224 */ /* 0x000fe200078e002c */
[----:B------:R-:W2:Y:S04]  /*62020*/  LDL.LU R46, [R1+0x3fd0] ;  /* 0x003fd000012e7983 */ /* 0x000ea80000300800 */
[----:B------:R-:W2:Y:S04]  /*62030*/  LDL.LU R45, [R1+0x3fcc] ;  /* 0x003fcc00012d7983 */ /* 0x000ea80000300800 */
[----:B------:R-:W2:Y:S04]  /*62040*/  LDL.LU R44, [R1+0x3fc8] ;  /* 0x003fc800012c7983 */ /* 0x000ea80000300800 */
[----:B------:R-:W-:Y:S04]  /*62050*/  STL.64 [R1+0x560], R56 ;  /* 0x0005603801007387 */ /* 0x000fe80000100a00 */
[----:B------:R0:W-:Y:S04]  /*62060*/  STL.64 [R1+0x568], R58 ;  /* 0x0005683a01007387 */ /* 0x0001e80000100a00 */
[----:B0-----:R-:W4:Y:S04]  /*62070*/  LDL.LU.64 R58, [R1+0x3fc0] ;  /* 0x003fc000013a7983 */ /* 0x001f280000300a00 */
[----:B------:R-:W4:Y:S02]  /*62080*/  LDL.LU.64 R56, [R1+0x3fb8] ;  /* 0x003fb80001387983 */ /* 0x000f240000300a00 */
[----:B----4-:R-:W-:-:S15]  /*62090*/  HMMA.16816.F32 R56, R28, R32, R56 ;  /* 0x000000201c38723c */ /* 0x010fde0000001838 */
[----:B------:R-:W-:-:S08]  /*620a0*/  NOP ;  /* 0x0000000000007918 */ /* 0x000fd00000000000 */
[----:B------:R0:W-:Y:S04]  /*620b0*/  STL.64 [R1+0x550], R56 ;  /* 0x0005503801007387 */ /* 0x0001e80000100a00 */
[----:B------:R1:W-:Y:S01]  /*620c0*/  STL.64 [R1+0x558], R58 ;  /* 0x0005583a01007387 */ /* 0x0003e20000100a00 */
[----:B0-----:R-:W-:-:S03]  /*620d0*/  IMAD.MOV.U32 R56, RZ, RZ, R52 ;  /* 0x000000ffff387224 */ /* 0x001fc600078e0034 */
[----:B------:R-:W4:Y:S01]  /*620e0*/  LDL.LU R52, [R1+0x3fb4] ;  /* 0x003fb40001347983 */ /* 0x000f220000300800 */
[----:B---3--:R-:W-:Y:S02]  /*620f0*/  IMAD.MOV.U32 R57, RZ, RZ, R53 ;  /* 0x000000ffff397224 */ /* 0x008fe400078e0035 */
[----:B-1----:R-:W-:Y:S01]  /*62100*/  IMAD.MOV.U32 R58, RZ, RZ, R54 ;  /* 0x000000ffff3a7224 */ /* 0x002fe200078e0036 */
[----:B------:R-:W4:Y:S01]  /*62110*/  LDL.LU R53, [R1+0x3fb0] ;  /* 0x003fb00001357983 */ /* 0x000f220000300800 */
[----:B------:R-:W-:-:S03]  /*62120*/  IMAD.MOV.U32 R59, RZ, RZ, R55 ;  /* 0x000000ffff3b7224 */ /* 0x000fc600078e0037 */
        /* <DEDUP_REMOVED lines=9> */
[----:B------:R-:W3:Y:S04]  /*621c0*/  LDL.LU R49, [R1+0x3fa0] ;  /* 0x003fa00001317983 */ /* 0x000ee80000300800 */
[----:B------:R-:W3:Y:S04]  /*621d0*/  LDL.LU R50, [R1+0x3f9c] ;  /* 0x003f9c0001327983 */ /* 0x000ee80000300800 */
[----:B------:R-:W3:Y:S01]  /*621e0*/  LDL.LU R51, [R1+0x3f98] ;  /* 0x003f980001337983 */ /* 0x000ee20000300800 */
[C---:B----4-:R-:W-:Y:S06]  /*621f0*/  HMMA.16816.F32 R52, R28.reuse, R26, R52 ;  /* 0x0000001a1c34723c */ /* 0x050fec0000001834 */
[----:B---3--:R-:W-:-:S15]  /*62200*/  HMMA.16816.F32 R48, R28, R24, R48 ;  /* 0x000000181c30723c */ /* 0x008fde0000001830 */
[----:B------:R-:W-:-:S02]  /*62210*/  NOP ;  /* 0x0000000000007918 */ /* 0x000fc40000000000 */
[----:B------:R2:W-:Y:S04]  /*62220*/  STL.64 [R1+0x530], R52 ;  /* 0x0005303401007387 */ /* 0x0005e80000100a00 */
[----:B------:R0:W-:Y:S01]  /*62230*/  STL.64 [R1+0x538], R54 ;  /* 0x0005383601007387 */ /* 0x0001e20000100a00 */
[----:B--2---:R-:W-:-:S03]  /*62240*/  IMAD.MOV.U32 R52, RZ, RZ, R44 ;  /* 0x000000ffff347224 */ /* 0x004fc600078e002c */
[----:B------:R-:W2:Y:S01]  /*62250*/  LDL.LU R44, [R1+0x3f94] ;  /* 0x003f9400012c7983 */ /* 0x000ea20000300800 */
[----:B------:R-:W-:Y:S02]  /*62260*/  IMAD.MOV.U32 R53, RZ, RZ, R45 ;  /* 0x000000ffff357224 */ /* 0x000fe400078e002d */
[----:B0-----:R-:W-:Y:S01]  /*62270*/  IMAD.MOV.U32 R54, RZ, RZ, R46 ;  /* 0x000000ffff367224 */ /* 0x001fe200078e002e */
[----:B------:R-:W2:Y:S01]  /*62280*/  LDL.LU R45, [R1+0x3f90] ;  /* 0x003f9000012d7983 */ /* 0x000ea20000300800 */
[----:B------:R-:W-:-:S03]  /*62290*/  IMAD.MOV.U32 R55, RZ, RZ, R47 ;  /* 0x000000ffff377224 */ /* 0x000fc600078e002f */
[----:B------:R-:W2:Y:S04]  /*622a0*/  LDL.LU R46, [R1+0x3f8c] ;  /* 0x003f8c00012e7983 */ /* 0x000ea80000300800 */
[----:B------:R-:W2:Y:S04]  /*622b0*/  LDL.LU R47, [R1+0x3f88] ;  /* 0x003f8800012f7983 */ /* 0x000ea80000300800 */
        /* <DEDUP_REMOVED lines=8> */
[----:B------:R-:W-:Y:S01]  /*62340*/  STL.64 [R1+0x3f30], R22 ;  /* 0x003f301601007387 */ /* 0x000fe20000100a00 */
[----:B------:R-:W-:-:S02]  /*62350*/  IMAD R4, R6, 0x100, R5 ;  /* 0x0000010006047824 */ /* 0x000fc400078e0205 */
[----:B------:R-:W-:Y:S01]  /*62360*/  IMAD R5, R0, 0x100, R7 ;  /* 0x0000010000057824 */ /* 0x000fe200078e0207 */
[C---:B--2---:R-:W-:Y:S06]  /*62370*/  HMMA.16816.F32 R44, R28.reuse, R22, R44 ;  /* 0x000000161c2c723c */ /* 0x044fec000000182c */
[----:B---3--:R-:W-:-:S15]  /*62380*/  HMMA.16816.F32 R24, R28, R20, R48 ;  /* 0x000000141c18723c */ /* 0x008fde0000001830 */
        /* <DEDUP_REMOVED lines=78> */
[----:B------:R-:W-:-:S08]  /*62870*/  NOP ;  /* 0x0000000000007918 */ /* 0x000fd00000000000 */
[----:B------:R-:W-:Y:S04]  /*62880*/  STL.64 [R1+0x510], R12 ;  /* 0x0005100c01007387 */ /* 0x000fe80000100a00 */
[----:B------:R0:W-:Y:S04]  /*62890*/  STL.64 [R1+0x518], R14 ;  /* 0x0005180e01007387 */ /* 0x0001e80000100a00 */
[----:B0-----:R-:W2:Y:S04]  /*628a0*/  LDL.LU.64 R14, [R1+0x3f80] ;  /* 0x003f8000010e7983 */ /* 0x001ea80000300a00 */
[----:B------:R-:W4:Y:S04]  /*628b0*/  LDL.LU.64 R12, [R1+0x3f78] ;  /* 0x003f7800010c7983 */ /* 0x000f280000300a00 */
[----:B------:R-:W-:Y:S04]  /*628c0*/  STL.64 [R1+0x500], R36 ;  /* 0x0005002401007387 */ /* 0x000fe80000100a00 */
[----:B------:R0:W-:Y:S04]  /*628d0*/  STL.64 [R1+0x508], R38 ;  /* 0x0005082601007387 */ /* 0x0001e80000100a00 */
[----:B0-----:R-:W2:Y:S04]  /*628e0*/  LDL.LU.64 R38, [R1+0x3f70] ;  /* 0x003f700001267983 */ /* 0x001ea80000300a00 */
[----:B------:R-:W4:Y:S01]  /*628f0*/  LDL.LU.64 R36, [R1+0x3f68] ;  /* 0x003f680001247983 */ /* 0x000f220000300a00 */
[----:B---3--:R-:W-:Y:S01]  /*62900*/  IMAD R7, R0, 0x100, R7 ;  /* 0x0000010000077824 */ /* 0x008fe200078e0207 */
[----:B--2---:R-:W-:Y:S02]  /*62910*/  HMMA.16816.F32 R28, R28, R38, R40 ;  /* 0x000000261c1c723c */ /* 0x004fe40000001828 */
        /* <DEDUP_REMOVED lines=55> */
[----:B------:R3:W-:Y:S02]  /*62c90*/  STL.64 [R1+0x3d8], R34 ;  /* 0x0003d82201007387 */ /* 0x0007e40000100a00 */
[----:B---3--:R-:W-:Y:S02]  /*62ca0*/  HMMA.16816.F32 R32, R4, R24, R36 ;  /* 0x000000180420723c */ /* 0x008fe40000001824 */
        /* <DEDUP_REMOVED lines=14> */
[----:B------:R0:W-:Y:S01]  /*62d90*/  STL.64 [R1+0x3a8], R26 ;  /* 0x0003a81a01007387 */ /* 0x0001e20000100a00 */
[C---:B------:R-:W-:Y:S06]  /*62da0*/  HMMA.16816.F32 R28, R4.reuse, R16, R48 ;  /* 0x00000010041c723c */ /* 0x040fec0000001830 */
[C---:B0-----:R-:W-:Y:S10]  /*62db0*/  HMMA.16816.F32 R24, R4.reuse, R14, R52 ;  /* 0x0000000e0418723c */ /* 0x041ff40000001834 */
[----:B------:R-:W-:Y:S04]  /*62dc0*/  STL.64 [R1+0x390], R20 ;  /* 0x0003901401007387 */ /* 0x000fe80000100a00 */
[----:B------:R0:W-:Y:S02]  /*62dd0*/  STL.64 [R1+0x398], R22 ;  /* 0x0003981601007387 */ /* 0x0001e40000100a00 */
[----:B0-----:R-:W-:Y:S02]  /*62de0*/  HMMA.16816.F32 R20, R4, R12, R56 ;  /* 0x0000000c0414723c */ /* 0x001fe40000001838 */
[----:B------:R-:W-:Y:S04]  /*62df0*/  STL.64 [R1+0x380], R28 ;  /* 0x0003801c01007387 */ /* 0x000fe80000100a00 */
[----:B------:R-:W-:Y:S04]  /*62e00*/  STL.64 [R1+0x388], R30 ;  /* 0x0003881e01007387 */ /* 0x000fe80000100a00 */
[----:B------:R-:W-:Y:S04]  /*62e10*/  STL.64 [R1+0x370], R24 ;  /* 0x0003701801007387 */ /* 0x000fe80000100a00 */
[----:B------:R-:W-:Y:S04]  /*62e20*/  STL.64 [R1+0x378], R26 ;  /* 0x0003781a01007387 */ /* 0x000fe80000100a00 */
[----:B------:R-:W2:Y:S05]  /*62e30*/  LDL.LU R40, [R1+0x14d0] ;  /* 0x0014d00001287983 */ /* 0x000eaa0000300800 */
        /* <DEDUP_REMOVED lines=8> */
[----:B------:R-:W3:Y:S01]  /*62ec0*/  LDL.LU R23, [R1+0x95c] ;  /* 0x00095c0001177983 */ /* 0x000ee20000300800 */
[----:B------:R-:W-:-:S03]  /*62ed0*/  IMAD R28, R61, 0x100, R60 ;  /* 0x000001003d1c7824 */ /* 0x000fc600078e023c */
        /* <DEDUP_REMOVED lines=35> */
[C---:B---3--:R-:W-:Y:S06]  /*63110*/  HMMA.16816.F32 R20, R4.reuse, R10, R20 ;  /* 0x0000000a0414723c */ /* 0x048fec0000001814 */
[----:B----4-:R-:W-:-:S15]  /*63120*/  HMMA.16816.F32 R36, R4, R8, R36 ;  /* 0x000000080424723c */ /* 0x010fde0000001824 */
        /* <DEDUP_REMOVED lines=13> */
[----:B------:R-:W-:-:S02]  /*63200*/  IMAD R29, R30, 0x100, R29 ;  /* 0x000001001e1d7824 */ /* 0x000fc400078e021d */
[----:B------:R-:W-:Y:S02]  /*63210*/  IMAD R30, R0, 0x100, R31 ;  /* 0x00000100001e7824 */ /* 0x000fe400078e021f */
[----:B------:R-:W-:Y:S01]  /*63220*/  IMAD R31, R61, 0x100, R60 ;  /* 0x000001003d1f7824 */ /* 0x000fe200078e023c */
[----:B------:R-:W-:Y:S02]  /*63230*/  F2FP.F16.E4M3.UNPACK_B R28, R28 ;  /* 0x0000001cff1c723e */ /* 0x000fe400020006ff */
[----:B------:R-:W-:Y:S02]  /*63240*/  F2FP.F16.E4M3.UNPACK_B R29, R29 ;  /* 0x0000001dff1d723e */ /* 0x000fe400020006ff */
[----:B------:R-:W-:Y:S02]  /*63250*/  F2FP.F16.E4M3.UNPACK_B R30, R30 ;  /* 0x0000001eff1e723e */ /* 0x000fe400020006ff */
[----:B------:R-:W-:Y:S01]  /*63260*/  F2FP.F16.E4M3.UNPACK_B R31, R31 ;  /* 0x0000001fff1f723e */ /* 0x000fe200020006ff */
[----:B----4-:R-:W-:Y:S01]  /*63270*/  HMMA.16816.F32 R48, R4, R38, R48 ;  /* 0x000000260430723c */ /* 0x010fe20000001830 */
[----:B------:R-:W4:Y:S05]  /*63280*/  LDL.LU R4, [R1+0xab0] ;  /* 0x000ab00001047983 */ /* 0x000f2a0000300800 */
[C---:B--2---:R-:W-:Y:S06]  /*63290*/  HMMA.16816.F32 R32, R28.reuse, R36, R32 ;  /* 0x000000241c20723c */ /* 0x044fec0000001820 */
[C---:B---3--:R-:W-:Y:S11]  /*632a0*/  HMMA.16816.F32 R24, R28.reuse, R40, R24 ;  /* 0x000000281c18723c */ /* 0x048ff60000001818 */
[----:B------:R0:W-:Y:S04]  /*632b0*/  STL.64 [R1+0x340], R48 ;  /* 0x0003403001007387 */ /* 0x0001e80000100a00 */
[----:B------:R1:W-:Y:S04]  /*632c0*/  STL.64 [R1+0x348], R50 ;  /* 0x0003483201007387 */ /* 0x0003e80000100a00 */
[----:B------:R-:W4:Y:S04]  /*632d0*/  LDL.LU R5, [R1+0xab4] ;  /* 0x000ab40001057983 */ /* 0x000f280000300800 */
[----:B------:R-:W4:Y:S04]  /*632e0*/  LDL.LU R6, [R1+0xab8] ;  /* 0x000ab80001067983 */ /* 0x000f280000300800 */
[----:B------:R-:W4:Y:S04]  /*632f0*/  LDL.LU R7, [R1+0xabc] ;  /* 0x000abc0001077983 */ /* 0x000f280000300800 */
[----:B0-----:R-:W2:Y:S04]  /*63300*/  LDL.LU R48, [R1+0xba0] ;  /* 0x000ba00001307983 */ /* 0x001ea80000300800 */
[----:B------:R-:W2:Y:S04]  /*63310*/  LDL.LU R49, [R1+0xba4] ;  /* 0x000ba40001317983 */ /* 0x000ea80000300800 */
[----:B-1----:R-:W2:Y:S04]  /*63320*/  LDL.LU R50, [R1+0xba8] ;  /* 0x000ba80001327983 */ /* 0x002ea80000300800 */
        /* <DEDUP_REMOVED lines=24> */
[----:B------:R2:W-:Y:S04]  /*634b0*/  STL.64 [R1+0x318], R38 ;  /* 0x0003182601007387 */ /* 0x0005e80000100a00 */
[----:B------:R-:W-:Y:S04]  /*634c0*/  STL.64 [R1+0x3e90], R34 ;  /* 0x003e902201007387 */ /* 0x000fe80000100a00 */
[----:B---3--:R0:W-:Y:S01]  /*634d0*/  STL.64 [R1+0x3e88], R32 ;  /* 0x003e882001007387 */ /* 0x0081e20000100a00 */
[C---:B--2---:R-:W-:Y:S06]  /*634e0*/  HMMA.16816.F32 R36, R28.reuse, R32, R40 ;  /* 0x000000201c24723c */ /* 0x044fec0000001828 */
[C---:B0-----:R-:W-:Y:S06]  /*634f0*/  HMMA.16816.F32 R32, R28.reuse, R26, R4 ;  /* 0x0000001a1c20723c */ /* 0x041fec0000001804 */
[C---:B------:R-:W-:Y:S11]  /*63500*/  HMMA.16816.F32 R4, R28.reuse, R24, R44 ;  /* 0x000000181c04723c */ /* 0x040ff6000000182c */
[----:B------:R-:W-:Y:S04]  /*63510*/  STL.64 [R1+0x300], R36 ;  /* 0x0003002401007387 */ /* 0x000fe80000100a00 */
[----:B------:R-:W-:Y:S04]  /*63520*/  STL.64 [R1+0x308], R38 ;  /* 0x0003082601007387 */ /* 0x000fe80000100a00 */
[----:B------:R-:W-:Y:S04]  /*63530*/  STL.64 [R1+0x3ec0], R26 ;  /* 0x003ec01a01007387 */ /* 0x000fe80000100a00 */
        /* <DEDUP_REMOVED lines=20> */
[----:B------:R-:W4:Y:S01]  /*63680*/  LDL.LU R32, [R1+0xbf0] ;  /* 0x000bf00001207983 */ /* 0x000f220000300800 */
[C---:B0-----:R-:W-:Y:S03]  /*63690*/  HMMA.16816.F32 R4, R28.reuse, R18, R48 ;  /* 0x000000121c04723c */ /* 0x041fe60000001830 */
[----:B------:R-:W4:Y:S04]  /*636a0*/  LDL.LU R33, [R1+0xbf4] ;  /* 0x000bf40001217983 */ /* 0x000f280000300800 */
[----:B------:R-:W4:Y:S04]  /*636b0*/  LDL.LU R34, [R1+0xbf8] ;  /* 0x000bf80001227983 */ /* 0x000f280000300800 */
[----:B------:R-:W4:Y:S04]  /*636c0*/  LDL.LU R35, [R1+0xbfc] ;  /* 0x000bfc0001237983 */ /* 0x000f280000300800 */
[----:B------:R-:W3:Y:S04]  /*636d0*/  LDL.LU R58, [R1+0x340c] ;  /* 0x00340c00013a7983 */ /* 0x000ee80000300800 */
[----:B------:R-:W3:Y:S04]  /*636e0*/  LDL.LU R59, [R1+0x3408] ;  /* 0x00340800013b7983 */ /* 0x000ee80000300800 */
[----:B------:R-:W3:Y:S04]  /*636f0*/  LDL.LU R40, [R1+0x14b0] ;  /* 0x0014b00001287983 */ /* 0x000ee80000300800 */
        /* <DEDUP_REMOVED lines=26> */
[----:B------:R0:W-:Y:S04]  /*638a0*/  STL.64 [R1+0x2a0], R52 ;  /* 0x0002a03401007387 */ /* 0x0001e80000100a00 */
[----:B------:R1:W-:Y:S04]  /*638b0*/  STL.64 [R1+0x2a8], R54 ;  /* 0x0002a83601007387 */ /* 0x0003e80000100a00 */
[----:B0-----:R-:W2:Y:S04]  /*638c0*/  LDL.LU R52, [R1+0xd00] ;  /* 0x000d000001347983 */ /* 0x001ea80000300800 */
[----:B------:R-:W2:Y:S04]  /*638d0*/  LDL.LU R53, [R1+0xd04] ;  /* 0x000d040001357983 */ /* 0x000ea80000300800 */
[----:B-1----:R-:W2:Y:S04]  /*638e0*/  LDL.LU R54, [R1+0xd08] ;  /* 0x000d080001367983 */ /* 0x002ea80000300800 */
[----:B------:R-:W2:Y:S04]  /*638f0*/  LDL.LU R55, [R1+0xd0c] ;  /* 0x000d0c0001377983 */ /* 0x000ea80000300800 */
[----:B------:R-:W-:Y:S04]  /*63900*/  STL.64 [R1+0x290], R32 ;  /* 0x0002902001007387 */ /* 0x000fe80000100a00 */
[----:B------:R3:W-:Y:S02]  /*63910*/  STL.64 [R1+0x298], R34 ;  /* 0x0002982201007387 */ /* 0x0007e40000100a00 */
[C---:B---3--:R-:W-:Y:S02]  /*63920*/  HMMA.16816.F32 R32, R28.reuse, R12, R44 ;  /* 0x0000000c1c20723c */ /* 0x048fe4000000182c */
[----:B------:R-:W3:Y:S04]  /*63930*/  LDL.LU R44, [R1+0xd80] ;  /* 0x000d8000012c7983 */ /* 0x000ee80000300800 */
[----:B------:R-:W-:Y:S01]  /*63940*/  HMMA.16816.F32 R24, R28, R10, R24 ;  /* 0x0000000a1c18723c */ /* 0x000fe20000001818 */
[----:B------:R-:W-:-:S15]  /*63950*/  IMAD R4, R59, 0x100, R58 ;  /* 0x000001003b047824 */ /* 0x000fde00078e023a */
[----:B------:R-:W-:-:S01]  /*63960*/  NOP ;  /* 0x0000000000007918 */ /* 0x000fc20000000000 */
[----:B------:R0:W-:Y:S04]  /*63970*/  STL.64 [R1+0x280], R32 ;  /* 0x0002802001007387 */ /* 0x0001e80000100a00 */
[----:B------:R1:W-:Y:S04]  /*63980*/  STL.64 [R1+0x288], R34 ;  /* 0x0002882201007387 */ /* 0x0003e80000100a00 */
[----:B------:R-:W3:Y:S04]  /*63990*/  LDL.LU R45, [R1+0xd84] ;  /* 0x000d8400012d7983 */ /* 0x000ee80000300800 */
[----:B------:R-:W3:Y:S04]  /*639a0*/  LDL.LU R46, [R1+0xd88] ;  /* 0x000d8800012e7983 */ /* 0x000ee80000300800 */
[----:B------:R-:W3:Y:S01]  /*639b0*/  LDL.LU R47, [R1+0xd8c] ;  /* 0x000d8c00012f7983 */ /* 0x000ee20000300800 */
[C---:B------:R-:W-:Y:S03]  /*639c0*/  HMMA.16816.F32 R36, R28.reuse, R8, R36 ;  /* 0x000000081c24723c */ /* 0x040fe60000001824 */
        /* <DEDUP_REMOVED lines=9> */
[----:B------:R0:W-:Y:S01]  /*63a60*/  STL.64 [R1+0x278], R26 ;  /* 0x0002781a01007387 */ /* 0x0001e20000100a00 */
[----:B------:R-:W-:Y:S03]  /*63a70*/  HMMA.16816.F32 R40, R28, R2, R40 ;  /* 0x000000021c28723c */ /* 0x000fe60000001828 */
        /* <DEDUP_REMOVED lines=8> */
[----:B0-----:R-:W4:Y:S04]  /*63b00*/  LDL.LU.64 R42, [R1+0x3ea0] ;  /* 0x003ea000012a7983 */ /* 0x001f280000300a00 */
[----:B------:R-:W4:Y:S01]  /*63b10*/  LDL.LU.64 R40, [R1+0x3e98] ;  /* 0x003e980001287983 */ /* 0x000f220000300a00 */
[----:B------:R-:W-:-:S02]  /*63b20*/  IMAD R5, R6, 0x100, R5 ;  /* 0x0000010006057824 */ /* 0x000fc400078e0205 */
[----:B------:R-:W-:Y:S02]  /*63b30*/  IMAD R6, R0, 0x100, R7 ;  /* 0x0000010000067824 */ /* 0x000fe400078e0207 */
[----:B------:R-:W-:Y:S01]  /*63b40*/  IMAD R7, R61, 0x100, R60 ;  /* 0x000001003d077824 */ /* 0x000fe200078e023c */
[----:B------:R-:W-:Y:S02]  /*63b50*/  F2FP.F16.E4M3.UNPACK_B R4, R4 ;  /* 0x00000004ff04723e */ /* 0x000fe400020006ff */
[----:B------:R-:W-:Y:S02]  /*63b60*/  F2FP.F16.E4M3.UNPACK_B R5, R5 ;  /* 0x00000005ff05723e */ /* 0x000fe400020006ff */
[----:B------:R-:W-:Y:S02]  /*63b70*/  F2FP.F16.E4M3.UNPACK_B R6, R6 ;  /* 0x00000006ff06723e */ /* 0x000fe400020006ff */
[----:B------:R-:W-:Y:S01]  /*63b80*/  F2FP.F16.E4M3.UNPACK_B R7, R7 ;  /* 0x00000007ff07723e */ /* 0x000fe200020006ff */
[----:B--2---:R-:W-:Y:S01]  /*63b90*/  HMMA.16816.F32 R48, R28, R38, R48 ;  /* 0x000000261c30723c */ /* 0x004fe20000001830 */
[----:B------:R-:W2:Y:S05]  /*63ba0*/  LDL.LU R28, [R1+0xd60] ;  /* 0x000d6000011c7983 */ /* 0x000eaa0000300800 */
[----:B---3--:R-:W-:-:S15]  /*63bb0*/  HMMA.16816.F32 R32, R4, R36, R32 ;  /* 0x000000240420723c */ /* 0x008fde0000001820 */
[----:B------:R-:W-:-:S02]  /*63bc0*/  NOP ;  /* 0x0000000000007918 */ /* 0x000fc40000000000 */
[----:B------:R-:W-:Y:S04]  /*63bd0*/  STL.64 [R1+0x260], R48 ;  /* 0x0002603001007387 */ /* 0x000fe80000100a00 */
[----:B------:R4:W-:Y:S04]  /*63be0*/  STL.64 [R1+0x268], R50 ;  /* 0x0002683201007387 */ /* 0x0009e80000100a00 */
[----:B------:R-:W2:Y:S04]  /*63bf0*/  LDL.LU R29, [R1+0xd64] ;  /* 0x000d6400011d7983 */ /* 0x000ea80000300800 */
[----:B------:R-:W2:Y:S01]  /*63c00*/  LDL.LU R30, [R1+0xd68] ;  /* 0x000d6800011e7983 */ /* 0x000ea20000300800 */
[----:B----4-:R-:W-:Y:S03]  /*63c10*/  HMMA.16816.F32 R48, R4, R40, R52 ;  /* 0x000000280430723c */ /* 0x010fe60000001834 */
[----:B------:R-:W2:Y:S04]  /*63c20*/  LDL.LU R31, [R1+0xd6c] ;  /* 0x000d6c00011f7983 */ /* 0x000ea80000300800 */
[----:B------:R-:W3:-:S15]  /*63c30*/  LDL.LU R52, [R1+0xde0] ;  /* 0x000de00001347983 */ /* 0x000ede0000300800 */
[----:B------:R-:W-:-:S01]  /*63c40*/  NOP ;  /* 0x0000000000007918 */ /* 0x000fc20000000000 */
        /* <DEDUP_REMOVED lines=17> */
[----:B0-----:R-:W2:Y:S04]  /*63d60*/  LDL.LU.64 R34, [R1+0x3e90] ;  /* 0x003e900001227983 */ /* 0x001ea80000300a00 */
[----:B------:R-:W3:Y:S04]  /*63d70*/  LDL.LU.64 R32, [R1+0x3e88] ;  /* 0x003e880001207983 */ /* 0x000ee80000300a00 */
[----:B------:R-:W-:Y:S04]  /*63d80*/  STL.64 [R1+0x3e50], R38 ;  /* 0x003e502601007387 */ /* 0x000fe80000100a00 */
[----:B------:R2:W-:Y:S02]  /*63d90*/  STL.64 [R1+0x3e48], R36 ;  /* 0x003e482401007387 */ /* 0x0005e40000100a00 */
[C---:B--2---:R-:W-:Y:S06]  /*63da0*/  HMMA.16816.F32 R36, R4.reuse, R34, R40 ;  /* 0x000000220424723c */ /* 0x044fec0000001828 */
[----:B---3--:R-:W-:Y:S01]  /*63db0*/  HMMA.16816.F32 R28, R4, R32, R28 ;  /* 0x00000020041c723c */ /* 0x008fe2000000181c */
[----:B------:R-:W-:-:S15]  /*63dc0*/  STL.64 [R1+0x3e30], R34 ;  /* 0x003e302201007387 */ /* 0x000fde0000100a00 */
[----:B------:R-:W-:-:S01]  /*63dd0*/  NOP ;  /* 0x0000000000007918 */ /* 0x000fc20000000000 */
[----:B------:R-:W-:Y:S04]  /*63de0*/  STL.64 [R1+0x230], R36 ;  /* 0x0002302401007387 */ /* 0x000fe80000100a00 */
[----:B------:R-:W-:Y:S04]  /*63df0*/  STL.64 [R1+0x238], R38 ;  /* 0x0002382601007387 */ /* 0x000fe80000100a00 */
[----:B------:R0:W-:Y:S04]  /*63e00*/  STL.64 [R1+0x3e28], R32 ;  /* 0x003e282001007387 */ /* 0x0001e80000100a00 */
[----:B------:R-:W-:Y:S04]  /*63e10*/  STL.64 [R1+0x220], R28 ;  /* 0x0002201c01007387 */ /* 0x000fe80000100a00 */
[----:B------:R1:W-:Y:S01]  /*63e20*/  STL.64 [R1+0x228], R30 ;  /* 0x0002281e01007387 */ /* 0x0003e20000100a00 */
[C---:B0-----:R-:W-:Y:S06]  /*63e30*/  HMMA.16816.F32 R32, R4.reuse, R26, R44 ;  /* 0x0000001a0420723c */ /* 0x041fec000000182c */
[----:B-1----:R-:W-:Y:S01]  /*63e40*/  HMMA.16816.F32 R28, R4, R24, R56 ;  /* 0x00000018041c723c */ /* 0x002fe20000001838 */
[----:B------:R-:W2:-:S15]  /*63e50*/  LDL.LU R56, [R1+0xe60] ;  /* 0x000e600001387983 */ /* 0x000e9e0000300800 */
[----:B------:R-:W-:-:S01]  /*63e60*/  NOP ;  /* 0x0000000000007918 */ /* 0x000fc20000000000 */
        /* <DEDUP_REMOVED lines=11> */
[----:B------:R-:W2:Y:S04]  /*63f20*/  LDL.LU R36, [R1+0xe00] ;  /* 0x000e000001247983 */ /* 0x000ea80000300800 */
[----:B------:R-:W2:Y:S04]  /*63f30*/  LDL.LU R37, [R1+0xe04] ;  /* 0x000e040001257983 */ /* 0x000ea80000300800 */
[----:B------:R-:W2:Y:S04]  /*63f40*/  LDL.LU R38, [R1+0xe08] ;  /* 0x000e080001267983 */ /* 0x000ea80000300800 */
[----:B------:R-:W2:Y:S04]  /*63f50*/  LDL.LU R39, [R1+0xe0c] ;  /* 0x000e0c0001277983 */ /* 0x000ea80000300800 */
[----:B0-----:R-:W3:Y:S04]  /*63f60*/  LDL.LU R28, [R1+0xe40] ;  /* 0x000e4000011c7983 */ /* 0x001ee80000300800 */
[----:B------:R-:W3:Y:S01]  /*63f70*/  LDL.LU R29, [R1+0xe44] ;  /* 0x000e4400011d7983 */ /* 0x000ee20000300800 */
[C---:B----4-:R-:W-:Y:S03]  /*63f80*/  HMMA.16816.F32 R32, R4.reuse, R22, R48 ;  /* 0x000000160420723c */ /* 0x050fe60000001830 */
[----:B-1----:R-:W4:Y:S04]  /*63f90*/  LDL.LU R30, [R1+0xe48] ;  /* 0x000e4800011e7983 */ /* 0x002f280000300800 */
[----:B------:R-:W4:Y:S04]  /*63fa0*/  LDL.LU R31, [R1+0xe4c] ;  /* 0x000e4c00011f7983 */ /* 0x000f280000300800 */
[----:B------:R-:W4:Y:S04]  /*63fb0*/  LDL.LU R60, [R1+0x342c] ;  /* 0x00342c00013c7983 */ /* 0x000f280000300800 */
[----:B------:R-:W4:Y:S04]  /*63fc0*/  LDL.LU R61, [R1+0x3428] ;  /* 0x00342800013d7983 */ /* 0x000f280000300800 */
        /* <DEDUP_REMOVED lines=9> */
[----:B------:R-:W2:Y:S04]  /*64060*/  LDL.LU R48, [R1+0xf00] ;  /* 0x000f000001307983 */ /* 0x000ea80000300800 */
        /* <DEDUP_REMOVED lines=8> */
[----:B------:R-:W3:Y:S01]  /*640f0*/  LDL.LU R47, [R1+0xf1c] ;  /* 0x000f1c00012f7983 */ /* 0x000ee20000300800 */
[C---:B------:R-:W-:Y:S06]  /*64100*/  HMMA.16816.F32 R24, R4.reuse, R18, R36 ;  /* 0x000000120418723c */ /* 0x040fec0000001824 */
[C---:B------:R-:W-:Y:S01]  /*64110*/  HMMA.16816.F32 R20, R4.reuse, R16, R40 ;  /* 0x000000100414723c */ /* 0x040fe20000001828 */
[----:B---3--:R-:W-:Y:S04]  /*64120*/  STL.64 [R1+0x3e20], R46 ;  /* 0x003e202e01007387 */ /* 0x008fe80000100a00 */
[----:B--2---:R-:W-:Y:S04]  /*64130*/  STL.64 [R1+0x3e18], R44 ;  /* 0x003e182c01007387 */ /* 0x004fe80000100a00 */
[----:B------:R-:W2:Y:S04]  /*64140*/  LDL.LU R52, [R1+0xef0] ;  /* 0x000ef00001347983 */ /* 0x000ea80000300800 */
[----:B------:R-:W2:Y:S04]  /*64150*/  LDL.LU R53, [R1+0xef4] ;  /* 0x000ef40001357983 */ /* 0x000ea80000300800 */
[----:B------:R-:W3:Y:S04]  /*64160*/  LDL.LU R54, [R1+0xef8] ;  /* 0x000ef80001367983 */ /* 0x000ee80000300800 */
[----:B------:R-:W3:Y:S04]  /*64170*/  LDL.LU R55, [R1+0xefc] ;  /* 0x000efc0001377983 */ /* 0x000ee80000300800 */
[----:B---3--:R-:W-:Y:S04]  /*64180*/  STL.64 [R1+0x3e60], R54 ;  /* 0x003e603601007387 */ /* 0x008fe80000100a00 */
[----:B--2---:R-:W-:Y:S04]  /*64190*/  STL.64 [R1+0x3e58], R52 ;  /* 0x003e583401007387 */ /* 0x004fe80000100a00 */
[----:B------:R-:W-:Y:S04]  /*641a0*/  STL.64 [R1+0x3e78], R18 ;  /* 0x003e781201007387 */ /* 0x000fe80000100a00 */
[----:B------:R-:W-:Y:S04]  /*641b0*/  STL.64 [R1+0x1d0], R24 ;  /* 0x0001d01801007387 */ /* 0x000fe80000100a00 */
[----:B------:R-:W-:Y:S04]  /*641c0*/  STL.64 [R1+0x1d8], R26 ;  /* 0x0001d81a01007387 */ /* 0x000fe80000100a00 */
[----:B------:R-:W-:Y:S04]  /*641d0*/  STL.64 [R1+0x3e70], R16 ;  /* 0x003e701001007387 */ /* 0x000fe80000100a00 */
[----:B------:R-:W-:Y:S04]  /*641e0*/  STL.64 [R1+0x1c0], R20 ;  /* 0x0001c01401007387 */ /* 0x000fe80000100a00 */
[----:B------:R4:W-:Y:S02]  /*641f0*/  STL.64 [R1+0x1c8], R22 ;  /* 0x0001c81601007387 */ /* 0x0009e40000100a00 */
[C---:B----4-:R-:W-:Y:S06]  /*64200*/  HMMA.16816.F32 R20, R4.reuse, R14, R28 ;  /* 0x0000000e0414723c */ /* 0x050fec000000181c */
[----:B------:R-:W-:Y:S01]  /*64210*/  HMMA.16816.F32 R16, R4, R12, R56 ;  /* 0x0000000c0410723c */ /* 0x000fe20000001838 */
[----:B------:R-:W-:-:S15]  /*64220*/  IMAD R28, R61, 0x100, R60 ;  /* 0x000001003d1c7824 */ /* 0x000fde00078e023c */
[----:B------:R-:W-:-:S01]  /*64230*/  NOP ;  /* 0x0000000000007918 */ /* 0x000fc20000000000 */
[----:B------:R-:W-:Y:S04]  /*64240*/  STL.64 [R1+0x1b0], R20 ;  /* 0x0001b01401007387 */ /* 0x000fe80000100a00 */
[----:B------:R-:W-:Y:S04]  /*64250*/  STL.64 [R1+0x1b8], R22 ;  /* 0x0001b81601007387 */ /* 0x000fe80000100a00 */
[----:B------:R-:W2:Y:S04]  /*64260*/  LDL.LU R24, [R1+0xf80] ;  /* 0x000f800001187983 */ /* 0x000ea80000300800 */
        /* <DEDUP_REMOVED lines=48> */
[C---:B---3--:R-:W-:Y:S06]  /*64570*/  HMMA.16816.F32 R36, R4.reuse, R2, R36 ;  /* 0x000000020424723c */ /* 0x048fec0000001824 */
[----:B--2---:R-:W-:Y:S01]  /*64580*/  HMMA.16816.F32 R52, R4, R8, R52 ;  /* 0x000000080434723c */ /* 0x004fe20000001834 */
[----:B------:R-:W-:-:S02]  /*64590*/  IMAD R29, R29, 0x100, R61 ;  /* 0x000001001d1d7824 */ /* 0x000fc400078e023d */
[----:B------:R-:W2:Y:S01]  /*645a0*/  LDL.LU R61, [R1+0x3e80] ;  /* 0x003e8000013d7983 */ /* 0x000ea20000300800 */
[----:B------:R-:W-:Y:S02]  /*645b0*/  IMAD R30, R30, 0x100, R60 ;  /* 0x000001001e1e7824 */ /* 0x000fe400078e023c */
[----:B------:R-:W-:-:S05]  /*645c0*/  IMAD R31, R31, 0x100, R0 ;  /* 0x000001001f1f7824 */ /* 0x000fca00078e0200 */
[----:B------:R-:W-:Y:S04]  /*645d0*/  STL.64 [R1+0x180], R16 ;  /* 0x0001801001007387 */ /* 0x000fe80000100a00 */
[----:B------:R0:W-:Y:S04]  /*645e0*/  STL.64 [R1+0x188], R18 ;  /* 0x0001881201007387 */ /* 0x0001e80000100a00 */
[----:B0-----:R-:W3:Y:S04]  /*645f0*/  LDL.LU.64 R18, [R1+0x3e78] ;  /* 0x003e780001127983 */ /* 0x001ee80000300a00 */
[----:B------:R-:W4:Y:S04]  /*64600*/  LDL.LU.64 R16, [R1+0x3e70] ;  /* 0x003e700001107983 */ /* 0x000f280000300a00 */
[----:B------:R-:W2:Y:S04]  /*64610*/  LDL.LU R60, [R1+0x3e6c] ;  /* 0x003e6c00013c7983 */ /* 0x000ea80000300800 */
[----:B------:R-:W3:Y:S04]  /*64620*/  LDL.LU R0, [R1+0x3e68] ;  /* 0x003e680001007983 */ /* 0x000ee80000300800 */
[----:B------:R-:W-:Y:S04]  /*64630*/  STL.64 [R1+0x4b0], R52 ;  /* 0x0004b03401007387 */ /* 0x000fe80000100a00 */
[----:B------:R0:W-:Y:S04]  /*64640*/  STL.64 [R1+0x4b8], R54 ;  /* 0x0004b83601007387 */ /* 0x0001e80000100a00 */
[----:B0-----:R-:W2:Y:S04]  /*64650*/  LDL.LU.64 R54, [R1+0x3e60] ;  /* 0x003e600001367983 */ /* 0x001ea80000300a00 */
[----:B------:R-:W2:Y:S04]  /*64660*/  LDL.LU.64 R52, [R1+0x3e58] ;  /* 0x003e580001347983 */ /* 0x000ea80000300a00 */
[----:B------:R-:W-:Y:S04]  /*64670*/  STL.64 [R1+0x4a0], R36 ;  /* 0x0004a02401007387 */ /* 0x000fe80000100a00 */
[----:B------:R0:W-:Y:S04]  /*64680*/  STL.64 [R1+0x4a8], R38 ;  /* 0x0004a82601007387 */ /* 0x0001e80000100a00 */
[----:B0-----:R-:W4:Y:S04]  /*64690*/  LDL.LU.64 R38, [R1+0x3e50] ;  /* 0x003e500001267983 */ /* 0x001f280000300a00 */
[----:B------:R-:W3:Y:S01]  /*646a0*/  LDL.LU.64 R36, [R1+0x3e48] ;  /* 0x003e480001247983 */ /* 0x000ee20000300a00 */
[----:B------:R-:W-:-:S02]  /*646b0*/  F2FP.F16.E4M3.UNPACK_B R28, R28 ;  /* 0x0000001cff1c723e */ /* 0x000fc400020006ff */
[----:B------:R-:W-:Y:S02]  /*646c0*/  F2FP.F16.E4M3.UNPACK_B R29, R29 ;  /* 0x0000001dff1d723e */ /* 0x000fe400020006ff */
[----:B------:R-:W-:Y:S02]  /*646d0*/  F2FP.F16.E4M3.UNPACK_B R30, R30 ;  /* 0x0000001eff1e723e */ /* 0x000fe400020006ff */
[----:B------:R-:W-:Y:S01]  /*646e0*/  F2FP.F16.E4M3.UNPACK_B R31, R31 ;  /* 0x0000001fff1f723e */ /* 0x000fe200020006ff */
[----:B----4-:R-:W-:Y:S01]  /*646f0*/  HMMA.16816.F32 R4, R4, R38, R40 ;  /* 0x000000260404723c */ /* 0x010fe20000001828 */
[----:B------:R-:W4:Y:S04]  /*64700*/  LDL.LU.64 R42, [R1+0x3e40] ;  /* 0x003e4000012a7983 */ /* 0x000f280000300a00 */
[----:B------:R-:W2:-:S15]  /*64710*/  LDL.LU.64 R40, [R1+0x3e38] ;  /* 0x003e380001287983 */ /* 0x000e9e0000300a00 */
[----:B------:R-:W-:-:S03]  /*64720*/  NOP ;  /* 0x0000000000007918 */ /* 0x000fc60000000000 */
        /* <DEDUP_REMOVED lines=11> */
[----:B------:R-:W4:Y:S01]  /*647e0*/  LDL.LU.64 R32, [R1+0x3e28] ;  /* 0x003e280001207983 */ /* 0x000f220000300a00 */
[----:B---3--:R-:W-:Y:S03]  /*647f0*/  HMMA.16816.F32 R56, R28, R36, R56 ;  /* 0x000000241c38723c */ /* 0x008fe60000001838 */
[----:B------:R-:W3:Y:S04]  /*64800*/  LDL.LU R40, [R1+0xf30] ;  /* 0x000f300001287983 */ /* 0x000ee80000300800 */
[----:B------:R-:W3:-:S15]  /*64810*/  LDL.LU R41, [R1+0xf34] ;  /* 0x000f340001297983 */ /* 0x000ede0000300800 */
[----:B------:R-:W-:-:S01]  /*64820*/  NOP ;  /* 0x0000000000007918 */ /* 0x000fc20000000000 */
[----:B------:R-:W-:Y:S04]  /*64830*/  STL.64 [R1+0x150], R56 ;  /* 0x0001503801007387 */ /* 0x000fe80000100a00 */
[----:B------:R0:W-:Y:S04]  /*64840*/  STL.64 [R1+0x158], R58 ;  /* 0x0001583a01007387 */ /* 0x0001e80000100a00 */
[----:B0-----:R-:W3:Y:S04]  /*64850*/  LDL.LU R58, [R1+0x344c] ;  /* 0x00344c00013a7983 */ /* 0x001ee80000300800 */
[----:B------:R-:W3:Y:S01]  /*64860*/  LDL.LU R59, [R1+0x3448] ;  /* 0x00344800013b7983 */ /* 0x000ee20000300800 */
[C---:B--2---:R-:W-:Y:S06]  /*64870*/  HMMA.16816.F32 R44, R28.reuse, R34, R44 ;  /* 0x000000221c2c723c */ /* 0x044fec000000182c */
[----:B----4-:R-:W-:-:S15]  /*64880*/  HMMA.16816.F32 R32, R28, R32, R24 ;  /* 0x000000201c20723c */ /* 0x010fde0000001818 */
        /* <DEDUP_REMOVED lines=9> */
[----:B0-----:R-:W2:Y:S04]  /*64920*/  LDL.LU R32, [R1+0xf40] ;  /* 0x000f400001207983 */ /* 0x001ea80000300800 */
[----:B------:R-:W2:Y:S04]  /*64930*/  LDL.LU R33, [R1+0xf44] ;  /* 0x000f440001217983 */ /* 0x000ea80000300800 */
[----:B-1----:R-:W2:Y:S04]  /*64940*/  LDL.LU R34, [R1+0xf48] ;  /* 0x000f480001227983 */ /* 0x002ea80000300800 */
[----:B------:R-:W2:Y:S01]  /*64950*/  LDL.LU R35, [R1+0xf4c] ;  /* 0x000f4c0001237983 */ /* 0x000ea20000300800 */
[C---:B----4-:R-:W-:Y:S06]  /*64960*/  HMMA.16816.F32 R48, R28.reuse, R26, R48 ;  /* 0x0000001a1c30723c */ /* 0x050fec0000001830 */
[----:B---3--:R-:W-:-:S15]  /*64970*/  HMMA.16816.F32 R24, R28, R24, R20 ;  /* 0x000000181c18723c */ /* 0x008fde0000001814 */
[----:B------:R-:W-:-:S02]  /*64980*/  NOP ;  /* 0x0000000000007918 */ /* 0x000fc40000000000 */
[----:B------:R-:W-:Y:S04]  /*64990*/  STL.64 [R1+0x100], R48 ;  /* 0x0001003001007387 */ /* 0x000fe80000100a00 */
[----:B------:R0:W-:Y:S04]  /*649a0*/  STL.64 [R1+0x108], R50 ;  /* 0x0001083201007387 */ /* 0x0001e80000100a00 */
[----:B0-----:R-:W3:Y:S04]  /*649b0*/  LDL.LU.64 R50, [R1+0x3e00] ;  /* 0x003e000001327983 */ /* 0x001ee80000300a00 */
[----:B------:R-:W3:Y:S04]  /*649c0*/  LDL.LU.64 R48, [R1+0x3df8] ;  /* 0x003df80001307983 */ /* 0x000ee80000300a00 */
[----:B------:R-:W4:Y:S04]  /*649d0*/  LDL.LU.64 R22, [R1+0x3df0] ;  /* 0x003df00001167983 */ /* 0x000f280000300a00 */
[----:B------:R-:W2:Y:S04]  /*649e0*/  LDL.LU.64 R20, [R1+0x3de8] ;  /* 0x003de80001147983 */ /* 0x000ea80000300a00 */
[----:B------:R0:W-:Y:S04]  /*649f0*/  STL.64 [R1+0xe0], R24 ;  /* 0x0000e01801007387 */ /* 0x0001e80000100a00 */
[----:B------:R1:W-:Y:S04]  /*64a00*/  STL.64 [R1+0xe8], R26 ;  /* 0x0000e81a01007387 */ /* 0x0003e80000100a00 */
[----:B0-----:R-:W4:Y:S04]  /*64a10*/  LDL.LU R24, [R1+0xf50] ;  /* 0x000f500001187983 */ /* 0x001f280000300800 */
[----:B------:R-:W4:Y:S04]  /*64a20*/  LDL.LU R25, [R1+0xf54] ;  /* 0x000f540001197983 */ /* 0x000f280000300800 */
[----:B-1----:R-:W4:Y:S04]  /*64a30*/  LDL.LU R26, [R1+0xf58] ;  /* 0x000f5800011a7983 */ /* 0x002f280000300800 */
[----:B------:R-:W4:Y:S01]  /*64a40*/  LDL.LU R27, [R1+0xf5c] ;  /* 0x000f5c00011b7983 */ /* 0x000f220000300800 */
[----:B------:R-:W-:Y:S01]  /*64a50*/  HMMA.16816.F32 R4, R28, R16, R4 ;  /* 0x000000101c04723c */ /* 0x000fe20000001804 */
[----:B------:R-:W-:-:S05]  /*64a60*/  IMAD.MOV.U32 R57, RZ, RZ, R0 ;  /* 0x000000ffff397224 */ /* 0x000fca00078e0000 */
[----:B----4-:R-:W-:-:S15]  /*64a70*/  HMMA.16816.F32 R24, R28, R22, R24 ;  /* 0x000000161c18723c */ /* 0x010fde0000001818 */
[----:B------:R-:W-:-:S08]  /*64a80*/  NOP ;  /* 0x0000000000007918 */ /* 0x000fd00000000000 */
[----:B------:R-:W-:Y:S04]  /*64a90*/  STL.64 [R1+0xc0], R24 ;  /* 0x0000c01801007387 */ /* 0x000fe80000100a00 */
[----:B------:R2:W-:Y:S02]  /*64aa0*/  STL.64 [R1+0xc8], R26 ;  /* 0x0000c81a01007387 */ /* 0x0005e40000100a00 */
[C---:B--2---:R-:W-:Y:S06]  /*64ab0*/  HMMA.16816.F32 R24, R28.reuse, R20, R32 ;  /* 0x000000141c18723c */ /* 0x044fec0000001820 */
[C---:B------:R-:W-:Y:S06]  /*64ac0*/  HMMA.16816.F32 R20, R28.reuse, R18, R40 ;  /* 0x000000121c14723c */ /* 0x040fec0000001828 */
[C---:B------:R-:W-:Y:S06]  /*64ad0*/  HMMA.16816.F32 R16, R28.reuse, R14, R44 ;  /* 0x0000000e1c10723c */ /* 0x040fec000000182c */
[C---:B---3--:R-:W-:Y:S05]  /*64ae0*/  HMMA.16816.F32 R12, R28.reuse, R12, R48 ;  /* 0x0000000c1c0c723c */ /* 0x048fea0000001830 */
        /* <DEDUP_REMOVED lines=9> */
[----:B------:R-:W-:Y:S04]  /*64b80*/  STL.64 [R1+0x50], R12 ;  /* 0x0000500c01007387 */ /* 0x000fe80000100a00 */
[----:B------:R-:W-:Y:S09]  /*64b90*/  STL.64 [R1+0x58], R14 ;  /* 0x0000580e01007387 */ /* 0x000ff20000100a00 */
[----:B------:R0:W-:Y:S04]  /*64ba0*/  STL.64 [R1+0x30], R4 ;  /* 0x0000300401007387 */ /* 0x0001e80000100a00 */
[----:B------:R-:W2:Y:S04]  /*64bb0*/  LDL.LU R20, [R1+0xee0] ;  /* 0x000ee00001147983 */ /* 0x000ea80000300800 */
[----:B------:R-:W2:Y:S04]  /*64bc0*/  LDL.LU R21, [R1+0xee4] ;  /* 0x000ee40001157983 */ /* 0x000ea80000300800 */
[----:B------:R-:W2:Y:S04]  /*64bd0*/  LDL.LU R22, [R1+0xee8] ;  /* 0x000ee80001167983 */ /* 0x000ea80000300800 */
[----:B------:R-:W2:Y:S04]  /*64be0*/  LDL.LU R23, [R1+0xeec] ;  /* 0x000eec0001177983 */ /* 0x000ea80000300800 */
[----:B------:R-:W3:Y:S01]  /*64bf0*/  LDL.LU R27, [R1+0x3454] ;  /* 0x00345400011b7983 */ /* 0x000ee20000300800 */
[----:B------:R-:W-:-:S02]  /*64c00*/  IMAD.MOV.U32 R43, RZ, RZ, R6 ;  /* 0x000000ffff2b7224 */ /* 0x000fc400078e0006 */
[----:B------:R-:W-:Y:S01]  /*64c10*/  IMAD.MOV.U32 R42, RZ, RZ, R7 ;  /* 0x000000ffff2a7224 */ /* 0x000fe200078e0007 */
        /* <DEDUP_REMOVED lines=12> */
[----:B------:R-:W-:-:S03]  /*64ce0*/  IMAD R4, R59, 0x100, R58 ;  /* 0x000001003b047824 */ /* 0x000fc600078e023a */
[----:B------:R-:W4:Y:S04]  /*64cf0*/  LDL.LU R56, [R1+0x10f0] ;  /* 0x0010f00001387983 */ /* 0x000f280000300800 */
[----:B------:R-:W4:Y:S01]  /*64d00*/  LDL.LU R0, [R1+0x3de0] ;  /* 0x003de00001007983 */ /* 0x000f220000300800 */
[----:B------:R-:W-:Y:S02]  /*64d10*/  IMAD.MOV.U32 R58, RZ, RZ, R60 ;  /* 0x000000ffff3a7224 */ /* 0x000fe400078e003c */
[----:B------:R-:W-:Y:S01]  /*64d20*/  IMAD.MOV.U32 R59, RZ, RZ, R61 ;  /* 0x000000ffff3b7224 */ /* 0x000fe200078e003d */
        /* <DEDUP_REMOVED lines=11> */
[----:B------:R-:W-:Y:S01]  /*64de0*/  F2FP.F16.E4M3.UNPACK_B R4, R4 ;  /* 0x00000004ff04723e */ /* 0x000fe200020006ff */
[----:B--2---:R-:W-:Y:S01]  /*64df0*/  HMMA.16816.F32 R8, R28, R8, R20 ;  /* 0x000000081c08723c */ /* 0x004fe20000001814 */
[----:B---3--:R-:W-:-:S02]  /*64e00*/  IMAD R5, R5, 0x100, R27 ;  /* 0x0000010005057824 */ /* 0x008fc400078e021b */
[----:B----4-:R-:W-:Y:S02]  /*64e10*/  IMAD R6, R6, 0x100, R36 ;  /* 0x0000010006067824 */ /* 0x010fe400078e0224 */
[----:B------:R-:W-:Y:S01]  /*64e20*/  IMAD R7, R7, 0x100, R37 ;  /* 0x0000010007077824 */ /* 0x000fe200078e0225 */
[----:B------:R-:W-:Y:S02]  /*64e30*/  F2FP.F16.E4M3.UNPACK_B R40, R40.H1 ;  /* 0x00000028ff28723e */ /* 0x000fe400030006ff */
[----:B------:R-:W-:Y:S02]  /*64e40*/  F2FP.F16.E4M3.UNPACK_B R41, R41.H1 ;  /* 0x00000029ff29723e */ /* 0x000fe400030006ff */
[----:B------:R-:W-:Y:S02]  /*64e50*/  F2FP.F16.E4M3.UNPACK_B R5, R5 ;  /* 0x00000005ff05723e */ /* 0x000fe400020006ff */
[----:B------:R-:W-:Y:S01]  /*64e60*/  F2FP.F16.E4M3.UNPACK_B R6, R6 ;  /* 0x00000006ff06723e */ /* 0x000fe200020006ff */
[----:B------:R-:W-:-:S10]  /*64e70*/  IMAD.MOV.U32 R47, RZ, RZ, R0 ;  /* 0x000000ffff2f7224 */ /* 0x000fd400078e0000 */
[----:B------:R0:W-:Y:S01]  /*64e80*/  STL [R1+0x10], R8 ;  /* 0x0000100801007387 */ /* 0x0001e20000100800 */
[----:B------:R-:W-:Y:S02]  /*64e90*/  IMAD.MOV.U32 R0, RZ, RZ, R10 ;  /* 0x000000ffff007224 */ /* 0x000fe400078e000a */
[----:B------:R-:W-:Y:S02]  /*64ea0*/  IMAD.MOV.U32 R46, RZ, RZ, R60 ;  /* 0x000000ffff2e7224 */ /* 0x000fe400078e003c */
[----:B------:R-:W-:Y:S02]  /*64eb0*/  IMAD.MOV.U32 R45, RZ, RZ, R61 ;  /* 0x000000ffff2d7224 */ /* 0x000fe400078e003d */
[----:B------:R-:W-:Y:S02]  /*64ec0*/  IMAD.MOV.U32 R60, RZ, RZ, R9 ;  /* 0x000000ffff3c7224 */ /* 0x000fe400078e0009 */
[----:B------:R-:W-:Y:S01]  /*64ed0*/  IMAD.MOV.U32 R61, RZ, RZ, R11 ;  /* 0x000000ffff3d7224 */ /* 0x000fe200078e000b */
[----:B------:R-:W-:Y:S01]  /*64ee0*/  F2FP.F16.E4M3.UNPACK_B R7, R7 ;  /* 0x00000007ff07723e */ /* 0x000fe200020006ff */
[C---:B0-----:R-:W-:Y:S06]  /*64ef0*/  HMMA.16816.F32 R8, R28.reuse, R2, R32 ;  /* 0x000000021c08723c */ /* 0x041fec0000001820 */
[----:B------:R-:W-:Y:S06]  /*64f00*/  HMMA.16816.F32 R52, R28, R38, R52 ;  /* 0x000000261c34723c */ /* 0x000fec0000001834 */
[----:B------:R-:W-:Y:S01]  /*64f10*/  HMMA.16816.F32 R44, R4, R40, R44 ;  /* 0x00000028042c723c */ /* 0x000fe2000000182c */
[----:B------:R-:W-:Y:S04]  /*64f20*/  STL [R1+0x3670], R61 ;  /* 0x0036703d01007387 */ /* 0x000fe80000100800 */
[----:B------:R-:W-:Y:S04]  /*64f30*/  STL [R1+0x366c], R0 ;  /* 0x00366c0001007387 */ /* 0x000fe80000100800 */
[----:B------:R0:W-:Y:S03]  /*64f40*/  STL [R1+0x3668], R60 ;  /* 0x0036683c01007387 */ /* 0x0001e60000100800 */
[----:B0-----:R-:W-:-:S02]  /*64f50*/  IMAD.MOV.U32 R60, RZ, RZ, R11 ;  /* 0x000000ffff3c7224 */ /* 0x001fc400078e000b */
[----:B------:R-:W-:Y:S02]  /*64f60*/  IMAD.MOV.U32 R0, RZ, RZ, R10 ;  /* 0x000000ffff007224 */ /* 0x000fe400078e000a */
[----:B------:R-:W-:Y:S01]  /*64f70*/  IMAD.MOV.U32 R61, RZ, RZ, R9 ;  /* 0x000000ffff3d7224 */ /* 0x000fe200078e0009 */
[----:B------:R-:W-:Y:S04]  /*64f80*/  STL [R1], R8 ;  /* 0x0000000801007387 */ /* 0x000fe80000100800 */
[----:B------:R-:W-:Y:S04]  /*64f90*/  STL [R1+0x3700], R60 ;  /* 0x0037003c01007387 */ /* 0x000fe80000100800 */
[----:B------:R-:W-:Y:S04]  /*64fa0*/  STL [R1+0x36ec], R0 ;  /* 0x0036ec0001007387 */ /* 0x000fe80000100800 */
[----:B------:R-:W-:Y:S04]  /*64fb0*/  STL [R1+0x36e8], R61 ;  /* 0x0036e83d01007387 */ /* 0x000fe80000100800 */
[----:B------:R-:W-:Y:S04]  /*64fc0*/  STL.64 [R1+0x3660], R54 ;  /* 0x0036603601007387 */ /* 0x000fe80000100a00 */
[----:B------:R-:W-:Y:S04]  /*64fd0*/  STL.64 [R1+0x3658], R52 ;  /* 0x0036583401007387 */ /* 0x000fe80000100a00 */
[----:B------:R-:W-:Y:S04]  /*64fe0*/  STL.64 [R1+0x3680], R46 ;  /* 0x0036802e01007387 */ /* 0x000fe80000100a00 */
[----:B------:R0:W-:Y:S04]  /*64ff0*/  STL.64 [R1+0x3678], R44 ;  /* 0x0036782c01007387 */ /* 0x0001e80000100a00 */
[----:B------:R-:W2:Y:S04]  /*65000*/  LDL.LU R12, [R1+0x12c0] ;  /* 0x0012c000010c7983 */ /* 0x000ea80000300800 */
[----:B------:R-:W2:Y:S04]  /*65010*/  LDL.LU R13, [R1+0x12c4] ;  /* 0x0012c400010d7983 */ /* 0x000ea80000300800 */
[----:B------:R-:W2:Y:S04]  /*65020*/  LDL.LU R14, [R1+0x12c8] ;  /* 0x0012c800010e7983 */ /* 0x000ea80000300800 */
[----:B------:R-:W2:Y:S04]  /*65030*/  LDL.LU R15, [R1+0x12cc] ;  /* 0x0012cc00010f7983 */ /* 0x000ea80000300800 */
[----:B------:R-:W3:Y:S04]  /*65040*/  LDL.LU R28, [R1+0x1260] ;  /* 0x00126000011c7983 */ /* 0x000ee80000300800 */
[----:B------:R-:W3:Y:S01]  /*65050*/  LDL.LU R29, [R1+0x1264] ;  /* 0x00126400011d7983 */ /* 0x000ee20000300800 */
[----:B------:R-:W-:-:S02]  /*65060*/  F2FP.F16.E4M3.UNPACK_B R38, R48.H1 ;  /* 0x00000030ff26723e */ /* 0x000fc400030006ff */
[----:B------:R-:W-:Y:S01]  /*65070*/  F2FP.F16.E4M3.UNPACK_B R39, R49.H1 ;  /* 0x00000031ff27723e */ /* 0x000fe200030006ff */
[----:B------:R-:W3:Y:S04]  /*65080*/  LDL.LU R30, [R1+0x1268] ;  /* 0x00126800011e7983 */ /* 0x000ee80000300800 */
[----:B------:R-:W3:Y:S04]  /*65090*/  LDL.LU R31, [R1+0x126c] ;  /* 0x00126c00011f7983 */ /* 0x000ee80000300800 */
[----:B0-----:R-:W4:Y:S04]  /*650a0*/  LDL.LU R44, [R1+0x11b0] ;  /* 0x0011b000012c7983 */ /* 0x001f280000300800 */
[----:B------:R-:W4:Y:S04]  /*650b0*/  LDL.LU R45, [R1+0x11b4] ;  /* 0x0011b400012d7983 */ /* 0x000f280000300800 */
[----:B------:R-:W4:Y:S04]  /*650c0*/  LDL.LU R46, [R1+0x11b8] ;  /* 0x0011b800012e7983 */ /* 0x000f280000300800 */
[----:B------:R-:W4:Y:S01]  /*650d0*/  LDL.LU R47, [R1+0x11bc] ;  /* 0x0011bc00012f7983 */ /* 0x000f220000300800 */
[----:B------:R-:W-:-:S02]  /*650e0*/  F2FP.F16.E4M3.UNPACK_B R36, R50.H1 ;  /* 0x00000032ff24723e */ /* 0x000fc400030006ff */
[----:B------:R-:W-:Y:S01]  /*650f0*/  F2FP.F16.E4M3.UNPACK_B R37, R51.H1 ;  /* 0x00000033ff25723e */ /* 0x000fe200030006ff */
[----:B------:R-:W2:Y:S01]  /*65100*/  LDL.LU R34, [R1+0x15e8] ;  /* 0x0015e80001227983 */ /* 0x000ea20000300800 */
[----:B------:R-:W-:Y:S03]  /*65110*/  HMMA.16816.F32 R48, R4, R38, R56 ;  /* 0x000000260430723c */ /* 0x000fe60000001838 */
        /* <DEDUP_REMOVED lines=30> */
[----:B------:R-:W4:Y:S04]  /*65300*/  LDL.LU R51, [R1+0x118c] ;  /* 0x00118c0001337983 */ /* 0x000f280000300800 */
[----:B------:R-:W4:Y:S04]  /*65310*/  LDL.LU R16, [R1+0x1658] ;  /* 0x0016580001107983 */ /* 0x000f280000300800 */
[----:B------:R-:W4:Y:S04]  /*65320*/  LDL.LU R17, [R1+0x165c] ;  /* 0x00165c0001117983 */ /* 0x000f280000300800 */
[----:B------:R-:W-:Y:S04]  /*65330*/  STL.64 [R1+0x3dd0], R38 ;  /* 0x003dd02601007387 */ /* 0x000fe80000100a00 */
[----:B------:R0:W-:Y:S01]  /*65340*/  STL.64 [R1+0x3dc8], R36 ;  /* 0x003dc82401007387 */ /* 0x0001e20000100a00 */
[----:B--2---:R-:W-:-:S02]  /*65350*/  F2FP.F16.E4M3.UNPACK_B R34, R34.H1 ;  /* 0x00000022ff22723e */ /* 0x004fc400030006ff */
[----:B---3--:R-:W-:Y:S01]  /*65360*/  F2FP.F16.E4M3.UNPACK_B R35, R35.H1 ;  /* 0x00000023ff23723e */ /* 0x008fe200030006ff */
[----:B----4-:R-:W-:Y:S01]  /*65370*/  HMMA.16816.F32 R56, R4, R36, R56 ;  /* 0x000000240438723c */ /* 0x010fe20000001838 */
[----:B------:R-:W-:Y:S02]  /*65380*/  F2FP.F16.E4M3.UNPACK_B R32, R32.H1 ;  /* 0x00000020ff20723e */ /* 0x000fe400030006ff */
[----:B------:R-:W-:Y:S02]  /*65390*/  F2FP.F16.E4M3.UNPACK_B R33, R33.H1 ;  /* 0x00000021ff21723e */ /* 0x000fe400030006ff */
[----:B------:R-:W-:Y:S02]  /*653a0*/  F2FP.F16.E4M3.UNPACK_B R26, R26.H1 ;  /* 0x0000001aff1a723e */ /* 0x000fe400030006ff */
[----:B------:R-:W-:Y:S02]  /*653b0*/  F2FP.F16.E4M3.UNPACK_B R27, R27.H1 ;  /* 0x0000001bff1b723e */ /* 0x000fe400030006ff */
[----:B------:R-:W-:-:S02]  /*653c0*/  F2FP.F16.E4M3.UNPACK_B R24, R24.H1 ;  /* 0x00000018ff18723e */ /* 0x000fc400030006ff */
[----:B------:R-:W-:Y:S02]  /*653d0*/  F2FP.F16.E4M3.UNPACK_B R25, R25.H1 ;  /* 0x00000019ff19723e */ /* 0x000fe400030006ff */
[----:B------:R-:W-:Y:S01]  /*653e0*/  F2FP.F16.E4M3.UNPACK_B R22, R22.H1 ;  /* 0x00000016ff16723e */ /* 0x000fe200030006ff */
[C---:B0-----:R-:W-:Y:S09]  /*653f0*/  HMMA.16816.F32 R36, R4.reuse, R34, R48 ;  /* 0x000000220424723c */ /* 0x041ff20000001830 */
[----:B------:R-:W-:Y:S04]  /*65400*/  STL.64 [R1+0x36a0], R58 ;  /* 0x0036a03a01007387 */ /* 0x000fe80000100a00 */
[----:B------:R-:W-:Y:S01]  /*65410*/  STL.64 [R1+0x3698], R56 ;  /* 0x0036983801007387 */ /* 0x000fe20000100a00 */
[----:B------:R-:W-:Y:S01]  /*65420*/  F2FP.F16.E4M3.UNPACK_B R23, R23.H1 ;  /* 0x00000017ff17723e */ /* 0x000fe200030006ff */
[C---:B------:R-:W-:Y:S06]  /*65430*/  HMMA.16816.F32 R28, R4.reuse, R24, R28 ;  /* 0x00000018041c723c */ /* 0x040fec000000181c */
[C---:B------:R-:W-:Y:S02]  /*65440*/  HMMA.16816.F32 R8, R4.reuse, R22, R8 ;  /* 0x000000160408723c */ /* 0x040fe40000001808 */
        /* <DEDUP_REMOVED lines=70> */
[----:B------:R-:W-:-:S02]  /*658b0*/  F2FP.F16.E4M3.UNPACK_B R18, R18.H1 ;  /* 0x00000012ff12723e */ /* 0x000fc400030006ff */
[----:B------:R-:W-:Y:S02]  /*658c0*/  F2FP.F16.E4M3.UNPACK_B R19, R19.H1 ;  /* 0x00000013ff13723e */ /* 0x000fe400030006ff */
[----:B------:R-:W-:Y:S02]  /*658d0*/  F2FP.F16.E4M3.UNPACK_B R16, R16.H1 ;  /* 0x00000010ff10723e */ /* 0x000fe400030006ff */
[----:B------:R-:W-:-:S03]  /*658e0*/  F2FP.F16.E4M3.UNPACK_B R17, R17.H1 ;  /* 0x00000011ff11723e */ /* 0x000fc600030006ff */
[----:B--2---:R-:W-:Y:S01]  /*658f0*/  HMMA.16816.F32 R20, R4, R18, R24 ;  /* 0x000000120414723c */ /* 0x004fe20000001818 */
[----:B---3--:R-:W-:Y:S02]  /*65900*/  F2FP.F16.E4M3.UNPACK_B R14, R14.H1 ;  /* 0x0000000eff0e723e */ /* 0x008fe400030006ff */
[----:B----4-:R-:W-:-:S15]  /*65910*/  F2FP.F16.E4M3.UNPACK_B R15, R15.H1 ;  /* 0x0000000fff0f723e */ /* 0x010fde00030006ff */
[----:B------:R-:W-:-:S05]  /*65920*/  NOP ;  /* 0x0000000000007918 */ /* 0x000fca0000000000 */
        /* <DEDUP_REMOVED lines=11> */
[----:B------:R0:W-:Y:S02]  /*659e0*/  STL.64 [R1+0x1a8], R18 ;  /* 0x0001a81201007387 */ /* 0x0001e40000100a00 */
[----:B0-----:R-:W-:Y:S01]  /*659f0*/  HMMA.16816.F32 R16, R4, R12, R36 ;  /* 0x0000000c0410723c */ /* 0x001fe20000001824 */
[----:B------:R-:W-:-:S02]  /*65a00*/  F2FP.F16.E4M3.UNPACK_B R10, R10.H1 ;  /* 0x0000000aff0a723e */ /* 0x000fc400030006ff */
[----:B------:R-:W-:Y:S01]  /*65a10*/  F2FP.F16.E4M3.UNPACK_B R11, R11.H1 ;  /* 0x0000000bff0b723e */ /* 0x000fe200030006ff */
[----:B------:R-:W-:Y:S01]  /*65a20*/  IMAD R28, R29, 0x100, R28 ;  /* 0x000001001d1c7824 */ /* 0x000fe200078e021c */
[----:B------:R-:W-:Y:S01]  /*65a30*/  STL.64 [R1+0x3da0], R14 ;  /* 0x003da00e01007387 */ /* 0x000fe20000100a00 */
[----:B------:R-:W-:Y:S01]  /*65a40*/  IMAD R29, R31, 0x100, R30 ;  /* 0x000001001f1d7824 */ /* 0x000fe200078e021e */
[----:B------:R-:W-:Y:S02]  /*65a50*/  F2FP.F16.E4M3.UNPACK_B R8, R8.H1 ;  /* 0x00000008ff08723e */ /* 0x000fe400030006ff */
[----:B------:R-:W-:Y:S01]  /*65a60*/  F2FP.F16.E4M3.UNPACK_B R9, R9.H1 ;  /* 0x00000009ff09723e */ /* 0x000fe200030006ff */
[----:B------:R0:W-:Y:S01]  /*65a70*/  STL.64 [R1+0x3d98], R12 ;  /* 0x003d980c01007387 */ /* 0x0001e20000100a00 */
[----:B------:R-:W-:Y:S01]  /*65a80*/  IMAD R31, R2, 0x100, R60 ;  /* 0x00000100021f7824 */ /* 0x000fe200078e023c */
[----:B------:R-:W-:Y:S02]  /*65a90*/  F2FP.F16.E4M3.UNPACK_B R2, R3.H1 ;  /* 0x00000003ff02723e */ /* 0x000fe400030006ff */
[----:B------:R-:W-:-:S09]  /*65aa0*/  F2FP.F16.E4M3.UNPACK_B R3, R43.H1 ;  /* 0x0000002bff03723e */ /* 0x000fd200030006ff */
[----:B------:R-:W-:Y:S04]  /*65ab0*/  STL.64 [R1+0x540], R16 ;  /* 0x0005401001007387 */ /* 0x000fe80000100a00 */
[----:B------:R1:W-:Y:S01]  /*65ac0*/  STL.64 [R1+0x548], R18 ;  /* 0x0005481201007387 */ /* 0x0003e20000100a00 */
[C---:B0-----:R-:W-:Y:S06]  /*65ad0*/  HMMA.16816.F32 R12, R4.reuse, R8, R44 ;  /* 0x00000008040c723c */ /* 0x041fec000000182c */
[C---:B-1----:R-:W-:Y:S06]  /*65ae0*/  HMMA.16816.F32 R16, R4.reuse, R10, R48 ;  /* 0x0000000a0410723c */ /* 0x042fec0000001830 */
[----:B------:R-:W-:-:S15]  /*65af0*/  HMMA.16816.F32 R4, R4, R2, R52 ;  /* 0x000000020404723c */ /* 0x000fde0000001834 */
[----:B------:R-:W-:-:S02]  /*65b00*/  NOP ;  /* 0x0000000000007918 */ /* 0x000fc40000000000 */
[----:B------:R-:W-:Y:S04]  /*65b10*/  STL.64 [R1+0x570], R16 ;  /* 0x0005701001007387 */ /* 0x000fe80000100a00 */
[----:B------:R-:W-:Y:S04]  /*65b20*/  STL.64 [R1+0x578], R18 ;  /* 0x0005781201007387 */ /* 0x000fe80000100a00 */
[----:B------:R-:W-:Y:S04]  /*65b30*/  STL.64 [R1+0x3dc0], R10 ;  /* 0x003dc00a01007387 */ /* 0x000fe80000100a00 */
[----:B------:R-:W-:Y:S04]  /*65b40*/  STL.64 [R1+0x3db8], R8 ;  /* 0x003db80801007387 */ /* 0x000fe80000100a00 */
        /* <DEDUP_REMOVED lines=19> */
[----:B------:R-:W2:Y:S01]  /*65c80*/  LDL.LU R39, [R1+0x144c] ;  /* 0x00144c0001277983 */ /* 0x000ea20000300800 */
[----:B------:R-:W-:-:S03]  /*65c90*/  IMAD R30, R0, 0x100, R61 ;  /* 0x00000100001e7824 */ /* 0x000fc600078e023d */
[----:B------:R-:W3:Y:S04]  /*65ca0*/  LDL.LU R32, [R1+0x1420] ;  /* 0x0014200001207983 */ /* 0x000ee80000300800 */
[----:B------:R-:W3:Y:S01]  /*65cb0*/  LDL.LU R33, [R1+0x1424] ;  /* 0x0014240001217983 */ /* 0x000ee20000300800 */
[----:B------:R-:W-:Y:S02]  /*65cc0*/  F2FP.F16.E4M3.UNPACK_B R28, R28 ;  /* 0x0000001cff1c723e */ /* 0x000fe400020006ff */
[----:B------:R-:W-:Y:S02]  /*65cd0*/  F2FP.F16.E4M3.UNPACK_B R29, R29 ;  /* 0x0000001dff1d723e */ /* 0x000fe400020006ff */
[----:B------:R-:W-:Y:S02]  /*65ce0*/  F2FP.F16.E4M3.UNPACK_B R30, R30 ;  /* 0x0000001eff1e723e */ /* 0x000fe400020006ff */
[----:B------:R-:W-:Y:S01]  /*65cf0*/  F2FP.F16.E4M3.UNPACK_B R31, R31 ;  /* 0x0000001fff1f723e */ /* 0x000fe200020006ff */
        /* <DEDUP_REMOVED lines=35> */
[----:B------:R-:W3:Y:S04]  /*65f30*/  LDL.LU.64 R36, [R1+0x3dc8] ;  /* 0x003dc80001247983 */ /* 0x000ee80000300a00 */
[----:B------:R-:W2:Y:S04]  /*65f40*/  LDL.LU R61, [R1+0x349c] ;  /* 0x00349c00013d7983 */ /* 0x000ea80000300800 */
[----:B------:R-:W2:Y:S04]  /*65f50*/  LDL.LU R0, [R1+0x3498] ;  /* 0x0034980001007983 */ /* 0x000ea80000300800 */
[----:B------:R-:W2:Y:S04]  /*65f60*/  LDL.LU R60, [R1+0x34a4] ;  /* 0x0034a400013c7983 */ /* 0x000ea80000300800 */
[----:B------:R-:W2:Y:S04]  /*65f70*/  LDL.LU R43, [R1+0x34a0] ;  /* 0x0034a000012b7983 */ /* 0x000ea80000300800 */
[----:B------:R-:W-:Y:S04]  /*65f80*/  STL [R1+0x3d40], R42 ;  /* 0x003d402a01007387 */ /* 0x000fe80000100800 */
[----:B------:R-:W-:Y:S01]  /*65f90*/  STL.64 [R1+0x3d38], R40 ;  /* 0x003d382801007387 */ /* 0x000fe20000100a00 */
        /* <DEDUP_REMOVED lines=56> */
[----:B------:R-:W-:Y:S04]  /*66320*/  STL.64 [R1+0x13c8], R26 ;  /* 0x0013c81a01007387 */ /* 0x000fe80000100a00 */
[----:B------:R-:W-:Y:S01]  /*66330*/  STL.64 [R1+0x3d50], R18 ;  /* 0x003d501201007387 */ /* 0x000fe20000100a00 */
[----:B----4-:R-:W-:-:S12]  /*66340*/  HMMA.16816.F32 R4, R28, R16, R56 ;  /* 0x000000101c04723c */ /* 0x010fd80000001838 */
        /* <DEDUP_REMOVED lines=9> */
[----:B0-----:R-:W-:Y:S06]  /*663e0*/  HMMA.16816.F32 R16, R28, R12, R52 ;  /* 0x0000000c1c10723c */ /* 0x001fec0000001834 */
[----:B------:R-:W-:Y:S04]  /*663f0*/  STL [R1+0x3cf0], R13 ;  /* 0x003cf00d01007387 */ /* 0x000fe80000100800 */
[----:B------:R-:W-:Y:S01]  /*66400*/  STL.64 [R1+0x3d60], R14 ;  /* 0x003d600e01007387 */ /* 0x000fe20000100a00 */
[----:B------:R-:W-:-:S02]  /*66410*/  IMAD R4, R45, 0x100, R44 ;  /* 0x000001002d047824 */ /* 0x000fc400078e022c */
[----:B------:R-:W-:-:S10]  /*66420*/  IMAD R5, R47, 0x100, R46 ;  /* 0x000001002f057824 */ /* 0x000fd400078e022e */
[----:B------:R0:W-:Y:S04]  /*66430*/  STL.64 [R1+0x1380], R16 ;  /* 0x0013801001007387 */ /* 0x0001e80000100a00 */
[----:B------:R1:W-:Y:S04]  /*66440*/  STL.64 [R1+0x1388], R18 ;  /* 0x0013881201007387 */ /* 0x0003e80000100a00 */
[----:B------:R2:W-:Y:S04]  /*66450*/  STL [R1+0x3d58], R12 ;  /* 0x003d580c01007387 */ /* 0x0005e80000100800 */
        /* <DEDUP_REMOVED lines=8> */
[----:B0-----:R-:W3:Y:S04]  /*664e0*/  LDL.LU R16, [R1+0x1360] ;  /* 0x0013600001107983 */ /* 0x001ee80000300800 */
[----:B------:R-:W3:Y:S04]  /*664f0*/  LDL.LU R17, [R1+0x1364] ;  /* 0x0013640001117983 */ /* 0x000ee80000300800 */
[----:B-1----:R-:W3:Y:S04]  /*66500*/  LDL.LU R18, [R1+0x1368] ;  /* 0x0013680001127983 */ /* 0x002ee80000300800 */
[----:B------:R-:W3:Y:S04]  /*66510*/  LDL.LU R19, [R1+0x136c] ;  /* 0x00136c0001137983 */ /* 0x000ee80000300800 */
[----:B--2---:R-:W2:Y:S04]  /*66520*/  LDL.LU R12, [R1+0x1370] ;  /* 0x00137000010c7983 */ /* 0x004ea80000300800 */
        /* <DEDUP_REMOVED lines=32> */
[C---:B---3--:R-:W-:Y:S06]  /*66730*/  HMMA.16816.F32 R16, R28.reuse, R8, R16 ;  /* 0x000000081c10723c */ /* 0x048fec0000001810 */
[----:B--2---:R-:W-:-:S15]  /*66740*/  HMMA.16816.F32 R12, R28, R10, R12 ;  /* 0x0000000a1c0c723c */ /* 0x004fde000000180c */
[----:B------:R-:W-:-:S08]  /*66750*/  NOP ;  /* 0x0000000000007918 */ /* 0x000fd00000000000 */
[----:B------:R-:W-:Y:S04]  /*66760*/  STL.64 [R1+0x1350], R12 ;  /* 0x0013500c01007387 */ /* 0x000fe80000100a00 */
[----:B------:R0:W-:Y:S01]  /*66770*/  STL.64 [R1+0x1358], R14 ;  /* 0x0013580e01007387 */ /* 0x0001e20000100a00 */
[----:B----4-:R-:W-:Y:S03]  /*66780*/  HMMA.16816.F32 R28, R28, R2, R40 ;  /* 0x000000021c1c723c */ /* 0x010fe60000001828 */
[----:B0-----:R-:W2:Y:S04]  /*66790*/  LDL.LU.64 R14, [R1+0x3d60] ;  /* 0x003d6000010e7983 */ /* 0x001ea80000300a00 */
        /* <DEDUP_REMOVED lines=11> */
[----:B------:R-:W4:Y:S04]  /*66850*/  LDL.LU R42, [R1+0x3d40] ;  /* 0x003d4000012a7983 */ /* 0x000f280000300800 */
[----:B------:R-:W2:Y:S01]  /*66860*/  LDL.LU.64 R40, [R1+0x3d38] ;  /* 0x003d380001287983 */ /* 0x000ea20000300a00 */
[----:B------:R-:W-:Y:S01]  /*66870*/  IMAD R6, R0, 0x100, R61 ;  /* 0x0000010000067824 */ /* 0x000fe200078e023d */
[----:B------:R-:W-:-:S02]  /*66880*/  F2FP.F16.E4M3.UNPACK_B R4, R4 ;  /* 0x00000004ff04723e */ /* 0x000fc400020006ff */
[----:B------:R-:W-:Y:S02]  /*66890*/  F2FP.F16.E4M3.UNPACK_B R5, R5 ;  /* 0x00000005ff05723e */ /* 0x000fe400020006ff */
[----:B------:R-:W-:Y:S02]  /*668a0*/  F2FP.F16.E4M3.UNPACK_B R7, R7 ;  /* 0x00000007ff07723e */ /* 0x000fe400020006ff */
[----:B------:R-:W-:Y:S01]  /*668b0*/  F2FP.F16.E4M3.UNPACK_B R6, R6 ;  /* 0x00000006ff06723e */ /* 0x000fe200020006ff */
        /* <DEDUP_REMOVED lines=10> */
[----:B0-----:R-:W2:Y:S04]  /*66960*/  LDL.LU.64 R38, [R1+0x3d30] ;  /* 0x003d300001267983 */ /* 0x001ea80000300a00 */
[----:B------:R-:W3:Y:S04]  /*66970*/  LDL.LU.64 R36, [R1+0x3d28] ;  /* 0x003d280001247983 */ /* 0x000ee80000300a00 */
[----:B----4-:R-:W-:Y:S04]  /*66980*/  STL [R1+0x3cb8], R42 ;  /* 0x003cb82a01007387 */ /* 0x010fe80000100800 */
        /* <DEDUP_REMOVED lines=22> */
[----:B----4-:R-:W-:-:S15]  /*66af0*/  HMMA.16816.F32 R24, R4, R34, R24 ;  /* 0x000000220418723c */ /* 0x010fde0000001818 */
[----:B------:R-:W-:-:S08]  /*66b00*/  NOP ;  /* 0x0000000000007918 */ /* 0x000fd00000000000 */
[----:B------:R-:W-:Y:S04]  /*66b10*/  STL.64 [R1+0x12e0], R24 ;  /* 0x0012e01801007387 */ /* 0x000fe80000100a00 */
[----:B------:R0:W-:Y:S04]  /*66b20*/  STL.64 [R1+0x12e8], R26 ;  /* 0x0012e81a01007387 */ /* 0x0001e80000100a00 */
[----:B0-----:R-:W4:Y:S04]  /*66b30*/  LDL.LU.64 R26, [R1+0x3d00] ;  /* 0x003d0000011a7983 */ /* 0x001f280000300a00 */
[----:B------:R-:W3:Y:S01]  /*66b40*/  LDL.LU.64 R24, [R1+0x3cf8] ;  /* 0x003cf80001187983 */ /* 0x000ee20000300a00 */
[C---:B--2---:R-:W-:Y:S03]  /*66b50*/  HMMA.16816.F32 R36, R4.reuse, R32, R36 ;  /* 0x000000200424723c */ /* 0x044fe60000001824 */
[----:B------:R-:W-:Y:S04]  /*66b60*/  STL.64 [R1+0x3cc8], R34 ;  /* 0x003cc82201007387 */ /* 0x000fe80000100a00 */
[----:B------:R4:W-:Y:S01]  /*66b70*/  STL.64 [R1+0x3cc0], R32 ;  /* 0x003cc02001007387 */ /* 0x0009e20000100a00 */
[----:B------:R-:W-:-:S15]  /*66b80*/  HMMA.16816.F32 R8, R4, R22, R8 ;  /* 0x000000160408723c */ /* 0x000fde0000001808 */
[----:B------:R-:W-:Y:S04]  /*66b90*/  STL.64 [R1+0x12d0], R36 ;  /* 0x0012d02401007387 */ /* 0x000fe80000100a00 */
[----:B------:R-:W-:Y:S01]  /*66ba0*/  STL.64 [R1+0x12d8], R38 ;  /* 0x0012d82601007387 */ /* 0x000fe20000100a00 */
[C---:B----4-:R-:W-:Y:S06]  /*66bb0*/  HMMA.16816.F32 R32, R4.reuse, R26, R40 ;  /* 0x0000001a0420723c */ /* 0x050fec0000001828 */
[----:B---3--:R-:W-:Y:S01]  /*66bc0*/  HMMA.16816.F32 R28, R4, R24, R28 ;  /* 0x00000018041c723c */ /* 0x008fe2000000181c */
[----:B------:R-:W-:-:S15]  /*66bd0*/  STL.64 [R1+0x3cd8], R26 ;  /* 0x003cd81a01007387 */ /* 0x000fde0000100a00 */
[----:B------:R-:W-:-:S01]  /*66be0*/  NOP ;  /* 0x0000000000007918 */ /* 0x000fc20000000000 */
[----:B------:R-:W-:Y:S04]  /*66bf0*/  STL.64 [R1+0x12c0], R32 ;  /* 0x0012c02001007387 */ /* 0x000fe80000100a00 */
[----:B------:R-:W-:Y:S04]  /*66c00*/  STL.64 [R1+0x12c8], R34 ;  /* 0x0012c82201007387 */ /* 0x000fe80000100a00 */
[----:B------:R-:W-:Y:S04]  /*66c10*/  STL.64 [R1+0x3cd0], R24 ;  /* 0x003cd01801007387 */ /* 0x000fe80000100a00 */
[----:B------:R-:W-:Y:S04]  /*66c20*/  STL.64 [R1+0x12b0], R28 ;  /* 0x0012b01c01007387 */ /* 0x000fe80000100a00 */
[----:B------:R0:W-:Y:S04]  /*66c30*/  STL.64 [R1+0x12b8], R30 ;  /* 0x0012b81e01007387 */ /* 0x0001e80000100a00 */
[----:B------:R-:W-:Y:S04]  /*66c40*/  STL.64 [R1+0x12a0], R8 ;  /* 0x0012a00801007387 */ /* 0x000fe80000100a00 */
[----:B------:R1:W-:Y:S01]  /*66c50*/  STL.64 [R1+0x12a8], R10 ;  /* 0x0012a80a01007387 */ /* 0x0003e20000100a00 */
[C---:B0-----:R-:W-:Y:S06]  /*66c60*/  HMMA.16816.F32 R28, R4.reuse, R20, R56 ;  /* 0x00000014041c723c */ /* 0x041fec0000001838 */
[C---:B------:R-:W-:Y:S06]  /*66c70*/  HMMA.16816.F32 R24, R4.reuse, R18, R48 ;  /* 0x000000120418723c */ /* 0x040fec0000001830 */
[C---:B-1----:R-:W-:Y:S11]  /*66c80*/  HMMA.16816.F32 R8, R4.reuse, R16, R44 ;  /* 0x000000100408723c */ /* 0x042ff6000000182c */
[----:B------:R-:W-:Y:S04]  /*66c90*/  STL.64 [R1+0x1290], R28 ;  /* 0x0012901c01007387 */ /* 0x000fe80000100a00 */
[----:B------:R-:W-:Y:S04]  /*66ca0*/  STL.64 [R1+0x1298], R30 ;  /* 0x0012981e01007387 */ /* 0x000fe80000100a00 */
[----:B------:R-:W-:Y:S04]  /*66cb0*/  STL.64 [R1+0x3c98], R18 ;  /* 0x003c981201007387 */ /* 0x000fe80000100a00 */
        /* <DEDUP_REMOVED lines=57> */
[----:B--2---:R-:W-:-:S03]  /*67050*/  IMAD R28, R28, 0x100, R13 ;  /* 0x000001001c1c7824 */ /* 0x004fc600078e020d */
[----:B------:R-:W4:Y:S02]  /*67060*/  LDL.LU R13, [R1+0x3cf0] ;  /* 0x003cf000010d7983 */ /* 0x000f240000300800 */
[----:B----4-:R-:W-:-:S15]  /*67070*/  HMMA.16816.F32 R8, R4, R12, R8 ;  /* 0x0000000c0408723c */ /* 0x010fde0000001808 */
[----:B------:R-:W-:-:S08]  /*67080*/  NOP ;  /* 0x0000000000007918 */ /* 0x000fd00000000000 */
[----:B------:R-:W-:Y:S04]  /*67090*/  STL.64 [R1+0x1250], R8 ;  /* 0x0012500801007387 */ /* 0x000fe80000100a00 */
[----:B------:R0:W-:Y:S04]  /*670a0*/  STL.64 [R1+0x1258], R10 ;  /* 0x0012580a01007387 */ /* 0x0001e80000100a00 */
[----:B0-----:R-:W3:Y:S04]  /*670b0*/  LDL.LU.64 R10, [R1+0x3ce8] ;  /* 0x003ce800010a7983 */ /* 0x001ee80000300a00 */
[----:B------:R-:W2:Y:S04]  /*670c0*/  LDL.LU.64 R8, [R1+0x3ce0] ;  /* 0x003ce00001087983 */ /* 0x000ea80000300a00 */
[----:B------:R-:W-:Y:S01]  /*670d0*/  STL [R1+0x3c58], R13 ;  /* 0x003c580d01007387 */ /* 0x000fe20000100800 */
[C---:B---3--:R-:W-:Y:S06]  /*670e0*/  HMMA.16816.F32 R24, R4.reuse, R10, R24 ;  /* 0x0000000a0418723c */ /* 0x048fec0000001818 */
[C---:B--2---:R-:W-:Y:S06]  /*670f0*/  HMMA.16816.F32 R32, R4.reuse, R8, R32 ;  /* 0x000000080420723c */ /* 0x044fec0000001820 */
[----:B------:R-:W-:Y:S11]  /*67100*/  HMMA.16816.F32 R4, R4, R2, R40 ;  /* 0x000000020404723c */ /* 0x000ff60000001828 */
        /* <DEDUP_REMOVED lines=16> */
[----:B------:R-:W-:-:S02]  /*67210*/  IMAD R29, R30, 0x100, R29 ;  /* 0x000001001e1d7824 */ /* 0x000fc400078e021d */
[----:B------:R-:W-:Y:S02]  /*67220*/  IMAD R30, R61, 0x100, R31 ;  /* 0x000001003d1e7824 */ /* 0x000fe400078e021f */
[----:B------:R-:W-:Y:S01]  /*67230*/  IMAD R31, R60, 0x100, R0 ;  /* 0x000001003c1f7824 */ /* 0x000fe200078e0200 */
[----:B------:R-:W-:Y:S02]  /*67240*/  F2FP.F16.E4M3.UNPACK_B R28, R28 ;  /* 0x0000001cff1c723e */ /* 0x000fe400020006ff */
        /* <DEDUP_REMOVED lines=13> */
[----:B0-----:R-:W3:Y:S04]  /*67320*/  LDL.LU.64 R38, [R1+0x3ca8] ;  /* 0x003ca80001267983 */ /* 0x001ee80000300a00 */
[----:B------:R-:W2:Y:S04]  /*67330*/  LDL.LU.64 R36, [R1+0x3ca0] ;  /* 0x003ca00001247983 */ /* 0x000ea80000300a00 */
[----:B----4-:R-:W-:Y:S04]  /*67340*/  STL [R1+0x3c40], R42 ;  /* 0x003c402a01007387 */ /* 0x010fe80000100800 */
[----:B------:R3:W-:Y:S02]  /*67350*/  STL.64 [R1+0x3c38], R40 ;  /* 0x003c382801007387 */ /* 0x0007e40000100a00 */
[C---:B---3--:R-:W-:Y:S06]  /*67360*/  HMMA.16816.F32 R40, R28.reuse, R38, R4 ;  /* 0x000000261c28723c */ /* 0x048fec0000001804 */
[C---:B--2---:R-:W-:Y:S01]  /*67370*/  HMMA.16816.F32 R4, R28.reuse, R36, R8 ;  /* 0x000000241c04723c */ /* 0x044fe20000001808 */
[----:B------:R-:W-:Y:S05]  /*67380*/  STL.64 [R1+0x3c68], R38 ;  /* 0x003c682601007387 */ /* 0x000fea0000100a00 */
[C---:B------:R-:W-:Y:S11]  /*67390*/  HMMA.16816.F32 R8, R28.reuse, R34, R16 ;  /* 0x000000221c08723c */ /* 0x040ff60000001810 */
        /* <DEDUP_REMOVED lines=14> */
[----:B------:R-:W-:Y:S07]  /*67480*/  STL.64 [R1+0x3c88], R26 ;  /* 0x003c881a01007387 */ /* 0x000fee0000100a00 */
[----:B------:R-:W-:Y:S04]  /*67490*/  STL.64 [R1+0x11e0], R8 ;  /* 0x0011e00801007387 */ /* 0x000fe80000100a00 */
[----:B------:R-:W-:Y:S04]  /*674a0*/  STL.64 [R1+0x11e8], R10 ;  /* 0x0011e80a01007387 */ /* 0x000fe80000100a00 */
[----:B------:R-:W-:Y:S06]  /*674b0*/  STL.64 [R1+0x3c80], R24 ;  /* 0x003c801801007387 */ /* 0x000fec0000100a00 */
        /* <DEDUP_REMOVED lines=35> */
[----:B0-----:R-:W4:Y:S04]  /*676f0*/  LDL.LU R4, [R1+0x34c8] ;  /* 0x0034c80001047983 */ /* 0x001f280000300800 */
[----:B------:R-:W4:Y:S04]  /*67700*/  LDL.LU R5, [R1+0x34d4] ;  /* 0x0034d40001057983 */ /* 0x000f280000300800 */
        /* <DEDUP_REMOVED lines=23> */
[C---:B---3--:R-:W-:Y:S03]  /*67880*/  HMMA.16816.F32 R36, R28.reuse, R14, R36 ;  /* 0x0000000e1c24723c */ /* 0x048fe60000001824 */
[----:B------:R-:W-:Y:S04]  /*67890*/  STL.64 [R1+0x3c20], R22 ;  /* 0x003c201601007387 */ /* 0x000fe80000100a00 */
[----:B------:R0:W-:Y:S04]  /*678a0*/  STL.64 [R1+0x3c18], R20 ;  /* 0x003c181401007387 */ /* 0x0001e80000100a00 */
[----:B0-----:R-:W3:Y:S04]  /*678b0*/  LDL.LU R20, [R1+0x1090] ;  /* 0x0010900001147983 */ /* 0x001ee80000300800 */
[----:B------:R-:W3:Y:S04]  /*678c0*/  LDL.LU R21, [R1+0x1094] ;  /* 0x0010940001157983 */ /* 0x000ee80000300800 */
[----:B------:R-:W3:Y:S04]  /*678d0*/  LDL.LU R22, [R1+0x1098] ;  /* 0x0010980001167983 */ /* 0x000ee80000300800 */
[----:B------:R-:W3:Y:S01]  /*678e0*/  LDL.LU R23, [R1+0x109c] ;  /* 0x00109c0001177983 */ /* 0x000ee20000300800 */
[----:B----4-:R-:W-:Y:S01]  /*678f0*/  IMAD R4, R4, 0x100, R13 ;  /* 0x0000010004047824 */ /* 0x010fe200078e020d */
[C---:B--2---:R-:W-:Y:S06]  /*67900*/  HMMA.16816.F32 R24, R28.reuse, R18, R24 ;  /* 0x000000121c18723c */ /* 0x044fec0000001818 */
[----:B------:R-:W-:-:S15]  /*67910*/  HMMA.16816.F32 R32, R28, R16, R32 ;  /* 0x000000101c20723c */ /* 0x000fde0000001820 */
[----:B------:R-:W-:-:S02]  /*67920*/  NOP ;  /* 0x0000000000007918 */ /* 0x000fc40000000000 */
[----:B------:R-:W-:Y:S04]  /*67930*/  STL.64 [R1+0x11a0], R24 ;  /* 0x0011a01801007387 */ /* 0x000fe80000100a00 */
[----:B------:R0:W-:Y:S04]  /*67940*/  STL.64 [R1+0x11a8], R26 ;  /* 0x0011a81a01007387 */ /* 0x0001e80000100a00 */
[----:B0-----:R-:W2:Y:S04]  /*67950*/  LDL.LU.64 R26, [R1+0x3c88] ;  /* 0x003c8800011a7983 */ /* 0x001ea80000300a00 */
[----:B------:R-:W4:Y:S04]  /*67960*/  LDL.LU.64 R24, [R1+0x3c80] ;  /* 0x003c800001187983 */ /* 0x000f280000300a00 */
        /* <DEDUP_REMOVED lines=14> */
[----:B------:R-:W3:Y:S02]  /*67a50*/  LDL.LU R13, [R1+0x3c58] ;  /* 0x003c5800010d7983 */ /* 0x000ee40000300800 */
[----:B---3--:R-:W-:-:S15]  /*67a60*/  HMMA.16816.F32 R8, R28, R12, R8 ;  /* 0x0000000c1c08723c */ /* 0x008fde0000001808 */
[----:B------:R-:W-:-:S08]  /*67a70*/  NOP ;  /* 0x0000000000007918 */ /* 0x000fd00000000000 */
        /* <DEDUP_REMOVED lines=14> */
[----:B0-----:R-:W3:Y:S04]  /*67b60*/  LDL.LU R42, [R1+0x3c40] ;  /* 0x003c4000012a7983 */ /* 0x001ee80000300800 */
[----:B------:R-:W3:Y:S01]  /*67b70*/  LDL.LU.64 R40, [R1+0x3c38] ;  /* 0x003c380001287983 */ /* 0x000ee20000300a00 */
[----:B--2---:R-:W-:Y:S03]  /*67b80*/  HMMA.16816.F32 R12, R28, R8, R12 ;  /* 0x000000081c0c723c */ /* 0x004fe6000000180c */
[----:B------:R-:W-:Y:S04]  /*67b90*/  STL.64 [R1+0x3c30], R10 ;  /* 0x003c300a01007387 */ /* 0x000fe80000100a00 */
[----:B------:R0:W-:Y:S01]  /*67ba0*/  STL.64 [R1+0x3c28], R8 ;  /* 0x003c280801007387 */ /* 0x0001e20000100a00 */
[----:B------:R-:W-:-:S02]  /*67bb0*/  IMAD R5, R6, 0x100, R5 ;  /* 0x0000010006057824 */ /* 0x000fc400078e0205 */
[----:B------:R-:W-:Y:S02]  /*67bc0*/  IMAD R6, R61, 0x100, R7 ;  /* 0x000001003d067824 */ /* 0x000fe400078e0207 */
[----:B------:R-:W-:Y:S01]  /*67bd0*/  IMAD R7, R60, 0x100, R0 ;  /* 0x000001003c077824 */ /* 0x000fe200078e0200 */
[----:B0-----:R-:W-:Y:S01]  /*67be0*/  HMMA.16816.F32 R8, R28, R2, R16 ;  /* 0x000000021c08723c */ /* 0x001fe20000001810 */
[----:B------:R-:W-:Y:S02]  /*67bf0*/  F2FP.F16.E4M3.UNPACK_B R4, R4 ;  /* 0x00000004ff04723e */ /* 0x000fe400020006ff */
[----:B------:R-:W-:Y:S02]  /*67c00*/  F2FP.F16.E4M3.UNPACK_B R5, R5 ;  /* 0x00000005ff05723e */ /* 0x000fe400020006ff */
[----:B------:R-:W-:Y:S02]  /*67c10*/  F2FP.F16.E4M3.UNPACK_B R6, R6 ;  /* 0x00000006ff06723e */ /* 0x000fe400020006ff */
[----:B------:R-:W-:-:S03]  /*67c20*/  F2FP.F16.E4M3.UNPACK_B R7, R7 ;  /* 0x00000007ff07723e */ /* 0x000fc600020006ff */
[----:B------:R-:W-:Y:S04]  /*67c30*/  STL.64 [R1+0x1150], R12 ;  /* 0x0011500c01007387 */ /* 0x000fe80000100a00 */
[----:B------:R0:W-:Y:S02]  /*67c40*/  STL.64 [R1+0x1158], R14 ;  /* 0x0011580e01007387 */ /* 0x0001e40000100a00 */
[C---:B0-----:R-:W-:Y:S07]  /*67c50*/  HMMA.16816.F32 R12, R4.reuse, R38, R56 ;  /* 0x00000026040c723c */ /* 0x041fee0000001838 */
[----:B------:R-:W-:Y:S04]  /*67c60*/  STL.64 [R1+0x8d0], R8 ;  /* 0x0008d00801007387 */ /* 0x000fe80000100a00 */
[----:B------:R4:W-:Y:S02]  /*67c70*/  STL.64 [R1+0x8d8], R10 ;  /* 0x0008d80a01007387 */ /* 0x0009e40000100a00 */
[C---:B----4-:R-:W-:Y:S06]  /*67c80*/  HMMA.16816.F32 R8, R4.reuse, R36, R48 ;  /* 0x000000240408723c */ /* 0x050fec0000001830 */
[----:B---3--:R-:W-:-:S15]  /*67c90*/  HMMA.16816.F32 R16, R4, R40, R20 ;  /* 0x000000280410723c */ /* 0x008fde0000001814 */
[----:B------:R-:W-:-:S08]  /*67ca0*/  NOP ;  /* 0x0000000000007918 */ /* 0x000fd00000000000 */
[----:B------:R-:W-:Y:S04]  /*67cb0*/  STL.64 [R1+0x6a0], R16 ;  /* 0x0006a01001007387 */ /* 0x000fe80000100a00 */
[----:B------:R-:W-:Y:S04]  /*67cc0*/  STL.64 [R1+0x6a8], R18 ;  /* 0x0006a81201007387 */ /* 0x000fe80000100a00 */
[----:B------:R-:W-:Y:S04]  /*67cd0*/  STL.64 [R1+0x3bf0], R38 ;  /* 0x003bf02601007387 */ /* 0x000fe80000100a00 */
[----:B------:R-:W-:Y:S04]  /*67ce0*/  STL.64 [R1+0x1140], R12 ;  /* 0x0011400c01007387 */ /* 0x000fe80000100a00 */
[----:B------:R0:W-:Y:S04]  /*67cf0*/  STL.64 [R1+0x1148], R14 ;  /* 0x0011480e01007387 */ /* 0x0001e80000100a00 */
[----:B------:R-:W-:Y:S04]  /*67d00*/  STL.64 [R1+0x3be8], R36 ;  /* 0x003be82401007387 */ /* 0x000fe80000100a00 */
[----:B------:R-:W-:Y:S04]  /*67d10*/  STL.64 [R1+0x1130], R8 ;  /* 0x0011300801007387 */ /* 0x000fe80000100a00 */
[----:B------:R1:W-:Y:S04]  /*67d20*/  STL.64 [R1+0x1138], R10 ;  /* 0x0011380a01007387 */ /* 0x0003e80000100a00 */
[----:B------:R-:W2:Y:S01]  /*67d30*/  LDL.LU R56, [R1+0xe90] ;  /* 0x000e900001387983 */ /* 0x000ea20000300800 */
[C---:B0-----:R-:W-:Y:S06]  /*67d40*/  HMMA.16816.F32 R12, R4.reuse, R34, R44 ;  /* 0x00000022040c723c */ /* 0x041fec000000182c */
[----:B-1----:R-:W-:-:S15]  /*67d50*/  HMMA.16816.F32 R8, R4, R32, R52 ;  /* 0x000000200408723c */ /* 0x002fde0000001834 */
[----:B------:R-:W-:-:S02]  /*67d60*/  NOP ;  /* 0x0000000000007918 */ /* 0x000fc40000000000 */
        /* <DEDUP_REMOVED lines=96> */
[C---:B----4-:R-:W-:Y:S02]  /*68370*/  HMMA.16816.F32 R16, R4.reuse, R12, R56 ;  /* 0x0000000c0410723c */ /* 0x050fe40000001838 */
[----:B------:R-:W-:Y:S04]  /*68380*/  STL.64 [R1+0x3bc0], R14 ;  /* 0x003bc00e01007387 */ /* 0x000fe80000100a00 */
[----:B------:R0:W-:Y:S02]  /*68390*/  STL.64 [R1+0x3bb8], R12 ;  /* 0x003bb80c01007387 */ /* 0x0001e40000100a00 */
[----:B0-----:R-:W-:-:S15]  /*683a0*/  HMMA.16816.F32 R12, R4, R8, R44 ;  /* 0x00000008040c723c */ /* 0x001fde000000182c */
[----:B------:R-:W-:Y:S04]  /*683b0*/  STL.64 [R1+0x1090], R16 ;  /* 0x0010901001007387 */ /* 0x000fe80000100a00 */
[----:B------:R0:W-:Y:S02]  /*683c0*/  STL.64 [R1+0x1098], R18 ;  /* 0x0010981201007387 */ /* 0x0001e40000100a00 */
[C---:B0-----:R-:W-:Y:S06]  /*683d0*/  HMMA.16816.F32 R16, R4.reuse, R10, R48 ;  /* 0x0000000a0410723c */ /* 0x041fec0000001830 */
        /* <DEDUP_REMOVED lines=26> */
[----:B------:R-:W-:-:S02]  /*68580*/  IMAD R28, R29, 0x100, R28 ;  /* 0x000001001d1c7824 */ /* 0x000fc400078e021c */
[----:B------:R-:W-:Y:S02]  /*68590*/  IMAD R29, R31, 0x100, R30 ;  /* 0x000001001f1d7824 */ /* 0x000fe400078e021e */
[----:B------:R-:W-:Y:S02]  /*685a0*/  IMAD R30, R0, 0x100, R61 ;  /* 0x00000100001e7824 */ /* 0x000fe400078e023d */
[----:B------:R-:W-:Y:S01]  /*685b0*/  IMAD R31, R43, 0x100, R60 ;  /* 0x000001002b1f7824 */ /* 0x000fe200078e023c */
[----:B------:R-:W3:Y:S04]  /*685c0*/  LDL.LU R32, [R1+0xe10] ;  /* 0x000e100001207983 */ /* 0x000ee80000300800 */
[----:B------:R-:W3:Y:S01]  /*685d0*/  LDL.LU R33, [R1+0xe14] ;  /* 0x000e140001217983 */ /* 0x000ee20000300800 */
[----:B------:R-:W-:-:S02]  /*685e0*/  F2FP.F16.E4M3.UNPACK_B R28, R28 ;  /* 0x0000001cff1c723e */ /* 0x000fc400020006ff */
        /* <DEDUP_REMOVED lines=517> */
[----:B------:R1:W-:Y:S01]  /*6a640*/  STL.64 [R1+0xba8], R10 ;  /* 0x000ba80a01007387 */ /* 0x0003e20000100a00 */
[C---:B0-----:R-:W-:Y:S06]  /*6a650*/  HMMA.16816.F32 R12, R4.reuse, R34, R44 ;  /* 0x00000022040c723c */ /* 0x041fec000000182c */
[----:B-1----:R-:W-:Y:S01]  /*6a660*/  HMMA.16816.F32 R8, R4, R32, R52 ;  /* 0x000000200408723c */ /* 0x002fe20000001834 */
[----:B------:R-:W2:-:S15]  /*6a670*/  LDL.LU R44, [R1+0x860] ;  /* 0x00086000012c7983 */ /* 0x000e9e0000300800 */
[----:B------:R-:W-:-:S01]  /*6a680*/  NOP ;  /* 0x0000000000007918 */ /* 0x000fc20000000000 */
[----:B------:R0:W-:Y:S04]  /*6a690*/  STL.64 [R1+0xa40], R12 ;  /* 0x000a400c01007387 */ /* 0x0001e80000100a00 */
[----:B------:R1:W-:Y:S04]  /*6a6a0*/  STL.64 [R1+0xa48], R14 ;  /* 0x000a480e01007387 */ /* 0x0003e80000100a00 */
[----:B------:R3:W-:Y:S04]  /*6a6b0*/  STL.64 [R1+0xa30], R8 ;  /* 0x000a300801007387 */ /* 0x0007e80000100a00 */
[----:B------:R4:W-:Y:S04]  /*6a6c0*/  STL.64 [R1+0xa38], R10 ;  /* 0x000a380a01007387 */ /* 0x0009e80000100a00 */
[----:B------:R-:W2:Y:S04]  /*6a6d0*/  LDL.LU R45, [R1+0x864] ;  /* 0x00086400012d7983 */ /* 0x000ea80000300800 */
[----:B------:R-:W3:Y:S04]  /*6a6e0*/  LDL.LU R46, [R1+0x868] ;  /* 0x00086800012e7983 */ /* 0x000ee80000300800 */
[----:B------:R-:W3:Y:S04]  /*6a6f0*/  LDL.LU R47, [R1+0x86c] ;  /* 0x00086c00012f7983 */ /* 0x000ee80000300800 */
[----:B---3--:R-:W-:Y:S04]  /*6a700*/  STL.64 [R1+0x3a50], R46 ;  /* 0x003a502e01007387 */ /* 0x008fe80000100a00 */
[----:B--2---:R2:W-:Y:S04]  /*6a710*/  STL.64 [R1+0x3a48], R44 ;  /* 0x003a482c01007387 */ /* 0x0045e80000100a00 */
[----:B------:R-:W3:Y:S04]  /*6a720*/  LDL.LU R48, [R1+0x880] ;  /* 0x0008800001307983 */ /* 0x000ee80000300800 */
        /* <DEDUP_REMOVED lines=9> */
[----:B----4-:R-:W3:Y:S04]  /*6a7c0*/  LDL.LU R10, [R1+0x908] ;  /* 0x00090800010a7983 */ /* 0x010ee80000300800 */
        /* <DEDUP_REMOVED lines=94> */
[----:B----4-:R-:W-:-:S15]  /*6adb0*/  HMMA.16816.F32 R16, R4, R14, R20 ;  /* 0x0000000e0410723c */ /* 0x010fde0000001814 */
[----:B------:R-:W-:-:S08]  /*6adc0*/  NOP ;  /* 0x0000000000007918 */ /* 0x000fd00000000000 */
[----:B------:R-:W-:Y:S04]  /*6add0*/  STL.64 [R1+0x9d0], R16 ;  /* 0x0009d01001007387 */ /* 0x000fe80000100a00 */
[----:B------:R0:W-:Y:S04]  /*6ade0*/  STL.64 [R1+0x9d8], R18 ;  /* 0x0009d81201007387 */ /* 0x0001e80000100a00 */
[----:B------:R-:W-:Y:S04]  /*6adf0*/  STL.64 [R1+0x39e0], R14 ;  /* 0x0039e00e01007387 */ /* 0x000fe80000100a00 */
[----:B--2---:R1:W-:Y:S01]  /*6ae00*/  STL.64 [R1+0x39d8], R12 ;  /* 0x0039d80c01007387 */ /* 0x0043e20000100a00 */
[C---:B0-----:R-:W-:Y:S06]  /*6ae10*/  HMMA.16816.F32 R16, R4.reuse, R12, R24 ;  /* 0x0000000c0410723c */ /* 0x041fec0000001818 */
[C---:B-1----:R-:W-:Y:S06]  /*6ae20*/  HMMA.16816.F32 R12, R4.reuse, R10, R32 ;  /* 0x0000000a040c723c */ /* 0x042fec0000001820 */
[C---:B---3--:R-:W-:Y:S11]  /*6ae30*/  HMMA.16816.F32 R20, R4.reuse, R8, R56 ;  /* 0x000000080414723c */ /* 0x048ff60000001838 */
[----:B------:R-:W-:Y:S04]  /*6ae40*/  STL.64 [R1+0x9f0], R16 ;  /* 0x0009f01001007387 */ /* 0x000fe80000100a00 */
[----:B------:R0:W-:Y:S04]  /*6ae50*/  STL.64 [R1+0x9f8], R18 ;  /* 0x0009f81201007387 */ /* 0x0001e80000100a00 */
[----:B------:R-:W-:Y:S04]  /*6ae60*/  STL.64 [R1+0x14b0], R12 ;  /* 0x0014b00c01007387 */ /* 0x000fe80000100a00 */
[----:B------:R1:W-:Y:S01]  /*6ae70*/  STL.64 [R1+0x14b8], R14 ;  /* 0x0014b80e01007387 */ /* 0x0003e20000100a00 */
[----:B0-----:R-:W-:Y:S06]  /*6ae80*/  HMMA.16816.F32 R16, R4, R2, R48 ;  /* 0x000000020410723c */ /* 0x001fec0000001830 */
[C---:B-1----:R-:W-:Y:S06]  /*6ae90*/  HMMA.16816.F32 R12, R28.reuse, R40, R44 ;  /* 0x000000281c0c723c */ /* 0x042fec000000182c */
[C---:B------:R-:W-:Y:S01]  /*6aea0*/  HMMA.16816.F32 R4, R28.reuse, R38, R52 ;  /* 0x000000261c04723c */ /* 0x040fe20000001834 */
[----:B------:R-:W-:Y:S04]  /*6aeb0*/  STL.64 [R1+0x14a0], R20 ;  /* 0x0014a01401007387 */ /* 0x000fe80000100a00 */
[----:B------:R-:W-:Y:S06]  /*6aec0*/  STL.64 [R1+0x14a8], R22 ;  /* 0x0014a81601007387 */ /* 0x000fec0000100a00 */
        /* <DEDUP_REMOVED lines=99> */
[----:B------:R0:W-:Y:S04]  /*6b500*/  STL.64 [R1+0xae8], R26 ;  /* 0x000ae81a01007387 */ /* 0x0001e80000100a00 */
[----:B------:R-:W-:Y:S04]  /*6b510*/  STL.64 [R1+0x3920], R22 ;  /* 0x0039201601007387 */ /* 0x000fe80000100a00 */
[----:B--2---:R1:W-:Y:S01]  /*6b520*/  STL.64 [R1+0x3918], R20 ;  /* 0x0039181401007387 */ /* 0x0043e20000100a00 */
[C---:B0-----:R-:W-:Y:S06]  /*6b530*/  HMMA.16816.F32 R24, R28.reuse, R20, R32 ;  /* 0x000000141c18723c */ /* 0x041fec0000001820 */
[C---:B-1----:R-:W-:Y:S06]  /*6b540*/  HMMA.16816.F32 R20, R28.reuse, R18, R36 ;  /* 0x000000121c14723c */ /* 0x042fec0000001824 */
[C---:B----4-:R-:W-:Y:S11]  /*6b550*/  HMMA.16816.F32 R4, R28.reuse, R16, R4 ;  /* 0x000000101c04723c */ /* 0x050ff60000001804 */
        /* <DEDUP_REMOVED lines=19> */
[----:B------:R-:W2:Y:S04]  /*6b690*/  LDL.LU R52, [R1+0x5c0] ;  /* 0x0005c00001347983 */ /* 0x000ea80000300800 */
        /* <DEDUP_REMOVED lines=10> */
[----:B------:R-:W3:Y:S01]  /*6b740*/  LDL.LU R59, [R1+0x61c] ;  /* 0x00061c00013b7983 */ /* 0x000ee20000300800 */
[----:B------:R-:W-:-:S02]  /*6b750*/  IMAD R4, R49, 0x100, R48 ;  /* 0x0000010031047824 */ /* 0x000fc400078e0230 */
[----:B------:R-:W-:Y:S01]  /*6b760*/  IMAD R5, R51, 0x100, R50 ;  /* 0x0000010033057824 */ /* 0x000fe200078e0232 */
        /* <DEDUP_REMOVED lines=16> */
[----:B-1----:R-:W4:Y:S04]  /*6b870*/  LDL.LU R48, [R1+0x730] ;  /* 0x0007300001307983 */ /* 0x002f280000300800 */
        /* <DEDUP_REMOVED lines=11> */
[----:B------:R-:W3:Y:S01]  /*6b930*/  LDL.LU R24, [R1+0x690] ;  /* 0x0006900001187983 */ /* 0x000ee20000300800 */
[----:B------:R-:W-:-:S02]  /*6b940*/  IMAD R6, R0, 0x100, R61 ;  /* 0x0000010000067824 */ /* 0x000fc400078e023d */
[----:B------:R-:W-:Y:S01]  /*6b950*/  IMAD R7, R43, 0x100, R60 ;  /* 0x000001002b077824 */ /* 0x000fe200078e023c */
[----:B------:R-:W3:Y:S04]  /*6b960*/  LDL.LU R25, [R1+0x694] ;  /* 0x0006940001197983 */ /* 0x000ee80000300800 */
[----:B------:R-:W3:Y:S04]  /*6b970*/  LDL.LU R26, [R1+0x698] ;  /* 0x00069800011a7983 */ /* 0x000ee80000300800 */
[----:B------:R-:W3:Y:S04]  /*6b980*/  LDL.LU R27, [R1+0x69c] ;  /* 0x00069c00011b7983 */ /* 0x000ee80000300800 */
[----:B------:R-:W3:Y:S04]  /*6b990*/  LDL.LU R12, [R1+0x6b0] ;  /* 0x0006b000010c7983 */ /* 0x000ee80000300800 */
[----:B------:R-:W3:Y:S01]  /*6b9a0*/  LDL.LU R13, [R1+0x6b4] ;  /* 0x0006b400010d7983 */ /* 0x000ee20000300800 */
[----:B------:R-:W-:-:S02]  /*6b9b0*/  F2FP.F16.E4M3.UNPACK_B R4, R4 ;  /* 0x00000004ff04723e */ /* 0x000fc400020006ff */
[----:B------:R-:W-:Y:S02]  /*6b9c0*/  F2FP.F16.E4M3.UNPACK_B R5, R5 ;  /* 0x00000005ff05723e */ /* 0x000fe400020006ff */
[----:B------:R-:W-:Y:S01]  /*6b9d0*/  F2FP.F16.E4M3.UNPACK_B R6, R6 ;  /* 0x00000006ff06723e */ /* 0x000fe200020006ff */
[----:B------:R-:W3:Y:S01]  /*6b9e0*/  LDL.LU R14, [R1+0x6b8] ;  /* 0x0006b800010e7983 */ /* 0x000ee20000300800 */
[----:B------:R-:W-:-:S03]  /*6b9f0*/  F2FP.F16.E4M3.UNPACK_B R7, R7 ;  /* 0x00000007ff07723e */ /* 0x000fc600020006ff */
        /* <DEDUP_REMOVED lines=18> */
[----:B--2---:R-:W-:Y:S06]  /*6bb20*/  HMMA.16816.F32 R28, R28, R2, R56 ;  /* 0x000000021c1c723c */ /* 0x004fec0000001838 */
[C---:B---3--:R-:W-:Y:S11]  /*6bb30*/  HMMA.16816.F32 R36, R4.reuse, R40, R36 ;  /* 0x000000280424723c */ /* 0x048ff60000001824 */
        /* <DEDUP_REMOVED lines=8> */
[----:B0-----:R-:W4:Y:S04]  /*6bbc0*/  LDL.LU R28, [R1+0x630] ;  /* 0x00063000011c7983 */ /* 0x001f280000300800 */
[----:B------:R-:W4:Y:S04]  /*6bbd0*/  LDL.LU R29, [R1+0x634] ;  /* 0x00063400011d7983 */ /* 0x000f280000300800 */
[----:B-1----:R-:W4:Y:S04]  /*6bbe0*/  LDL.LU R30, [R1+0x638] ;  /* 0x00063800011e7983 */ /* 0x002f280000300800 */
[----:B------:R-:W4:Y:S04]  /*6bbf0*/  LDL.LU R31, [R1+0x63c] ;  /* 0x00063c00011f7983 */ /* 0x000f280000300800 */
        /* <DEDUP_REMOVED lines=75> */
[----:B------:R-:W-:-:S15]  /*6c0b0*/  STL.64 [R1+0x38c8], R12 ;  /* 0x0038c80c01007387 */ /* 0x000fde0000100a00 */
[----:B------:R-:W-:-:S02]  /*6c0c0*/  NOP ;  /* 0x0000000000007918 */ /* 0x000fc40000000000 */
[----:B------:R-:W-:Y:S04]  /*6c0d0*/  STL.64 [R1+0xcc0], R16 ;  /* 0x000cc01001007387 */ /* 0x000fe80000100a00 */
[----:B------:R-:W-:Y:S04]  /*6c0e0*/  STL.64 [R1+0xcc8], R18 ;  /* 0x000cc81201007387 */ /* 0x000fe80000100a00 */
        /* <DEDUP_REMOVED lines=72> */
[----:B---3--:R-:W-:Y:S06]  /*6c570*/  HMMA.16816.F32 R4, R4, R2, R52 ;  /* 0x000000020404723c */ /* 0x008fec0000001834 */
[C---:B------:R-:W-:Y:S11]  /*6c580*/  HMMA.16816.F32 R36, R28.reuse, R40, R36 ;  /* 0x000000281c24723c */ /* 0x040ff60000001824 */
[----:B------:R-:W-:Y:S04]  /*6c590*/  STL.64 [R1+0x1470], R48 ;  /* 0x0014703001007387 */ /* 0x000fe80000100a00 */
[----:B------:R0:W-:Y:S04]  /*6c5a0*/  STL.64 [R1+0x1478], R50 ;  /* 0x0014783201007387 */ /* 0x0001e80000100a00 */
[----:B0-----:R-:W2:Y:S04]  /*6c5b0*/  LDL.LU.64 R50, [R1+0x3910] ;  /* 0x0039100001327983 */ /* 0x001ea80000300a00 */
[----:B------:R-:W2:Y:S04]  /*6c5c0*/  LDL.LU.64 R48, [R1+0x3908] ;  /* 0x0039080001307983 */ /* 0x000ea80000300a00 */
[----:B------:R-:W-:Y:S04]  /*6c5d0*/  STL.64 [R1+0x1460], R44 ;  /* 0x0014602c01007387 */ /* 0x000fe80000100a00 */
[----:B------:R0:W-:Y:S04]  /*6c5e0*/  STL.64 [R1+0x1468], R46 ;  /* 0x0014682e01007387 */ /* 0x0001e80000100a00 */
[----:B0-----:R-:W3:Y:S04]  /*6c5f0*/  LDL.LU.64 R46, [R1+0x3900] ;  /* 0x00390000012e7983 */ /* 0x001ee80000300a00 */
[----:B------:R-:W3:Y:S04]  /*6c600*/  LDL.LU.64 R44, [R1+0x38f8] ;  /* 0x0038f800012c7983 */ /* 0x000ee80000300a00 */
[----:B------:R-:W4:Y:S04]  /*6c610*/  LDL.LU.64 R54, [R1+0x38f0] ;  /* 0x0038f00001367983 */ /* 0x000f280000300a00 */
[----:B------:R-:W4:Y:S04]  /*6c620*/  LDL.LU.64 R52, [R1+0x38e8] ;  /* 0x0038e80001347983 */ /* 0x000f280000300a00 */
        /* <DEDUP_REMOVED lines=9> */
[----:B------:R-:W4:Y:S04]  /*6c6c0*/  LDL.LU.64 R36, [R1+0x38d8] ;  /* 0x0038d80001247983 */ /* 0x000f280000300a00 */
[----:B------:R-:W-:Y:S04]  /*6c6d0*/  STL [R1+0x3860], R42 ;  /* 0x0038602a01007387 */ /* 0x000fe80000100800 */
[----:B------:R-:W-:Y:S01]  /*6c6e0*/  STL.64 [R1+0x3858], R40 ;  /* 0x0038582801007387 */ /* 0x000fe20000100a00 */
        /* <DEDUP_REMOVED lines=40> */
[----:B--2---:R-:W-:Y:S03]  /*6c970*/  HMMA.16816.F32 R32, R28, R24, R32 ;  /* 0x000000181c20723c */ /* 0x004fe60000001820 */
[----:B------:R-:W-:Y:S04]  /*6c980*/  STL.64 [R1+0x3840], R26 ;  /* 0x0038401a01007387 */ /* 0x000fe80000100a00 */
[----:B------:R4:W-:-:S15]  /*6c990*/  STL.64 [R1+0x3838], R24 ;  /* 0x0038381801007387 */ /* 0x0009de0000100a00 */
[----:B------:R-:W-:-:S01]  /*6c9a0*/  NOP ;  /* 0x0000000000007918 */ /* 0x000fc20000000000 */
[----:B------:R-:W-:Y:S04]  /*6c9b0*/  STL.64 [R1+0xd70], R32 ;  /* 0x000d702001007387 */ /* 0x000fe80000100a00 */
[----:B------:R-:W-:Y:S01]  /*6c9c0*/  STL.64 [R1+0xd78], R34 ;  /* 0x000d782201007387 */ /* 0x000fe20000100a00 */
[C---:B----4-:R-:W-:Y:S06]  /*6c9d0*/  HMMA.16816.F32 R24, R28.reuse, R22, R36 ;  /* 0x000000161c18723c */ /* 0x050fec0000001824 */
        /* <DEDUP_REMOVED lines=20> */
[----:B------:R-:W2:Y:S01]  /*6cb20*/  LDL.LU R44, [R1+0x380] ;  /* 0x00038000012c7983 */ /* 0x000ea20000300800 */
[----:B0-----:R-:W-:Y:S01]  /*6cb30*/  HMMA.16816.F32 R16, R28, R12, R52 ;  /* 0x0000000c1c10723c */ /* 0x001fe20000001834 */
[----:B------:R-:W-:-:S02]  /*6cb40*/  IMAD R4, R0, 0x100, R61 ;  /* 0x0000010000047824 */ /* 0x000fc400078e023d */
[----:B------:R-:W-:-:S15]  /*6cb50*/  IMAD R5, R43, 0x100, R60 ;  /* 0x000001002b057824 */ /* 0x000fde00078e023c */
[----:B------:R-:W-:-:S05]  /*6cb60*/  NOP ;  /* 0x0000000000007918 */ /* 0x000fca0000000000 */
        /* <DEDUP_REMOVED lines=15> */
[----:B------:R-:W3:Y:S04]  /*6cc60*/  LDL.LU R0, [R1+0x35e4] ;  /* 0x0035e40001007983 */ /* 0x000ee80000300800 */
[----:B------:R-:W3:Y:S04]  /*6cc70*/  LDL.LU R60, [R1+0x35e0] ;  /* 0x0035e000013c7983 */ /* 0x000ee80000300800 */
        /* <DEDUP_REMOVED lines=83> */
[----:B------:R-:W4:Y:S04]  /*6d1b0*/  LDL.LU.64 R32, [R1+0x3828] ;  /* 0x0038280001207983 */ /* 0x000f280000300a00 */
[----:B------:R-:W-:Y:S04]  /*6d1c0*/  STL.64 [R1+0x37e8], R38 ;  /* 0x0037e82601007387 */ /* 0x000fe80000100a00 */
[----:B------:R0:W-:Y:S04]  /*6d1d0*/  STL.64 [R1+0x37e0], R36 ;  /* 0x0037e02401007387 */ /* 0x0001e80000100a00 */
[----:B0-----:R-:W4:Y:S04]  /*6d1e0*/  LDL.LU R36, [R1+0x3e0] ;  /* 0x0003e00001247983 */ /* 0x001f280000300800 */
[----:B------:R-:W4:Y:S04]  /*6d1f0*/  LDL.LU R37, [R1+0x3e4] ;  /* 0x0003e40001257983 */ /* 0x000f280000300800 */
[----:B------:R-:W4:Y:S04]  /*6d200*/  LDL.LU R38, [R1+0x3e8] ;  /* 0x0003e80001267983 */ /* 0x000f280000300800 */
[----:B------:R-:W4:Y:S01]  /*6d210*/  LDL.LU R39, [R1+0x3ec] ;  /* 0x0003ec0001277983 */ /* 0x000f220000300800 */
[C---:B--2---:R-:W-:Y:S06]  /*6d220*/  HMMA.16816.F32 R28, R4.reuse, R26, R28 ;  /* 0x0000001a041c723c */ /* 0x044fec000000181c */
[C---:B---3--:R-:W-:Y:S06]  /*6d230*/  HMMA.16816.F32 R8, R4.reuse, R24, R8 ;  /* 0x000000180408723c */ /* 0x048fec0000001808 */
[----:B----4-:R-:W-:-:S15]  /*6d240*/  HMMA.16816.F32 R36, R4, R34, R36 ;  /* 0x000000220424723c */ /* 0x010fde0000001824 */
[----:B------:R-:W-:-:S08]  /*6d250*/  NOP ;  /* 0x0000000000007918 */ /* 0x000fd00000000000 */
        /* <DEDUP_REMOVED lines=77> */
[----:B---3--:R-:W-:-:S15]  /*6d730*/  IMAD R28, R28, 0x100, R13 ;  /* 0x000001001c1c7824 */ /* 0x008fde00078e020d */
[----:B------:R-:W-:-:S07]  /*6d740*/  NOP ;  /* 0x0000000000007918 */ /* 0x000fce0000000000 */
[----:B------:R-:W-:Y:S04]  /*6d750*/  STL.64 [R1+0xaf0], R24 ;  /* 0x000af01801007387 */ /* 0x000fe80000100a00 */
[----:B------:R0:W-:Y:S04]  /*6d760*/  STL.64 [R1+0xaf8], R26 ;  /* 0x000af81a01007387 */ /* 0x0001e80000100a00 */
[----:B0-----:R-:W2:Y:S04]  /*6d770*/  LDL.LU.64 R26, [R1+0x3820] ;  /* 0x00382000011a7983 */ /* 0x001ea80000300a00 */
[----:B------:R-:W3:Y:S04]  /*6d780*/  LDL.LU.64 R24, [R1+0x3818] ;  /* 0x0038180001187983 */ /* 0x000ee80000300a00 */
[----:B------:R-:W4:Y:S02]  /*6d790*/  LDL.LU R13, [R1+0x3810] ;  /* 0x00381000010d7983 */ /* 0x000f240000300800 */
[----:B----4-:R-:W-:-:S15]  /*6d7a0*/  HMMA.16816.F32 R8, R4, R12, R8 ;  /* 0x0000000c0408723c */ /* 0x010fde0000001808 */
[----:B------:R-:W-:-:S08]  /*6d7b0*/  NOP ;  /* 0x0000000000007918 */ /* 0x000fd00000000000 */
        /* <DEDUP_REMOVED lines=11> */
[C---:B--2---:R-:W-:Y:S06]  /*6d870*/  HMMA.16816.F32 R36, R4.reuse, R8, R36 ;  /* 0x000000080424723c */ /* 0x044fec0000001824 */
[----:B------:R-:W-:Y:S11]  /*6d880*/  HMMA.16816.F32 R4, R4, R2, R40 ;  /* 0x000000020404723c */ /* 0x000ff60000001828 */
        /* <DEDUP_REMOVED lines=15> */
[----:B------:R-:W2:Y:S04]  /*6d980*/  LDL.LU.64 R40, [R1+0x37d0] ;  /* 0x0037d00001287983 */ /* 0x000ea80000300a00 */
[----:B------:R0:W-:Y:S04]  /*6d990*/  STL.64 [R1+0xa90], R4 ;  /* 0x000a900401007387 */ /* 0x0001e80000100a00 */
[----:B------:R1:W-:Y:S04]  /*6d9a0*/  STL.64 [R1+0xa98], R6 ;  /* 0x000a980601007387 */ /* 0x0003e80000100a00 */
[----:B0-----:R-:W2:Y:S04]  /*6d9b0*/  LDL.LU R4, [R1+0x330] ;  /* 0x0003300001047983 */ /* 0x001ea80000300800 */
[----:B------:R-:W2:Y:S04]  /*6d9c0*/  LDL.LU R5, [R1+0x334] ;  /* 0x0003340001057983 */ /* 0x000ea80000300800 */
[----:B-1----:R-:W2:Y:S04]  /*6d9d0*/  LDL.LU R6, [R1+0x338] ;  /* 0x0003380001067983 */ /* 0x002ea80000300800 */
[----:B------:R-:W2:Y:S01]  /*6d9e0*/  LDL.LU R7, [R1+0x33c] ;  /* 0x00033c0001077983 */ /* 0x000ea20000300800 */
[----:B------:R-:W-:-:S02]  /*6d9f0*/  IMAD R29, R30, 0x100, R29 ;  /* 0x000001001e1d7824 */ /* 0x000fc400078e021d */
[----:B------:R-:W-:Y:S02]  /*6da00*/  IMAD R30, R61, 0x100, R31 ;  /* 0x000001003d1e7824 */ /* 0x000fe400078e021f */
[----:B------:R-:W-:Y:S01]  /*6da10*/  IMAD R31, R60, 0x100, R0 ;  /* 0x000001003c1f7824 */ /* 0x000fe200078e0200 */
[----:B------:R-:W-:Y:S02]  /*6da20*/  F2FP.F16.E4M3.UNPACK_B R28, R28 ;  /* 0x0000001cff1c723e */ /* 0x000fe400020006ff */
[----:B------:R-:W-:Y:S02]  /*6da30*/  F2FP.F16.E4M3.UNPACK_B R29, R29 ;  /* 0x0000001dff1d723e */ /* 0x000fe400020006ff */
[----:B------:R-:W-:Y:S02]  /*6da40*/  F2FP.F16.E4M3.UNPACK_B R30, R30 ;  /* 0x0000001eff1e723e */ /* 0x000fe400020006ff */
[----:B------:R-:W-:-:S07]  /*6da50*/  F2FP.F16.E4M3.UNPACK_B R31, R31 ;  /* 0x0000001fff1f723e */ /* 0x000fce00020006ff */
[C---:B--2---:R-:W-:Y:S06]  /*6da60*/  HMMA.16816.F32 R4, R28.reuse, R40, R4 ;  /* 0x000000281c04723c */ /* 0x044fec0000001804 */
[----:B---3--:R-:W-:-:S15]  /*6da70*/  HMMA.16816.F32 R8, R28, R38, R8 ;  /* 0x000000261c08723c */ /* 0x008fde0000001808 */
[----:B------:R-:W-:-:S02]  /*6da80*/  NOP ;  /* 0x0000000000007918 */ /* 0x000fc40000000000 */
        /* <DEDUP_REMOVED lines=10> */
[C---:B----4-:R-:W-:Y:S02]  /*6db30*/  HMMA.16816.F32 R4, R28.reuse, R32, R56 ;  /* 0x000000201c04723c */ /* 0x050fe40000001838 */
[----:B------:R-:W-:Y:S07]  /*6db40*/  STL.64 [R1+0x37b8], R34 ;  /* 0x0037b82201007387 */ /* 0x000fee0000100a00 */
[----:B------:R-:W-:Y:S04]  /*6db50*/  STL.64 [R1+0x9b0], R8 ;  /* 0x0009b00801007387 */ /* 0x000fe80000100a00 */
[----:B------:R0:W-:Y:S04]  /*6db60*/  STL.64 [R1+0x9b8], R10 ;  /* 0x0009b80a01007387 */ /* 0x0001e80000100a00 */
[----:B------:R-:W-:Y:S01]  /*6db70*/  STL.64 [R1+0x37b0], R32 ;  /* 0x0037b02001007387 */ /* 0x000fe20000100a00 */
[C---:B0-----:R-:W-:Y:S05]  /*6db80*/  HMMA.16816.F32 R8, R28.reuse, R26, R48 ;  /* 0x0000001a1c08723c */ /* 0x041fea0000001830 */
[----:B------:R-:W-:Y:S04]  /*6db90*/  STL.64 [R1+0x980], R4 ;  /* 0x0009800401007387 */ /* 0x000fe80000100a00 */
[----:B------:R0:W-:Y:S02]  /*6dba0*/  STL.64 [R1+0x988], R6 ;  /* 0x0009880601007387 */ /* 0x0001e40000100a00 */
[C---:B0-----:R-:W-:Y:S02]  /*6dbb0*/  HMMA.16816.F32 R4, R28.reuse, R24, R44 ;  /* 0x000000181c04723c */ /* 0x041fe4000000182c */
[----:B------:R-:W-:Y:S10]  /*6dbc0*/  STL.64 [R1+0x3770], R26 ;  /* 0x0037701a01007387 */ /* 0x000ff40000100a00 */
        /* <DEDUP_REMOVED lines=82> */
[----:B------:R-:W-:-:S03]  /*6e0f0*/  IMAD R4, R4, 0x100, R43 ;  /* 0x0000010004047824 */ /* 0x000fc600078e022b */
        /* <DEDUP_REMOVED lines=11> */
[----:B------:R-:W2:Y:S04]  /*6e1b0*/  LDL.LU R43, [R1+0x3788] ;  /* 0x00378800012b7983 */ /* 0x000ea80000300800 */
[----:B------:R-:W-:Y:S04]  /*6e1c0*/  STL.64 [R1+0x1410], R8 ;  /* 0x0014100801007387 */ /* 0x000fe80000100a00 */
[----:B------:R0:W-:Y:S04]  /*6e1d0*/  STL.64 [R1+0x1418], R10 ;  /* 0x0014180a01007387 */ /* 0x0001e80000100a00 */
[----:B0-----:R-:W4:Y:S04]  /*6e1e0*/  LDL.LU.64 R10, [R1+0x3780] ;  /* 0x00378000010a7983 */ /* 0x001f280000300a00 */
[----:B------:R-:W3:Y:S04]  /*6e1f0*/  LDL.LU.64 R8, [R1+0x3778] ;  /* 0x0037780001087983 */ /* 0x000ee80000300a00 */
[----:B------:R-:W-:Y:S01]  /*6e200*/  STL [R1+0x3704], R13 ;  /* 0x0037040d01007387 */ /* 0x000fe20000100800 */
[----:B------:R-:W-:-:S02]  /*6e210*/  IMAD R5, R6, 0x100, R5 ;  /* 0x0000010006057824 */ /* 0x000fc400078e0205 */
        /* <DEDUP_REMOVED lines=17> */
[----:B--2---:R-:W-:-:S15]  /*6e330*/  STL.64 [R1+0x36e0], R42 ;  /* 0x0036e02a01007387 */ /* 0x004fde0000100a00 */
[----:B------:R-:W-:-:S06]  /*6e340*/  NOP ;  /* 0x0000000000007918 */ /* 0x000fcc0000000000 */
[----:B------:R-:W-:Y:S04]  /*6e350*/  STL.64 [R1+0x1400], R16 ;  /* 0x0014001001007387 */ /* 0x000fe80000100a00 */
[----:B------:R0:W-:Y:S04]  /*6e360*/  STL.64 [R1+0x1408], R18 ;  /* 0x0014081201007387 */ /* 0x0001e80000100a00 */
[----:B------:R-:W-:Y:S04]  /*6e370*/  STL.64 [R1+0x36d8], R40 ;  /* 0x0036d82801007387 */ /* 0x000fe80000100a00 */
[----:B------:R-:W-:Y:S04]  /*6e380*/  STL.64 [R1+0x1370], R8 ;  /* 0x0013700801007387 */ /* 0x000fe80000100a00 */
[----:B------:R1:W-:Y:S01]  /*6e390*/  STL.64 [R1+0x1378], R10 ;  /* 0x0013780a01007387 */ /* 0x0003e20000100a00 */
[C---:B0-----:R-:W-:Y:S06]  /*6e3a0*/  HMMA.16816.F32 R16, R4.reuse, R38, R48 ;  /* 0x000000260410723c */ /* 0x041fec0000001830 */
[----:B-1----:R-:W-:Y:S01]  /*6e3b0*/  HMMA.16816.F32 R8, R4, R36, R44 ;  /* 0x000000240408723c */ /* 0x002fe2000000182c */
[----:B------:R-:W-:-:S15]  /*6e3c0*/  STL.64 [R1+0x3710], R38 ;  /* 0x0037102601007387 */ /* 0x000fde0000100a00 */
[----:B------:R-:W-:-:S01]  /*6e3d0*/  NOP ;  /* 0x0000000000007918 */ /* 0x000fc20000000000 */
        /* <DEDUP_REMOVED lines=8> */
[----:B------:R-:W-:Y:S04]  /*6e460*/  STL.64 [R1+0x1330], R8 ;  /* 0x0013300801007387 */ /* 0x000fe80000100a00 */
[----:B------:R-:W-:Y:S04]  /*6e470*/  STL.64 [R1+0x1338], R10 ;  /* 0x0013380a01007387 */ /* 0x000fe80000100a00 */
        /* <DEDUP_REMOVED lines=78> */
[----:B------:R-:W2:Y:S04]  /*6e960*/  LDL.LU R0, [R1+0x363c] ;  /* 0x00363c0001007983 */ /* 0x000ea80000300800 */
[----:B------:R-:W2:Y:S01]  /*6e970*/  LDL.LU R30, [R1+0x3638] ;  /* 0x00363800011e7983 */ /* 0x000ea20000300800 */
[C---:B---3--:R-:W-:Y:S06]  /*6e980*/  HMMA.16816.F32 R40, R4.reuse, R22, R40 ;  /* 0x000000160428723c */ /* 0x048fec0000001828 */
[----:B----4-:R-:W-:-:S15]  /*6e990*/  HMMA.16816.F32 R16, R4, R20, R16 ;  /* 0x000000140410723c */ /* 0x010fde0000001810 */
[----:B------:R-:W-:-:S02]  /*6e9a0*/  NOP ;  /* 0x0000000000007918 */ /* 0x000fc40000000000 */
[----:B------:R0:W-:Y:S04]  /*6e9b0*/  STL.64 [R1+0x1560], R40 ;  /* 0x0015602801007387 */ /* 0x0001e80000100a00 */
[----:B------:R1:W-:Y:S04]  /*6e9c0*/  STL.64 [R1+0x1568], R42 ;  /* 0x0015682a01007387 */ /* 0x0003e80000100a00 */
        /* <DEDUP_REMOVED lines=10> */
[C---:B------:R-:W-:Y:S03]  /*6ea70*/  HMMA.16816.F32 R36, R4.reuse, R14, R36 ;  /* 0x0000000e0424723c */ /* 0x040fe60000001824 */
[----:B------:R-:W-:Y:S04]  /*6ea80*/  STL.64 [R1+0x36c0], R22 ;  /* 0x0036c01601007387 */ /* 0x000fe80000100a00 */
[----:B------:R0:W-:Y:S04]  /*6ea90*/  STL.64 [R1+0x36b8], R20 ;  /* 0x0036b81401007387 */ /* 0x0001e80000100a00 */
[----:B0-----:R-:W4:Y:S04]  /*6eaa0*/  LDL.LU R20, [R1+0x160] ;  /* 0x0001600001147983 */ /* 0x001f280000300800 */
[----:B------:R-:W4:Y:S04]  /*6eab0*/  LDL.LU R21, [R1+0x164] ;  /* 0x0001640001157983 */ /* 0x000f280000300800 */
[----:B------:R-:W4:Y:S04]  /*6eac0*/  LDL.LU R22, [R1+0x168] ;  /* 0x0001680001167983 */ /* 0x000f280000300800 */
[----:B------:R-:W4:Y:S01]  /*6ead0*/  LDL.LU R23, [R1+0x16c] ;  /* 0x00016c0001177983 */ /* 0x000f220000300800 */
[----:B------:R-:W-:Y:S01]  /*6eae0*/  IMAD R28, R28, 0x100, R13 ;  /* 0x000001001c1c7824 */ /* 0x000fe200078e020d */
        /* <DEDUP_REMOVED lines=20> */
[----:B------:R-:W3:Y:S04]  /*6ec30*/  LDL.LU.64 R36, [R1+0x3708] ;  /* 0x0037080001247983 */ /* 0x000ee80000300a00 */
[----:B------:R-:W4:Y:S01]  /*6ec40*/  LDL.LU R13, [R1+0x3704] ;  /* 0x00370400010d7983 */ /* 0x000f220000300800 */
[----:B------:R-:W-:-:S03]  /*6ec50*/  IMAD R29, R29, 0x100, R60 ;  /* 0x000001001d1d7824 */ /* 0x000fc600078e023c */
[----:B------:R-:W3:Y:S01]  /*6ec60*/  LDL.LU R60, [R1+0x3700] ;  /* 0x00370000013c7983 */ /* 0x000ee20000300800 */
        /* <DEDUP_REMOVED lines=14> */
[----:B------:R-:W3:Y:S04]  /*6ed50*/  LDL.LU R0, [R1+0x36ec] ;  /* 0x0036ec0001007983 */ /* 0x000ee80000300800 */
[----:B------:R-:W3:Y:S01]  /*6ed60*/  LDL.LU R61, [R1+0x36e8] ;  /* 0x0036e800013d7983 */ /* 0x000ee20000300800 */
[----:B----4-:R-:W-:-:S15]  /*6ed70*/  HMMA.16816.F32 R40, R4, R10, R40 ;  /* 0x0000000a0428723c */ /* 0x010fde0000001828 */
[----:B------:R-:W-:-:S08]  /*6ed80*/  NOP ;  /* 0x0000000000007918 */ /* 0x000fd00000000000 */
[----:B------:R-:W-:Y:S04]  /*6ed90*/  STL.64 [R1+0x1700], R40 ;  /* 0x0017002801007387 */ /* 0x000fe80000100a00 */
[----:B------:R0:W-:Y:S04]  /*6eda0*/  STL.64 [R1+0x1708], R42 ;  /* 0x0017082a01007387 */ /* 0x0001e80000100a00 */
[----:B0-----:R-:W4:Y:S04]  /*6edb0*/  LDL.LU.64 R42, [R1+0x36e0] ;  /* 0x0036e000012a7983 */ /* 0x001f280000300a00 */
[----:B------:R-:W4:Y:S01]  /*6edc0*/  LDL.LU.64 R40, [R1+0x36d8] ;  /* 0x0036d80001287983 */ /* 0x000f220000300a00 */
[----:B--2---:R-:W-:Y:S01]  /*6edd0*/  HMMA.16816.F32 R12, R4, R8, R12 ;  /* 0x00000008040c723c */ /* 0x004fe2000000180c */
[----:B------:R-:W-:-:S02]  /*6ede0*/  F2FP.F16.E4M3.UNPACK_B R28, R28 ;  /* 0x0000001cff1c723e */ /* 0x000fc400020006ff */
[----:B------:R-:W-:Y:S02]  /*6edf0*/  F2FP.F16.E4M3.UNPACK_B R29, R29 ;  /* 0x0000001dff1d723e */ /* 0x000fe400020006ff */
[----:B------:R-:W-:Y:S02]  /*6ee00*/  F2FP.F16.E4M3.UNPACK_B R30, R30 ;  /* 0x0000001eff1e723e */ /* 0x000fe400020006ff */
[----:B------:R-:W-:Y:S01]  /*6ee10*/  F2FP.F16.E4M3.UNPACK_B R31, R31 ;  /* 0x0000001fff1f723e */ /* 0x000fe200020006ff */
[----:B------:R-:W-:Y:S06]  /*6ee20*/  HMMA.16816.F32 R16, R4, R2, R16 ;  /* 0x000000020410723c */ /* 0x000fec0000001810 */
[C---:B---3--:R-:W-:Y:S09]  /*6ee30*/  HMMA.16816.F32 R4, R28.reuse, R38, R56 ;  /* 0x000000261c04723c */ /* 0x048ff20000001838 */
[----:B------:R-:W-:Y:S04]  /*6ee40*/  STL.64 [R1+0x16f0], R12 ;  /* 0x0016f00c01007387 */ /* 0x000fe80000100a00 */
[----:B------:R-:W-:Y:S04]  /*6ee50*/  STL.64 [R1+0x16f8], R14 ;  /* 0x0016f80e01007387 */ /* 0x000fe80000100a00 */
[----:B------:R-:W-:Y:S04]  /*6ee60*/  STL.64 [R1+0x16c0], R16 ;  /* 0x0016c01001007387 */ /* 0x000fe80000100a00 */
[----:B------:R0:W-:Y:S02]  /*6ee70*/  STL.64 [R1+0x16c8], R18 ;  /* 0x0016c81201007387 */ /* 0x0001e40000100a00 */
[C---:B0-----:R-:W-:Y:S06]  /*6ee80*/  HMMA.16816.F32 R16, R28.reuse, R36, R48 ;  /* 0x000000241c10723c */ /* 0x041fec0000001830 */
[----:B----4-:R-:W-:-:S15]  /*6ee90*/  HMMA.16816.F32 R12, R28, R40, R20 ;  /* 0x000000281c0c723c */ /* 0x010fde0000001814 */
[----:B------:R-:W-:-:S08]  /*6eea0*/  NOP ;  /* 0x0000000000007918 */ /* 0x000fd00000000000 */
[----:B------:R-:W-:Y:S04]  /*6eeb0*/  STL.64 [R1+0x1520], R12 ;  /* 0x0015200c01007387 */ /* 0x000fe80000100a00 */
[----:B------:R0:W-:Y:S04]  /*6eec0*/  STL.64 [R1+0x1528], R14 ;  /* 0x0015280e01007387 */ /* 0x0001e80000100a00 */
[----:B------:R-:W-:Y:S04]  /*6eed0*/  STL.64 [R1+0x1300], R4 ;  /* 0x0013000401007387 */ /* 0x000fe80000100a00 */
[----:B------:R1:W-:Y:S01]  /*6eee0*/  STL.64 [R1+0x1308], R6 ;  /* 0x0013080601007387 */ /* 0x0003e20000100a00 */
[C---:B0-----:R-:W-:Y:S06]  /*6eef0*/  HMMA.16816.F32 R12, R28.reuse, R34, R44 ;  /* 0x000000221c0c723c */ /* 0x041fec000000182c */
[----:B-1----:R-:W-:Y:S01]  /*6ef00*/  HMMA.16816.F32 R4, R28, R32, R52 ;  /* 0x000000201c04723c */ /* 0x002fe20000001834 */
[----:B------:R0:W-:Y:S04]  /*6ef10*/  STL.64 [R1+0x7c0], R16 ;  /* 0x0007c01001007387 */ /* 0x0001e80000100a00 */
[----:B------:R1:W-:Y:S04]  /*6ef20*/  STL.64 [R1+0x7c8], R18 ;  /* 0x0007c81201007387 */ /* 0x0003e80000100a00 */
        /* <DEDUP_REMOVED lines=43> */
[----:B------:R-:W-:-:S03]  /*6f1e0*/  IMAD.MOV.U32 R55, RZ, RZ, R42 ;  /* 0x000000ffff377224 */ /* 0x000fc600078e002a */
        /* <DEDUP_REMOVED lines=9> */
[----:B------:R-:W4:Y:S04]  /*6f280*/  LDL.LU R26, [R1+0x174c] ;  /* 0x00174c00011a7983 */ /* 0x000f280000300800 */
[----:B------:R-:W4:Y:S04]  /*6f290*/  LDL.LU R27, [R1+0x1754] ;  /* 0x00175400011b7983 */ /* 0x000f280000300800 */
[----:B------:R-:W-:Y:S04]  /*6f2a0*/  STL.64 [R1+0x6e0], R20 ;  /* 0x0006e01401007387 */ /* 0x000fe80000100a00 */
[----:B------:R0:W-:Y:S04]  /*6f2b0*/  STL.64 [R1+0x6e8], R22 ;  /* 0x0006e81601007387 */ /* 0x0001e80000100a00 */
[----:B0-----:R-:W2:Y:S04]  /*6f2c0*/  LDL.LU.64 R22, [R1+0x36c0] ;  /* 0x0036c00001167983 */ /* 0x001ea80000300a00 */
[----:B------:R-:W3:Y:S04]  /*6f2d0*/  LDL.LU.64 R20, [R1+0x36b8] ;  /* 0x0036b80001147983 */ /* 0x000ee80000300a00 */
[----:B------:R-:W4:Y:S01]  /*6f2e0*/  LDL.LU R25, [R1+0x19e4] ;  /* 0x0019e40001197983 */ /* 0x000f220000300800 */
[----:B------:R-:W-:Y:S01]  /*6f2f0*/  IMAD.MOV.U32 R54, RZ, RZ, R43 ;  /* 0x000000ffff367224 */ /* 0x000fe200078e002b */
[C---:B--2---:R-:W-:Y:S06]  /*6f300*/  HMMA.16816.F32 R16, R28.reuse, R22, R16 ;  /* 0x000000161c10723c */ /* 0x044fec0000001810 */
[----:B---3--:R-:W-:-:S15]  /*6f310*/  HMMA.16816.F32 R20, R28, R20, R56 ;  /* 0x000000141c14723c */ /* 0x008fde0000001838 */
[----:B------:R-:W-:-:S02]  /*6f320*/  NOP ;  /* 0x0000000000007918 */ /* 0x000fc40000000000 */
[----:B------:R-:W-:Y:S04]  /*6f330*/  STL.64 [R1+0x6b0], R16 ;  /* 0x0006b01001007387 */ /* 0x000fe80000100a00 */
[----:B------:R0:W-:Y:S04]  /*6f340*/  STL.64 [R1+0x6b8], R18 ;  /* 0x0006b81201007387 */ /* 0x0001e80000100a00 */
[----:B0-----:R-:W2:Y:S04]  /*6f350*/  LDL.LU.64 R18, [R1+0x36b0] ;  /* 0x0036b00001127983 */ /* 0x001ea80000300a00 */
[----:B------:R-:W3:Y:S04]  /*6f360*/  LDL.LU.64 R16, [R1+0x36a8] ;  /* 0x0036a80001107983 */ /* 0x000ee80000300a00 */
[----:B------:R-:W4:Y:S04]  /*6f370*/  LDL.LU R43, [R1+0x2ab0] ;  /* 0x002ab000012b7983 */ /* 0x000f280000300800 */
[----:B------:R1:W5:Y:S04]  /*6f380*/  LDL.LU.64 R58, [R1+0x36a0] ;  /* 0x0036a000013a7983 */ /* 0x0003680000300a00 */
[----:B------:R1:W5:Y:S04]  /*6f390*/  LDL.LU.64 R56, [R1+0x3698] ;  /* 0x0036980001387983 */ /* 0x0003680000300a00 */
[----:B------:R0:W-:Y:S04]  /*6f3a0*/  STL.64 [R1+0x680], R20 ;  /* 0x0006801401007387 */ /* 0x0001e80000100a00 */
[----:B------:R1:W-:Y:S04]  /*6f3b0*/  STL.64 [R1+0x688], R22 ;  /* 0x0006881601007387 */ /* 0x0003e80000100a00 */
[----:B0-----:R-:W4:Y:S04]  /*6f3c0*/  LDL.LU R20, [R1+0x50] ;  /* 0x0000500001147983 */ /* 0x001f280000300800 */
[----:B------:R-:W4:Y:S04]  /*6f3d0*/  LDL.LU R21, [R1+0x54] ;  /* 0x0000540001157983 */ /* 0x000f280000300800 */
[----:B-1----:R-:W4:Y:S04]  /*6f3e0*/  LDL.LU R22, [R1+0x58] ;  /* 0x0000580001167983 */ /* 0x002f280000300800 */
[----:B------:R-:W4:Y:S01]  /*6f3f0*/  LDL.LU R23, [R1+0x5c] ;  /* 0x00005c0001177983 */ /* 0x000f220000300800 */
[C---:B--2---:R-:W-:Y:S06]  /*6f400*/  HMMA.16816.F32 R48, R28.reuse, R18, R48 ;  /* 0x000000121c30723c */ /* 0x044fec0000001830 */
[C---:B---3--:R-:W-:Y:S06]  /*6f410*/  HMMA.16816.F32 R16, R28.reuse, R16, R44 ;  /* 0x000000101c10723c */ /* 0x048fec000000182c */
[C---:B----4-:R-:W-:Y:S06]  /*6f420*/  HMMA.16816.F32 R20, R28.reuse, R14, R20 ;  /* 0x0000000e1c14723c */ /* 0x050fec0000001814 */
[----:B------:R-:W-:Y:S05]  /*6f430*/  HMMA.16816.F32 R12, R28, R12, R52 ;  /* 0x0000000c1c0c723c */ /* 0x000fea0000001834 */
[----:B------:R-:W-:Y:S04]  /*6f440*/  STL.64 [R1+0x630], R48 ;  /* 0x0006303001007387 */ /* 0x000fe80000100a00 */
[----:B------:R0:W-:Y:S04]  /*6f450*/  STL.64 [R1+0x638], R50 ;  /* 0x0006383201007387 */ /* 0x0001e80000100a00 */
[----:B0-----:R1:W5:Y:S04]  /*6f460*/  LDL.LU.64 R50, [R1+0x3690] ;  /* 0x0036900001327983 */ /* 0x0013680000300a00 */
[----:B------:R1:W5:Y:S04]  /*6f470*/  LDL.LU.64 R48, [R1+0x3688] ;  /* 0x0036880001307983 */ /* 0x0003680000300a00 */
[----:B------:R1:W5:Y:S04]  /*6f480*/  LDL.LU.64 R46, [R1+0x3680] ;  /* 0x00368000012e7983 */ /* 0x0003680000300a00 */
[----:B------:R1:W5:Y:S04]  /*6f490*/  LDL.LU.64 R44, [R1+0x3678] ;  /* 0x00367800012c7983 */ /* 0x0003680000300a00 */
[----:B------:R0:W-:Y:S04]  /*6f4a0*/  STL.64 [R1+0x5d0], R16 ;  /* 0x0005d01001007387 */ /* 0x0001e80000100a00 */
[----:B------:R2:W-:Y:S04]  /*6f4b0*/  STL.64 [R1+0x5d8], R18 ;  /* 0x0005d81201007387 */ /* 0x0005e80000100a00 */
[----:B0-----:R-:W3:Y:S01]  /*6f4c0*/  LDL.LU R16, [R1] ;  /* 0x0000000001107983 */ /* 0x001ee20000300800 */
[----:B------:R-:W-:-:S03]  /*6f4d0*/  IMAD.MOV.U32 R17, RZ, RZ, R61 ;  /* 0x000000ffff117224 */ /* 0x000fc600078e003d */
[----:B------:R-:W4:Y:S01]  /*6f4e0*/  LDL.LU R61, [R1+0x3670] ;  /* 0x00367000013d7983 */ /* 0x000f220000300800 */
[----:B--2---:R-:W-:Y:S02]  /*6f4f0*/  IMAD.MOV.U32 R18, RZ, RZ, R0 ;  /* 0x000000ffff127224 */ /* 0x004fe400078e0000 */
[----:B------:R-:W-:Y:S01]  /*6f500*/  IMAD.MOV.U32 R19, RZ, RZ, R60 ;  /* 0x000000ffff137224 */ /* 0x000fe200078e003c */
[----:B------:R-:W2:Y:S04]  /*6f510*/  LDL.LU R0, [R1+0x366c] ;  /* 0x00366c0001007983 */ /* 0x000ea80000300800 */
[----:B------:R-:W3:Y:S04]  /*6f520*/  LDL.LU R60, [R1+0x3668] ;  /* 0x00366800013c7983 */ /* 0x000ee80000300800 */
[----:B------:R-:W-:Y:S04]  /*6f530*/  STL.64 [R1+0x5b0], R20 ;  /* 0x0005b01401007387 */ /* 0x000fe80000100a00 */
[----:B------:R0:W-:Y:S04]  /*6f540*/  STL.64 [R1+0x5b8], R22 ;  /* 0x0005b81601007387 */ /* 0x0001e80000100a00 */
[----:B------:R-:W3:Y:S04]  /*6f550*/  LDL.LU.64 R54, [R1+0x3660] ;  /* 0x0036600001367983 */ /* 0x000ee80000300a00 */
[----:B------:R-:W3:Y:S04]  /*6f560*/  LDL.LU.64 R52, [R1+0x3658] ;  /* 0x0036580001347983 */ /* 0x000ee80000300a00 */
[----:B------:R1:W-:Y:S04]  /*6f570*/  STL.64 [R1+0x580], R12 ;  /* 0x0005800c01007387 */ /* 0x0003e80000100a00 */
[----:B------:R4:W-:Y:S01]  /*6f580*/  STL.64 [R1+0x588], R14 ;  /* 0x0005880e01007387 */ /* 0x0009e20000100a00 */
[----:B------:R-:W-:Y:S01]  /*6f590*/  VIADD R25, R25, 0x1 ;  /* 0x0000000119197836 */ /* 0x000fe20000000000 */
[----:B------:R-:W-:-:S02]  /*6f5a0*/  IADD3 R26, P4, R26, UR5, RZ ;  /* 0x000000051a1a7c10 */ /* 0x000fc4000ff9e0ff */
[----:B------:R-:W-:Y:S02]  /*6f5b0*/  IADD3 R27, P5, R27, UR5, RZ ;  /* 0x000000051b1b7c10 */ /* 0x000fe4000ffbe0ff */
[----:B------:R-:W-:Y:S02]  /*6f5c0*/  IADD3 R32, P6, R32, UR5, RZ ;  /* 0x0000000520207c10 */ /* 0x000fe4000ffde0ff */
[----:B------:R-:W-:Y:S02]  /*6f5d0*/  IADD3 R33, P1, R33, UR5, RZ ;  /* 0x0000000521217c10 */ /* 0x000fe4000ff3e0ff */
[----:B------:R-:W-:Y:S02]  /*6f5e0*/  IADD3 R34, P2, R34, UR5, RZ ;  /* 0x0000000522227c10 */ /* 0x000fe4000ff5e0ff */
[----:B------:R-:W-:Y:S01]  /*6f5f0*/  IADD3 R35, P3, R35, UR5, RZ ;  /* 0x0000000523237c10 */ /* 0x000fe2000ff7e0ff */
[----:B0-----:R-:W0:Y:S01]  /*6f600*/  LDC R23, c[0x0][0x230] ;  /* 0x00008c00ff177b82 */ /* 0x001e220000000800 */
[----:B-1----:R-:W3:Y:S01]  /*6f610*/  LDL.LU R12, [R1+0x10] ;  /* 0x00001000010c7983 */ /* 0x002ee20000300800 */
[----:B------:R-:W-:-:S02]  /*6f620*/  IADD3.X R36, R36, UR17, RZ, P4, !PT ;  /* 0x0000001124247c10 */ /* 0x000fc4000a7fe4ff */
[----:B------:R-:W-:Y:S02]  /*6f630*/  IADD3 R37, P4, R37, UR5, RZ ;  /* 0x0000000525257c10 */ /* 0x000fe4000ff9e0ff */
[----:B------:R-:W-:Y:S02]  /*6f640*/  IADD3.X R38, R38, UR17, RZ, P5, !PT ;  /* 0x0000001126267c10 */ /* 0x000fe4000affe4ff */
[----:B------:R-:W-:Y:S02]  /*6f650*/  IADD3 R39, P5, R39, UR5, RZ ;  /* 0x0000000527277c10 */ /* 0x000fe4000ffbe0ff */
[----:B------:R-:W-:Y:S02]  /*6f660*/  IADD3.X R40, R40, UR17, RZ, P6, !PT ;  /* 0x0000001128287c10 */ /* 0x000fe4000b7fe4ff */
[----:B------:R-:W-:Y:S02]  /*6f670*/  IADD3 R41, P6, R41, UR5, RZ ;  /* 0x0000000529297c10 */ /* 0x000fe4000ffde0ff */
[----:B------:R-:W-:-:S02]  /*6f680*/  IADD3.X R4, R4, UR17, RZ, P1, !PT ;  /* 0x0000001104047c10 */ /* 0x000fc40008ffe4ff */
[----:B------:R-:W-:Y:S02]  /*6f690*/  IADD3 R5, P1, R5, UR5, RZ ;  /* 0x0000000505057c10 */ /* 0x000fe4000ff3e0ff */
[----:B------:R-:W-:Y:S02]  /*6f6a0*/  IADD3.X R6, R6, UR17, RZ, P2, !PT ;  /* 0x0000001106067c10 */ /* 0x000fe400097fe4ff */
[----:B------:R-:W-:Y:S02]  /*6f6b0*/  IADD3 R7, P2, R7, UR5, RZ ;  /* 0x0000000507077c10 */ /* 0x000fe4000ff5e0ff */
[----:B------:R-:W-:Y:S02]  /*6f6c0*/  IADD3.X R42, R42, UR17, RZ, P3, !PT ;  /* 0x000000112a2a7c10 */ /* 0x000fe40009ffe4ff */
[----:B------:R-:W-:Y:S01]  /*6f6d0*/  IADD3 R43, P3, R43, UR5, RZ ;  /* 0x000000052b2b7c10 */ /* 0x000fe2000ff7e0ff */
[----:B0-----:R-:W-:-:S05]  /*6f6e0*/  VIADD R23, R23, 0x3f ;  /* 0x0000003f17177836 */ /* 0x001fca0000000000 */
[----:B------:R-:W-:-:S04]  /*6f6f0*/  SHF.R.S32.HI R24, RZ, 0x1f, R23 ;  /* 0x0000001fff187819 */ /* 0x000fc80000011417 */
[----:B------:R-:W-:-:S04]  /*6f700*/  LEA.HI R24, R24, R23, RZ, 0x6 ;  /* 0x0000001718187211 */ /* 0x000fc800078f30ff */
[----:B------:R-:W-:-:S04]  /*6f710*/  SHF.R.S32.HI R24, RZ, 0x6, R24 ;  /* 0x00000006ff187819 */ /* 0x000fc80000011418 */
[----:B------:R-:W-:Y:S01]  /*6f720*/  ISETP.NE.U32.AND P0, PT, R25, R24, PT ;  /* 0x000000181900720c */ /* 0x000fe20003f05070 */
[----:B----4-:R-:W-:Y:S02]  /*6f730*/  IMAD.MOV.U32 R15, RZ, RZ, R61 ;  /* 0x000000ffff0f7224 */ /* 0x010fe400078e003d */
[----:B--2---:R-:W-:Y:S02]  /*6f740*/  IMAD.MOV.U32 R14, RZ, RZ, R0 ;  /* 0x000000ffff0e7224 */ /* 0x004fe400078e0000 */
[----:B---3--:R-:W-:Y:S02]  /*6f750*/  IMAD.MOV.U32 R13, RZ, RZ, R60 ;  /* 0x000000ffff0d7224 */ /* 0x008fe400078e003c */
[----:B------:R-:W2:Y:S04]  /*6f760*/  LDL.LU R60, [R1+0x3650] ;  /* 0x00365000013c7983 */ /* 0x000ea80000300800 */
[----:B------:R1:W5:Y:S01]  /*6f770*/  LDL.LU R0, [R1+0x364c] ;  /* 0x00364c0001007983 */ /* 0x0003620000300800 */
[C---:B------:R-:W-:Y:S06]  /*6f780*/  HMMA.16816.F32 R12, R28.reuse, R10, R12 ;  /* 0x0000000a1c0c723c */ /* 0x040fec000000180c */
[----:B------:R-:W-:-:S15]  /*6f790*/  HMMA.16816.F32 R8, R28, R8, R16 ;  /* 0x000000081c08723c */ /* 0x000fde0000001810 */
[----:B------:R-:W-:-:S02]  /*6f7a0*/  NOP ;  /* 0x0000000000007918 */ /* 0x000fc40000000000 */
[----:B------:R-:W-:Y:S04]  /*6f7b0*/  STL.64 [R1+0x550], R12 ;  /* 0x0005500c01007387 */ /* 0x000fe80000100a00 */
[----:B------:R-:W-:Y:S04]  /*6f7c0*/  STL.64 [R1+0x558], R14 ;  /* 0x0005580e01007387 */ /* 0x000fe80000100a00 */
[----:B------:R-:W-:Y:S04]  /*6f7d0*/  STL.64 [R1+0x520], R8 ;  /* 0x0005200801007387 */ /* 0x000fe80000100a00 */
[----:B------:R0:W-:Y:S02]  /*6f7e0*/  STL.64 [R1+0x528], R10 ;  /* 0x0005280a01007387 */ /* 0x0001e40000100a00 */
[----:B0-----:R-:W-:Y:S02]  /*6f7f0*/  HMMA.16816.F32 R8, R28, R2, R52 ;  /* 0x000000021c08723c */ /* 0x001fe40000001834 */
[----:B------:R-:W-:-:S15]  /*6f800*/  STL [R1+0x19e4], R25 ;  /* 0x0019e41901007387 */ /* 0x000fde0000100800 */
[----:B------:R-:W-:-:S06]  /*6f810*/  NOP ;  /* 0x0000000000007918 */ /* 0x000fcc0000000000 */
[----:B------:R-:W-:Y:S04]  /*6f820*/  STL.64 [R1+0x1710], R8 ;  /* 0x0017100801007387 */ /* 0x000fe80000100a00 */
[----:B------:R-:W-:Y:S04]  /*6f830*/  STL.64 [R1+0x1718], R10 ;  /* 0x0017180a01007387 */ /* 0x000fe80000100a00 */
        /* <DEDUP_REMOVED lines=14> */
[----:B------:R-:W3:Y:S04]  /*6f920*/  LDL.LU R14, [R1+0x1778] ;  /* 0x00177800010e7983 */ /* 0x000ee80000300800 */
[----:B------:R-:W-:Y:S04]  /*6f930*/  STL [R1+0x1768], R6 ;  /* 0x0017680601007387 */ /* 0x000fe80000100800 */
[----:B------:R-:W4:Y:S04]  /*6f940*/  LDL.LU R15, [R1+0x2aa8] ;  /* 0x002aa800010f7983 */ /* 0x000f280000300800 */
[----:B------:R-:W-:Y:S04]  /*6f950*/  STL [R1+0x2ab8], R7 ;  /* 0x002ab80701007387 */ /* 0x000fe80000100800 */
[----:B------:R0:W-:Y:S04]  /*6f960*/  STL [R1+0x1770], R42 ;  /* 0x0017702a01007387 */ /* 0x0001e80000100800 */
[----:B0-----:R-:W2:Y:S04]  /*6f970*/  LDL.LU R42, [R1+0x1780] ;  /* 0x00178000012a7983 */ /* 0x001ea80000300800 */
[----:B------:R-:W4:Y:S04]  /*6f980*/  LDL.LU R16, [R1+0x2aa0] ;  /* 0x002aa00001107983 */ /* 0x000f280000300800 */
[----:B------:R-:W4:Y:S04]  /*6f990*/  LDL.LU R17, [R1+0x2ac4] ;  /* 0x002ac40001117983 */ /* 0x000f280000300800 */
        /* <DEDUP_REMOVED lines=25> */
[----:B0-----:R-:W4:Y:S01]  /*6fb30*/  LDL.LU R43, [R1+0x2a38] ;  /* 0x002a3800012b7983 */ /* 0x001f220000300800 */
[----:B---3--:R-:W-:-:S02]  /*6fb40*/  IADD3.X R14, R14, UR17, RZ, P4, !PT ;  /* 0x000000110e0e7c10 */ /* 0x008fc4000a7fe4ff */
[----:B--2---:R-:W-:-:S05]  /*6fb50*/  IADD3.X R42, R42, UR17, RZ, P5, !PT ;  /* 0x000000112a2a7c10 */ /* 0x004fca000affe4ff */
[----:B------:R0:W-:Y:S04]  /*6fb60*/  STL [R1+0x1780], R42 ;  /* 0x0017802a01007387 */ /* 0x0001e80000100800 */
[----:B------:R2:W-:Y:S04]  /*6fb70*/  STL [R1+0x1778], R14 ;  /* 0x0017780e01007387 */ /* 0x0005e80000100800 */
[----:B0-----:R-:W3:Y:S01]  /*6fb80*/  LDL.LU R42, [R1+0x2a5c] ;  /* 0x002a5c00012a7983 */ /* 0x001ee20000300800 */
[----:B----4-:R-:W-:Y:S02]  /*6fb90*/  IADD3 R15, P4, R15, UR5, RZ ;  /* 0x000000050f0f7c10 */ /* 0x010fe4000ff9e0ff */
[----:B------:R-:W-:-:S02]  /*6fba0*/  IADD3 R16, P5, R16, UR5, RZ ;  /* 0x0000000510107c10 */ /* 0x000fc4000ffbe0ff */
[----:B------:R-:W-:Y:S02]  /*6fbb0*/  IADD3.X R17, R17, UR17, RZ, P6, !PT ;  /* 0x0000001111117c10 */ /* 0x000fe4000b7fe4ff */
[----:B------:R-:W-:Y:S02]  /*6fbc0*/  IADD3 R18, P6, R18, UR5, RZ ;  /* 0x0000000512127c10 */ /* 0x000fe4000ffde0ff */
[----:B------:R-:W-:Y:S01]  /*6fbd0*/  IADD3.X R19, R19, UR17, RZ, P1, !PT ;  /* 0x0000001113137c10 */ /* 0x000fe20008ffe4ff */
[----:B------:R0:W-:Y:S01]  /*6fbe0*/  STL [R1+0x2aa8], R15 ;  /* 0x002aa80f01007387 */ /* 0x0001e20000100800 */
[----:B------:R-:W-:-:S03]  /*6fbf0*/  IADD3 R20, P1, R20, UR5, RZ ;  /* 0x0000000514147c10 */ /* 0x000fc6000ff3e0ff */
[----:B------:R-:W-:Y:S01]  /*6fc00*/  STL [R1+0x2aa0], R16 ;  /* 0x002aa01001007387 */ /* 0x000fe20000100800 */
[----:B------:R-:W-:-:S03]  /*6fc10*/  IADD3.X R21, R21, UR17, RZ, P2, !PT ;  /* 0x0000001115157c10 */ /* 0x000fc600097fe4ff */
[----:B------:R-:W-:Y:S01]  /*6fc20*/  STL [R1+0x2ac4], R17 ;  /* 0x002ac41101007387 */ /* 0x000fe20000100800 */
        /* <DEDUP_REMOVED lines=35> */
[----:B------:R-:W-:Y:S04]  /*6fe60*/  STL [R1+0x2a7c], R39 ;  /* 0x002a7c2701007387 */ /* 0x000fe80000100800 */
[----:B------:R-:W-:Y:S01]  /*6fe70*/  STL [R1+0x2a50], R40 ;  /* 0x002a502801007387 */ /* 0x000fe20000100800 */
[----:B------:R-:W-:-:S03]  /*6fe80*/  IADD3 R6, P5, R6, UR5, RZ ;  /* 0x0000000506067c10 */ /* 0x000fc6000ffbe0ff */
[----:B------:R-:W-:Y:S01]  /*6fe90*/  STL [R1+0x2a74], R41 ;  /* 0x002a742901007387 */ /* 0x000fe20000100800 */
[----:B------:R-:W-:-:S03]  /*6fea0*/  IADD3.X R7, R7, UR17, RZ, P6, !PT ;  /* 0x0000001107077c10 */ /* 0x000fc6000b7fe4ff */
[----:B------:R-:W-:Y:S01]  /*6feb0*/  STL [R1+0x2a48], R4 ;  /* 0x002a480401007387 */ /* 0x000fe20000100800 */
[----:B------:R-:W-:-:S03]  /*6fec0*/  IADD3 R43, P6, R43, UR5, RZ ;  /* 0x000000052b2b7c10 */ /* 0x000fc6000ffde0ff */
[----:B------:R-:W-:Y:S04]  /*6fed0*/  STL [R1+0x2a6c], R5 ;  /* 0x002a6c0501007387 */ /* 0x000fe80000100800 */
[----:B--2---:R-:W2:Y:S04]  /*6fee0*/  LDL.LU R14, [R1+0x2a30] ;  /* 0x002a3000010e7983 */ /* 0x004ea80000300800 */
[----:B------:R-:W-:Y:S04]  /*6fef0*/  STL [R1+0x2a40], R6 ;  /* 0x002a400601007387 */ /* 0x000fe80000100800 */
[----:B0-----:R-:W4:Y:S04]  /*6ff00*/  LDL.LU R15, [R1+0x2a54] ;  /* 0x002a5400010f7983 */ /* 0x001f280000300800 */
[----:B------:R-:W-:Y:S04]  /*6ff10*/  STL [R1+0x2a64], R7 ;  /* 0x002a640701007387 */ /* 0x000fe80000100800 */
[----:B------:R0:W-:Y:S04]  /*6ff20*/  STL [R1+0x2a38], R43 ;  /* 0x002a382b01007387 */ /* 0x0001e80000100800 */
[----:B0-----:R-:W4:Y:S04]  /*6ff30*/  LDL.LU R43, [R1+0x2a28] ;  /* 0x002a2800012b7983 */ /* 0x001f280000300800 */
[----:B------:R-:W4:Y:S04]  /*6ff40*/  LDL.LU R16, [R1+0x2a4c] ;  /* 0x002a4c0001107983 */ /* 0x000f280000300800 */
[----:B------:R-:W4:Y:S04]  /*6ff50*/  LDL.LU R17, [R1+0x2a20] ;  /* 0x002a200001117983 */ /* 0x000f280000300800 */
[----:B------:R-:W4:Y:S01]  /*6ff60*/  LDL.LU R18, [R1+0x2a44] ;  /* 0x002a440001127983 */ /* 0x000f220000300800 */
[----:B---3--:R-:W-:-:S05]  /*6ff70*/  IADD3.X R42, R42, UR17, RZ, P1, !PT ;  /* 0x000000112a2a7c10 */ /* 0x008fca0008ffe4ff */
[----:B------:R0:W-:Y:S04]  /*6ff80*/  STL [R1+0x2a5c], R42 ;  /* 0x002a5c2a01007387 */ /* 0x0001e80000100800 */
        /* <DEDUP_REMOVED lines=23> */
[----:B0-----:R-:W3:Y:S01]  /*70100*/  LDL.LU R42, [R1+0x29e4] ;  /* 0x0029e400012a7983 */ /* 0x001ee20000300800 */
[----:B--2---:R-:W-:-:S02]  /*70110*/  IADD3 R14, P1, R14, UR5, RZ ;  /* 0x000000050e0e7c10 */ /* 0x004fc4000ff3e0ff */
[----:B----4-:R-:W-:Y:S02]  /*70120*/  IADD3.X R15, R15, UR17, RZ, P2, !PT ;  /* 0x000000110f0f7c10 */ /* 0x010fe400097fe4ff */
[----:B------:R-:W-:-:S05]  /*70130*/  IADD3 R43, P2, R43, UR5, RZ ;  /* 0x000000052b2b7c10 */ /* 0x000fca000ff5e0ff */
[----:B------:R0:W-:Y:S04]  /*70140*/  STL [R1+0x2a28], R43 ;  /* 0x002a282b01007387 */ /* 0x0001e80000100800 */
[----:B------:R2:W-:Y:S04]  /*70150*/  STL [R1+0x2a30], R14 ;  /* 0x002a300e01007387 */ /* 0x0005e80000100800 */
[----:B0-----:R-:W4:Y:S01]  /*70160*/  LDL.LU R43, [R1+0x29b8] ;  /* 0x0029b800012b7983 */ /* 0x001f220000300800 */
[----:B------:R-:W-:Y:S02]  /*70170*/  IADD3.X R16, R16, UR17, RZ, P3, !PT ;  /* 0x0000001110107c10 */ /* 0x000fe40009ffe4ff */
[----:B------:R-:W-:-:S02]  /*70180*/  IADD3 R17, P3, R17, UR5, RZ ;  /* 0x0000000511117c10 */ /* 0x000fc4000ff7e0ff */
[----:B------:R-:W-:Y:S01]  /*70190*/  IADD3.X R18, R18, UR17, RZ, P4, !PT ;  /* 0x0000001112127c10 */ /* 0x000fe2000a7fe4ff */
[----:B------:R0:W-:Y:S04]  /*701a0*/  STL [R1+0x2a54], R15 ;  /* 0x002a540f01007387 */ /* 0x0001e80000100800 */
[----:B------:R-:W-:Y:S04]  /*701b0*/  STL [R1+0x2a4c], R16 ;  /* 0x002a4c1001007387 */ /* 0x000fe80000100800 */
[----:B------:R-:W-:Y:S04]  /*701c0*/  STL [R1+0x2a20], R17 ;  /* 0x002a201101007387 */ /* 0x000fe80000100800 */
[----:B------:R-:W-:Y:S01]  /*701d0*/  STL [R1+0x2a44], R18 ;  /* 0x002a441201007387 */ /* 0x000fe20000100800 */
[----:B---3--:R-:W-:-:S02]  /*701e0*/  IADD3 R19, P4, R19, UR5, RZ ;  /* 0x0000000513137c10 */ /* 0x008fc4000ff9e0ff */
[----:B------:R-:W-:Y:S02]  /*701f0*/  IADD3.X R20, R20, UR17, RZ, P5, !PT ;  /* 0x0000001114147c10 */ /* 0x000fe4000affe4ff */
[----:B------:R-:W-:Y:S02]  /*70200*/  IADD3 R21, P5, R21, UR5, RZ ;  /* 0x0000000515157c10 */ /* 0x000fe4000ffbe0ff */
[----:B------:R-:W-:Y:S02]  /*70210*/  IADD3.X R22, R22, UR17, RZ, P6, !PT ;  /* 0x0000001116167c10 */ /* 0x000fe4000b7fe4ff */
[----:B------:R-:W-:Y:S01]  /*70220*/  IADD3 R23, P6, R23, UR5, RZ ;  /* 0x0000000517177c10 */ /* 0x000fe2000ffde0ff */
        /* <DEDUP_REMOVED lines=32> */
[----:B------:R-:W-:Y:S04]  /*70430*/  STL [R1+0x29d8], R39 ;  /* 0x0029d82701007387 */ /* 0x000fe80000100800 */
[----:B------:R-:W-:Y:S01]  /*70440*/  STL [R1+0x29fc], R40 ;  /* 0x0029fc2801007387 */ /* 0x000fe20000100800 */
[----:B------:R-:W-:-:S03]  /*70450*/  IADD3.X R6, R6, UR17, RZ, P3, !PT ;  /* 0x0000001106067c10 */ /* 0x000fc60009ffe4ff */
[----:B------:R-:W-:Y:S01]  /*70460*/  STL [R1+0x29d0], R41 ;  /* 0x0029d02901007387 */ /* 0x000fe20000100800 */
[----:B------:R-:W-:-:S03]  /*70470*/  IADD3 R7, P3, R7, UR5, RZ ;  /* 0x0000000507077c10 */ /* 0x000fc6000ff7e0ff */
[----:B------:R-:W-:Y:S01]  /*70480*/  STL [R1+0x29f4], R4 ;  /* 0x0029f40401007387 */ /* 0x000fe20000100800 */
[----:B------:R-:W-:-:S03]  /*70490*/  IADD3.X R42, R42, UR17, RZ, P4, !PT ;  /* 0x000000112a2a7c10 */ /* 0x000fc6000a7fe4ff */
[----:B------:R-:W-:Y:S04]  /*704a0*/  STL [R1+0x29c8], R5 ;  /* 0x0029c80501007387 */ /* 0x000fe80000100800 */
[----:B--2---:R-:W2:Y:S04]  /*704b0*/  LDL.LU R14, [R1+0x29dc] ;  /* 0x0029dc00010e7983 */ /* 0x004ea80000300800 */
[----:B------:R-:W-:Y:S04]  /*704c0*/  STL [R1+0x29ec], R6 ;  /* 0x0029ec0601007387 */ /* 0x000fe80000100800 */
[----:B0-----:R-:W3:Y:S04]  /*704d0*/  LDL.LU R15, [R1+0x29b0] ;  /* 0x0029b000010f7983 */ /* 0x001ee80000300800 */
[----:B------:R-:W-:Y:S04]  /*704e0*/  STL [R1+0x29c0], R7 ;  /* 0x0029c00701007387 */ /* 0x000fe80000100800 */
[----:B------:R0:W-:Y:S04]  /*704f0*/  STL [R1+0x29e4], R42 ;  /* 0x0029e42a01007387 */ /* 0x0001e80000100800 */
[----:B0-----:R-:W3:Y:S04]  /*70500*/  LDL.LU R42, [R1+0x29d4] ;  /* 0x0029d400012a7983 */ /* 0x001ee80000300800 */
[----:B------:R-:W3:Y:S04]  /*70510*/  LDL.LU R16, [R1+0x29a8] ;  /* 0x0029a80001107983 */ /* 0x000ee80000300800 */
[----:B------:R-:W3:Y:S04]  /*70520*/  LDL.LU R17, [R1+0x29cc] ;  /* 0x0029cc0001117983 */ /* 0x000ee80000300800 */
[----:B------:R-:W3:Y:S01]  /*70530*/  LDL.LU R18, [R1+0x29a0] ;  /* 0x0029a00001127983 */ /* 0x000ee20000300800 */
[----:B----4-:R-:W-:-:S05]  /*70540*/  IADD3 R43, P4, R43, UR5, RZ ;  /* 0x000000052b2b7c10 */ /* 0x010fca000ff9e0ff */
        /* <DEDUP_REMOVED lines=25> */
[----:B--2---:R-:W-:-:S02]  /*706e0*/  IADD3.X R14, R14, UR17, RZ, P5, !PT ;  /* 0x000000110e0e7c10 */ /* 0x004fc4000affe4ff */
[----:B---3--:R-:W-:-:S05]  /*706f0*/  IADD3.X R42, R42, UR17, RZ, P6, !PT ;  /* 0x000000112a2a7c10 */ /* 0x008fca000b7fe4ff */
[----:B------:R0:W-:Y:S04]  /*70700*/  STL [R1+0x29d4], R42 ;  /* 0x0029d42a01007387 */ /* 0x0001e80000100800 */
[----:B------:R2:W-:Y:S04]  /*70710*/  STL [R1+0x29dc], R14 ;  /* 0x0029dc0e01007387 */ /* 0x0005e80000100800 */
[----:B0-----:R-:W3:Y:S01]  /*70720*/  LDL.LU R42, [R1+0x2964] ;  /* 0x00296400012a7983 */ /* 0x001ee20000300800 */
[----:B------:R-:W-:Y:S02]  /*70730*/  IADD3 R15, P5, R15, UR5, RZ ;  /* 0x000000050f0f7c10 */ /* 0x000fe4000ffbe0ff */
[----:B------:R-:W-:-:S02]  /*70740*/  IADD3 R16, P6, R16, UR5, RZ ;  /* 0x0000000510107c10 */ /* 0x000fc4000ffde0ff */
[----:B------:R-:W-:Y:S02]  /*70750*/  IADD3.X R17, R17, UR17, RZ, P1, !PT ;  /* 0x0000001111117c10 */ /* 0x000fe40008ffe4ff */
[----:B------:R-:W-:Y:S01]  /*70760*/  IADD3 R18, P1, R18, UR5, RZ ;  /* 0x0000000512127c10 */ /* 0x000fe2000ff3e0ff */
[----:B------:R0:W-:Y:S04]  /*70770*/  STL [R1+0x29b0], R15 ;  /* 0x0029b00f01007387 */ /* 0x0001e80000100800 */
[----:B------:R-:W-:Y:S01]  /*70780*/  STL [R1+0x29a8], R16 ;  /* 0x0029a81001007387 */ /* 0x000fe20000100800 */
[----:B----4-:R-:W-:Y:S02]  /*70790*/  IADD3.X R19, R19, UR17, RZ, P2, !PT ;  /* 0x0000001113137c10 */ /* 0x010fe400097fe4ff */
[----:B------:R-:W-:-:S02]  /*707a0*/  IADD3 R20, P2, R20, UR5, RZ ;  /* 0x0000000514147c10 */ /* 0x000fc4000ff5e0ff */
[----:B------:R-:W-:Y:S01]  /*707b0*/  IADD3.X R21, R21, UR17, RZ, P3, !PT ;  /* 0x0000001115157c10 */ /* 0x000fe20009ffe4ff */
        /* <DEDUP_REMOVED lines=182> */
[----:B------:R-:W-:Y:S04]  /*71320*/  STL [R1+0x28b0], R16 ;  /* 0x0028b01001007387 */ /* 0x000fe80000100800 */
[----:B------:R-:W-:Y:S01]  /*71330*/  STL [R1+0x28d4], R17 ;  /* 0x0028d41101007387 */ /* 0x000fe20000100800 */
[----:B----4-:R-:W-:-:S02]  /*71340*/  IADD3.X R19, R19, UR17, RZ, P3, !PT ;  /* 0x0000001113137c10 */ /* 0x010fc40009ffe4ff */
        /* <DEDUP_REMOVED lines=370> */
[----:B------:R-:W-:Y:S04]  /*72a70*/  STL [R1+0x26e4], R17 ;  /* 0x0026e41101007387 */ /* 0x000fe80000100800 */
[----:B------:R-:W-:Y:S01]  /*72a80*/  STL [R1+0x26b8], R18 ;  /* 0x0026b81201007387 */ /* 0x000fe20000100800 */
[----:B----4-:R-:W-:-:S02]  /*72a90*/  IADD3.X R19, R19, UR17, RZ, P5, !PT ;  /* 0x0000001113137c10 */ /* 0x010fc4000affe4ff */
[----:B------:R-:W-:Y:S02]  /*72aa0*/  IADD3 R20, P5, R20, UR5, RZ ;  /* 0x0000000514147c10 */ /* 0x000fe4000ffbe0ff */
[----:B------:R-:W-:Y:S02]  /*72ab0*/  IADD3.X R21, R21, UR17, RZ, P6, !PT ;  /* 0x0000001115157c10 */ /* 0x000fe4000b7fe4ff */
[----:B------:R-:W-:Y:S02]  /*72ac0*/  IADD3 R22, P6, R22, UR5, RZ ;  /* 0x0000000516167c10 */ /* 0x000fe4000ffde0ff */
        /* <DEDUP_REMOVED lines=2140> */
[----:B------:R3:W-:Y:S01]  /*7b090*/  STL [R1+0x1b90], R19 ;  /* 0x001b901301007387 */ /* 0x0007e20000100800 */
[----:B------:R-:W-:-:S03]  /*7b0a0*/  IADD3.X R24, R24, UR17, RZ, P4, !PT ;  /* 0x0000001118187c10 */ /* 0x000fc6000a7fe4ff */
[----:B------:R1:W-:Y:S01]  /*7b0b0*/  STL [R1+0x1bb4], R20 ;  /* 0x001bb41401007387 */ /* 0x0003e20000100800 */
[----:B------:R-:W-:-:S03]  /*7b0c0*/  IADD3 R25, P4, R25, UR5, RZ ;  /* 0x0000000519197c10 */ /* 0x000fc6000ff9e0ff */
        /* <DEDUP_REMOVED lines=28> */
[----:B------:R1:W-:Y:S04]  /*7b290*/  STL [R1+0x1b50], R39 ;  /* 0x001b502701007387 */ /* 0x0003e80000100800 */
[----:B------:R1:W-:Y:S01]  /*7b2a0*/  STL [R1+0x1b74], R40 ;  /* 0x001b742801007387 */ /* 0x0003e20000100800 */
[----:B------:R-:W-:-:S03]  /*7b2b0*/  IADD3.X R6, R6, UR17, RZ, P6, !PT ;  /* 0x0000001106067c10 */ /* 0x000fc6000b7fe4ff */
[----:B------:R1:W-:Y:S01]  /*7b2c0*/  STL [R1+0x1b48], R41 ;  /* 0x001b482901007387 */ /* 0x0003e20000100800 */
[----:B------:R-:W-:-:S03]  /*7b2d0*/  IADD3 R7, P6, R7, UR5, RZ ;  /* 0x0000000507077c10 */ /* 0x000fc6000ffde0ff */
[----:B------:R1:W-:Y:S04]  /*7b2e0*/  STL [R1+0x1b6c], R4 ;  /* 0x001b6c0401007387 */ /* 0x0003e80000100800 */
[----:B------:R1:W-:Y:S04]  /*7b2f0*/  STL [R1+0x1b40], R5 ;  /* 0x001b400501007387 */ /* 0x0003e80000100800 */
[----:B--2---:R-:W2:Y:S04]  /*7b300*/  LDL.LU R14, [R1+0x1b54] ;  /* 0x001b5400010e7983 */ /* 0x004ea80000300800 */
[----:B------:R1:W-:Y:S04]  /*7b310*/  STL [R1+0x1b64], R6 ;  /* 0x001b640601007387 */ /* 0x0003e80000100800 */
[----:B0-----:R-:W2:Y:S04]  /*7b320*/  LDL.LU R15, [R1+0x1b28] ;  /* 0x001b2800010f7983 */ /* 0x001ea80000300800 */
[----:B------:R0:W-:Y:S04]  /*7b330*/  STL [R1+0x1b38], R7 ;  /* 0x001b380701007387 */ /* 0x0001e80000100800 */
[----:B---3--:R-:W3:Y:S01]  /*7b340*/  LDL.LU R19, [R1+0x1b4c] ;  /* 0x001b4c0001137983 */ /* 0x008ee20000300800 */
[----:B------:R-:W-:-:S05]  /*7b350*/  IADD3.X R42, R42, UR17, RZ, P1, !PT ;  /* 0x000000112a2a7c10 */ /* 0x000fca0008ffe4ff */
[----:B------:R0:W-:Y:S04]  /*7b360*/  STL [R1+0x1b5c], R42 ;  /* 0x001b5c2a01007387 */ /* 0x0001e80000100800 */
[----:B------:R-:W2:Y:S04]  /*7b370*/  LDL.LU R16, [R1+0x1b20] ;  /* 0x001b200001107983 */ /* 0x000ea80000300800 */
[----:B------:R-:W2:Y:S04]  /*7b380*/  LDL.LU R17, [R1+0x1b44] ;  /* 0x001b440001117983 */ /* 0x000ea80000300800 */
[----:B------:R-:W2:Y:S01]  /*7b390*/  LDL.LU R18, [R1+0x1b18] ;  /* 0x001b180001127983 */ /* 0x000ea20000300800 */
[----:B----4-:R-:W-:-:S05]  /*7b3a0*/  IADD3 R43, P1, R43, UR5, RZ ;  /* 0x000000052b2b7c10 */ /* 0x010fca000ff3e0ff */
[----:B------:R4:W-:Y:S04]  /*7b3b0*/  STL [R1+0x1b30], R43 ;  /* 0x001b302b01007387 */ /* 0x0009e80000100800 */
        /* <DEDUP_REMOVED lines=23> */
[----:B----4-:R-:W4:Y:S01]  /*7b530*/  LDL.LU R43, [R1+0x2ef8] ;  /* 0x002ef800012b7983 */ /* 0x010f220000300800 */
[----:B---3--:R-:W-:-:S05]  /*7b540*/  IADD3.X R19, R19, UR17, RZ, P3, !PT ;  /* 0x0000001113137c10 */ /* 0x008fca0009ffe4ff */
[----:B------:R0:W-:Y:S02]  /*7b550*/  STL [R1+0x1b4c], R19 ;  /* 0x001b4c1301007387 */ /* 0x0001e40000100800 */
[----:B0-----:R-:W0:Y:S01]  /*7b560*/  LDC R19, c[0x0][0x23c] ;  /* 0x00008f00ff137b82 */ /* 0x001e220000000800 */
[----:B--2---:R-:W-:Y:S02]  /*7b570*/  IADD3.X R14, R14, UR17, RZ, P2, !PT ;  /* 0x000000110e0e7c10 */ /* 0x004fe400097fe4ff */
[----:B------:R-:W-:Y:S02]  /*7b580*/  IADD3 R15, P2, R15, UR5, RZ ;  /* 0x000000050f0f7c10 */ /* 0x000fe4000ff5e0ff */
[----:B------:R-:W-:Y:S02]  /*7b590*/  IADD3 R16, P3, R16, UR5, RZ ;  /* 0x0000000510107c10 */ /* 0x000fe4000ff7e0ff */
[----:B------:R-:W-:Y:S02]  /*7b5a0*/  IADD3.X R17, R17, UR17, RZ, P4, !PT ;  /* 0x0000001111117c10 */ /* 0x000fe4000a7fe4ff */
[----:B------:R-:W-:Y:S01]  /*7b5b0*/  IADD3 R18, P4, R18, UR5, RZ ;  /* 0x0000000512127c10 */ /* 0x000fe2000ff9e0ff */
[----:B------:R1:W-:Y:S04]  /*7b5c0*/  STL [R1+0x1b54], R14 ;  /* 0x001b540e01007387 */ /* 0x0003e80000100800 */
[----:B------:R2:W-:Y:S04]  /*7b5d0*/  STL [R1+0x1b28], R15 ;  /* 0x001b280f01007387 */ /* 0x0005e80000100800 */
[----:B------:R3:W-:Y:S04]  /*7b5e0*/  STL [R1+0x1b20], R16 ;  /* 0x001b201001007387 */ /* 0x0007e80000100800 */
[----:B------:R3:W-:Y:S04]  /*7b5f0*/  STL [R1+0x1b44], R17 ;  /* 0x001b441101007387 */ /* 0x0007e80000100800 */
[----:B------:R3:W-:Y:S01]  /*7b600*/  STL [R1+0x1b18], R18 ;  /* 0x001b181201007387 */ /* 0x0007e20000100800 */
[----:B0-----:R-:W-:Y:S01]  /*7b610*/  IMAD.SHL.U32 R2, R19, 0x40, RZ ;  /* 0x0000004013027824 */ /* 0x001fe200078e00ff */
[----:B------:R-:W-:-:S02]  /*7b620*/  IADD3.X R20, R20, UR17, RZ, P5, !PT ;  /* 0x0000001114147c10 */ /* 0x000fc4000affe4ff */
[----:B------:R-:W-:Y:S02]  /*7b630*/  IADD3 R21, P5, R21, UR5, RZ ;  /* 0x0000000515157c10 */ /* 0x000fe4000ffbe0ff */
[----:B------:R-:W-:Y:S02]  /*7b640*/  IADD3.X R22, R22, UR17, RZ, P6, !PT ;  /* 0x0000001116167c10 */ /* 0x000fe4000b7fe4ff */
[----:B------:R-:W-:Y:S02]  /*7b650*/  IADD3.X R24, R24, UR17, RZ, P1, !PT ;  /* 0x0000001118187c10 */ /* 0x000fe40008ffe4ff */
[C---:B------:R-:W-:Y:S01]  /*7b660*/  IADD3 R23, P6, R2.reuse, R23, RZ ;  /* 0x0000001702177210 */ /* 0x040fe20007fde0ff */
[----:B------:R0:W-:Y:S01]  /*7b670*/  STL [R1+0x1b3c], R20 ;  /* 0x001b3c1401007387 */ /* 0x0001e20000100800 */
[----:B------:R-:W-:-:S03]  /*7b680*/  IADD3 R25, P1, R2, R25, RZ ;  /* 0x0000001902197210 */ /* 0x000fc60007f3e0ff */
[----:B------:R0:W-:Y:S01]  /*7b690*/  STL [R1+0x1b10], R21 ;  /* 0x001b101501007387 */ /* 0x0001e20000100800 */
[----:B------:R-:W-:-:S03]  /*7b6a0*/  IADD3.X R26, R26, UR17, RZ, P2, !PT ;  /* 0x000000111a1a7c10 */ /* 0x000fc600097fe4ff */
        /* <DEDUP_REMOVED lines=15> */
[----:B------:R-:W-:-:S03]  /*7b7a0*/  IMAD.X R38, R60, 0x1, R38, P6 ;  /* 0x000000013c267824 */ /* 0x000fc600030e0626 */
        /* <DEDUP_REMOVED lines=12> */
[----:B------:R0:W-:Y:S04]  /*7b870*/  STL [R1+0x32b0], R40 ;  /* 0x0032b02801007387 */ /* 0x0001e80000100800 */
[----:B------:R0:W-:Y:S01]  /*7b880*/  STL [R1+0x2f04], R41 ;  /* 0x002f042901007387 */ /* 0x0001e20000100800 */
[----:B------:R-:W-:-:S03]  /*7b890*/  IADD3 R7, P3, R2, R7, RZ ;  /* 0x0000000702077210 */ /* 0x000fc60007f7e0ff */
[----:B------:R0:W-:Y:S01]  /*7b8a0*/  STL [R1+0x1b08], R4 ;  /* 0x001b080401007387 */ /* 0x0001e20000100800 */
[----:B------:R-:W-:-:S03]  /*7b8b0*/  IMAD.X R42, R60, 0x1, R42, P4 ;  /* 0x000000013c2a7824 */ /* 0x000fc600020e062a */
[----:B------:R0:W-:Y:S04]  /*7b8c0*/  STL [R1+0x2f00], R5 ;  /* 0x002f000501007387 */ /* 0x0001e80000100800 */
[----:B------:R0:W-:Y:S01]  /*7b8d0*/  STL [R1+0x2acc], R6 ;  /* 0x002acc0601007387 */ /* 0x0001e20000100800 */
[----:B----4-:R-:W-:-:S03]  /*7b8e0*/  IADD3 R43, P4, R2, R43, RZ ;  /* 0x0000002b022b7210 */ /* 0x010fc60007f9e0ff */
[----:B------:R-:W4:Y:S04]  /*7b8f0*/  LDL.LU R13, [R1+0x2adc] ;  /* 0x002adc00010d7983 */ /* 0x000f280000300800 */
[----:B------:R0:W-:Y:S04]  /*7b900*/  STL [R1+0x2efc], R7 ;  /* 0x002efc0701007387 */ /* 0x0001e80000100800 */
[----:B-1----:R-:W4:Y:S04]  /*7b910*/  LDL.LU R14, [R1+0x2ef0] ;  /* 0x002ef000010e7983 */ /* 0x002f280000300800 */
[----:B------:R1:W-:Y:S04]  /*7b920*/  STL [R1+0x2ae0], R42 ;  /* 0x002ae02a01007387 */ /* 0x0003e80000100800 */
[----:B--2---:R-:W2:Y:S04]  /*7b930*/  LDL.LU R15, [R1+0x2ad8] ;  /* 0x002ad800010f7983 */ /* 0x004ea80000300800 */
[----:B------:R1:W-:Y:S04]  /*7b940*/  STL [R1+0x2ef8], R43 ;  /* 0x002ef82b01007387 */ /* 0x0003e80000100800 */
[----:B---3--:R-:W3:Y:S04]  /*7b950*/  LDL.LU R16, [R1+0x2ee8] ;  /* 0x002ee80001107983 */ /* 0x008ee80000300800 */
        /* <DEDUP_REMOVED lines=26> */
[----:B------:R-:W3:Y:S01]  /*7bb00*/  LDL.LU R43, [R1+0x2ea4] ;  /* 0x002ea400012b7983 */ /* 0x000ee20000300800 */
[----:B----4-:R-:W-:Y:S01]  /*7bb10*/  IMAD.X R13, R60, 0x1, R13, P5 ;  /* 0x000000013c0d7824 */ /* 0x010fe200028e060d */
[----:B------:R-:W-:Y:S01]  /*7bb20*/  IADD3 R14, P5, R2, R14, RZ ;  /* 0x0000000e020e7210 */ /* 0x000fe20007fbe0ff */
[----:B--2---:R-:W-:Y:S01]  /*7bb30*/  IMAD.X R15, R60, 0x1, R15, P6 ;  /* 0x000000013c0f7824 */ /* 0x004fe200030e060f */
[----:B---3--:R-:W-:Y:S01]  /*7bb40*/  IADD3 R16, P6, R2, R16, RZ ;  /* 0x0000001002107210 */ /* 0x008fe20007fde0ff */
[----:B------:R-:W-:Y:S01]  /*7bb50*/  IMAD.X R17, R60, 0x1, R17, P1 ;  /* 0x000000013c117824 */ /* 0x000fe200008e0611 */
        /* <DEDUP_REMOVED lines=46> */
[----:B------:R4:W-:Y:S04]  /*7be40*/  STL [R1+0x2e98], R40 ;  /* 0x002e982801007387 */ /* 0x0009e80000100800 */
[----:B------:R4:W-:Y:S01]  /*7be50*/  STL [R1+0x2ebc], R41 ;  /* 0x002ebc2901007387 */ /* 0x0009e20000100800 */
[----:B------:R-:W-:-:S03]  /*7be60*/  IMAD.X R7, R60, 0x1, R7, P1 ;  /* 0x000000013c077824 */ /* 0x000fc600008e0607 */
[----:B------:R4:W-:Y:S01]  /*7be70*/  STL [R1+0x2e90], R4 ;  /* 0x002e900401007387 */ /* 0x0009e20000100800 */
[----:B------:R-:W-:-:S03]  /*7be80*/  IADD3 R42, P1, R2, R42, RZ ;  /* 0x0000002a022a7210 */ /* 0x000fc60007f3e0ff */
[----:B------:R4:W-:Y:S04]  /*7be90*/  STL [R1+0x2eb4], R5 ;  /* 0x002eb40501007387 */ /* 0x0009e80000100800 */
[----:B------:R4:W-:Y:S01]  /*7bea0*/  STL [R1+0x2e88], R6 ;  /* 0x002e880601007387 */ /* 0x0009e20000100800 */
[----:B------:R-:W-:-:S03]  /*7beb0*/  IMAD.X R43, R60, 0x1, R43, P2 ;  /* 0x000000013c2b7824 */ /* 0x000fc600010e062b */
[----:B0-----:R-:W4:Y:S04]  /*7bec0*/  LDL.LU R13, [R1+0x2e78] ;  /* 0x002e7800010d7983 */ /* 0x001f280000300800 */
[----:B------:R0:W-:Y:S04]  /*7bed0*/  STL [R1+0x2eac], R7 ;  /* 0x002eac0701007387 */ /* 0x0001e80000100800 */
[----:B-1----:R-:W4:Y:S04]  /*7bee0*/  LDL.LU R14, [R1+0x2e9c] ;  /* 0x002e9c00010e7983 */ /* 0x002f280000300800 */
[----:B------:R1:W-:Y:S04]  /*7bef0*/  STL [R1+0x2e80], R42 ;  /* 0x002e802a01007387 */ /* 0x0003e80000100800 */
[----:B--2---:R-:W2:Y:S04]  /*7bf00*/  LDL.LU R15, [R1+0x2e70] ;  /* 0x002e7000010f7983 */ /* 0x004ea80000300800 */
[----:B------:R1:W-:Y:S04]  /*7bf10*/  STL [R1+0x2ea4], R43 ;  /* 0x002ea42b01007387 */ /* 0x0003e80000100800 */
[----:B---3--:R-:W3:Y:S04]  /*7bf20*/  LDL.LU R16, [R1+0x2e94] ;  /* 0x002e940001107983 */ /* 0x008ee80000300800 */
        /* <DEDUP_REMOVED lines=25> */
[----:B-1----:R-:W4:Y:S04]  /*7c0c0*/  LDL.LU R42, [R1+0x2e2c] ;  /* 0x002e2c00012a7983 */ /* 0x002f280000300800 */
[----:B------:R-:W4:Y:S01]  /*7c0d0*/  LDL.LU R43, [R1+0x2e00] ;  /* 0x002e0000012b7983 */ /* 0x000f220000300800 */
[----:B------:R-:W-:Y:S01]  /*7c0e0*/  IADD3 R13, P2, R2, R13, RZ ;  /* 0x0000000d020d7210 */ /* 0x000fe20007f5e0ff */
[----:B------:R-:W-:Y:S01]  /*7c0f0*/  IMAD.X R14, R60, 0x1, R14, P3 ;  /* 0x000000013c0e7824 */ /* 0x000fe200018e060e */
[----:B--2---:R-:W-:Y:S01]  /*7c100*/  IADD3 R15, P3, R2, R15, RZ ;  /* 0x0000000f020f7210 */ /* 0x004fe20007f7e0ff */
[----:B---3--:R-:W-:Y:S01]  /*7c110*/  IMAD.X R16, R60, 0x1, R16, P4 ;  /* 0x000000013c107824 */ /* 0x008fe200020e0610 */
[----:B----4-:R-:W-:Y:S01]  /*7c120*/  IADD3 R17, P4, R2, R17, RZ ;  /* 0x0000001102117210 */ /* 0x010fe20007f9e0ff */
        /* <DEDUP_REMOVED lines=53> */
[----:B------:R-:W-:-:S03]  /*7c480*/  IADD3 R43, P5, R2, R43, RZ ;  /* 0x0000002b022b7210 */ /* 0x000fc60007fbe0ff */
        /* <DEDUP_REMOVED lines=34> */
[----:B------:R-:W-:Y:S01]  /*7c6b0*/  IMAD.X R13, R60, 0x1, R13, P6 ;  /* 0x000000013c0d7824 */ /* 0x000fe200030e060d */
[----:B------:R-:W-:Y:S01]  /*7c6c0*/  IADD3 R14, P6, R2, R14, RZ ;  /* 0x0000000e020e7210 */ /* 0x000fe20007fde0ff */
[----:B--2---:R-:W-:Y:S01]  /*7c6d0*/  IMAD.X R15, R60, 0x1, R15, P1 ;  /* 0x000000013c0f7824 */ /* 0x004fe200008e060f */
[----:B---3--:R-:W-:Y:S01]  /*7c6e0*/  IADD3 R16, P1, R2, R16, RZ ;  /* 0x0000001002107210 */ /* 0x008fe20007f3e0ff */
[----:B----4-:R-:W-:Y:S01]  /*7c6f0*/  IMAD.X R17, R60, 0x1, R17, P2 ;  /* 0x000000013c117824 */ /* 0x010fe200010e0611 */
        /* <DEDUP_REMOVED lines=1204> */
[----:B------:R-:W0:Y:S02]  /*81240*/  S2R R61, SR_TID.X ;  /* 0x00000000003d7919 */ /* 0x000e240000002100 */
[----:B0-----:R-:W-:-:S04]  /*81250*/  LOP3.LUT R61, R61, 0x1f, RZ, 0xc0, !PT ;  /* 0x0000001f3d3d7812 */ /* 0x001fc800078ec0ff */
[----:B------:R-:W-:Y:S02]  /*81260*/  LOP3.LUT R61, R61, 0x10, RZ, 0x3c, !PT ;  /* 0x000000103d3d7812 */ /* 0x000fe400078e3cff */
        /* <DEDUP_REMOVED lines=40> */
[----:B------:R-:W-:Y:S01]  /*814f0*/  IADD3 R39, P2, R2, R39, RZ ;  /* 0x0000002702277210 */ /* 0x000fe20007f5e0ff */
[----:B------:R-:W-:Y:S02]  /*81500*/  IMAD.X R40, R60, 0x1, R40, P3 ;  /* 0x000000013c287824 */ /* 0x000fe400018e0628 */
[----:B------:R1:W-:Y:S01]  /*81510*/  STL [R1+0x32a8], R35 ;  /* 0x0032a82301007387 */ /* 0x0003e20000100800 */
[----:B------:R-:W-:-:S03]  /*81520*/  IADD3 R41, P3, R2, R41, RZ ;  /* 0x0000002902297210 */ /* 0x000fc60007f7e0ff */
[----:B------:R1:W-:Y:S04]  /*81530*/  STL [R1+0x325c], R36 ;  /* 0x00325c2401007387 */ /* 0x0003e80000100800 */
[----:B------:R1:W-:Y:S01]  /*81540*/  STL [R1+0x32b8], R37 ;  /* 0x0032b82501007387 */ /* 0x0003e20000100800 */
[----:B------:R-:W-:-:S03]  /*81550*/  IMAD.X R4, R60, 0x1, R4, P4 ;  /* 0x000000013c047824 */ /* 0x000fc600020e0604 */
        /* <DEDUP_REMOVED lines=10> */
[----:B------:R1:W-:Y:S04]  /*81600*/  STL [R1+0x327c], R5 ;  /* 0x00327c0501007387 */ /* 0x0003e80000100800 */
[----:B------:R1:W-:Y:S04]  /*81610*/  STL [R1+0x3278], R6 ;  /* 0x0032780601007387 */ /* 0x0003e80000100800 */
[----:B------:R1:W-:Y:S04]  /*81620*/  STL [R1+0x3298], R43 ;  /* 0x0032982b01007387 */ /* 0x0003e80000100800 */
[----:B------:R1:W-:Y:S04]  /*81630*/  STL [R1+0x328c], R7 ;  /* 0x00328c0701007387 */ /* 0x0003e80000100800 */
[----:B------:R1:W-:Y:S01]  /*81640*/  STL [R1+0x3288], R42 ;  /* 0x0032882a01007387 */ /* 0x0003e20000100800 */
[----:B------:R-:W-:Y:S05]  /*81650*/  @P0 BRA `(.L_x_1) ;  /* 0xfffffa0000400947 */ /* 0x000fea000383ffff */
.L_x_0:
[----:B------:R2:W-:Y:S01]  /*81660*/  STL [R1+0x375c], R2 ;  /* 0x00375c0201007387 */ /* 0x0005e20000100800 */
[----:B-----5:R-:W-:Y:S01]  /*81670*/  F2FP.SATFINITE.E4M3.F32.PACK_AB_MERGE_C R44, R45, R44, RZ ;  /* 0x0000002c2d2c723e */ /* 0x020fe200048070ff */
[----:B------:R-:W-:Y:S01]  /*81680*/  ULDC UR4, c[0x0][0x248] ;  /* 0x0000920000047ab9 */ /* 0x000fe20000000800 */
[----:B------:R-:W-:Y:S01]  /*81690*/  F2FP.SATFINITE.E4M3.F32.PACK_AB_MERGE_C R46, R47, R46, RZ ;  /* 0x0000002e2f2e723e */ /* 0x000fe200048070ff */
[----:B------:R-:W3:Y:S01]  /*816a0*/  LDL.LU R61, [R1+0x84] ;  /* 0x00008400013d7983 */ /* 0x000ee20000300800 */
[----:B------:R-:W-:Y:S01]  /*816b0*/  F2FP.SATFINITE.E4M3.F32.PACK_AB_MERGE_C R57, R57, R56, RZ ;  /* 0x000000383939723e */ /* 0x000fe200048070ff */
[----:B------:R-:W-:Y:S01]  /*816c0*/  ULDC.64 UR26, c[0x0][0x228] ;  /* 0x00008a00001a7ab9 */ /* 0x000fe20000000a00 */
[----:B------:R-:W-:Y:S01]  /*816d0*/  ULDC UR5, c[0x0][0x248] ;  /* 0x0000920000057ab9 */ /* 0x000fe20000000800 */
[----:B-1----:R-:W4:Y:S01]  /*816e0*/  LDL.LU R43, [R1+0x88] ;  /* 0x00008800012b7983 */ /* 0x002f220000300800 */
[----:B------:R-:W-:Y:S01]  /*816f0*/  ULDC UR6, c[0x0][0x248] ;  /* 0x0000920000067ab9 */ /* 0x000fe20000000800 */
[----:B------:R-:W-:Y:S01]  /*81700*/  ULDC UR7, c[0x0][0x248] ;  /* 0x0000920000077ab9 */ /* 0x000fe20000000800 */
[----:B------:R-:W-:Y:S01]  /*81710*/  ULDC UR8, c[0x0][0x248] ;  /* 0x0000920000087ab9 */ /* 0x000fe20000000800 */
[----:B------:R-:W4:Y:S01]  /*81720*/  LDL.LU R42, [R1+0x8c] ;  /* 0x00008c00012a7983 */ /* 0x000f220000300800 */
[----:B------:R-:W-:Y:S01]  /*81730*/  ULDC UR9, c[0x0][0x248] ;  /* 0x0000920000097ab9 */ /* 0x000fe20000000800 */
[----:B------:R-:W-:Y:S01]  /*81740*/  ULDC UR10, c[0x0][0x248] ;  /* 0x00009200000a7ab9 */ /* 0x000fe20000000800 */
[----:B------:R-:W-:Y:S01]  /*81750*/  ULDC UR11, c[0x0][0x248] ;  /* 0x00009200000b7ab9 */ /* 0x000fe20000000800 */
[----:B------:R-:W3:Y:S01]  /*81760*/  LDL.LU R41, [R1+0xa0] ;  /* 0x0000a00001297983 */ /* 0x000ee20000300800 */
        /* <DEDUP_REMOVED lines=60> */
[----:B------:R-:W-:-:S03]  /*81b30*/  ULDC UR54, c[0x0][0x228] ;  /* 0x00008a0000367ab9 */ /* 0x000fc60000000800 */
        /* <DEDUP_REMOVED lines=22> */
[----:B------:R1:W-:Y:S01]  /*81ca0*/  STL [R1+0x3758], R3 ;  /* 0x0037580301007387 */ /* 0x0003e20000100800 */
[----:B--2---:R-:W-:-:S03]  /*81cb0*/  F2FP.SATFINITE.E4M3.F32.PACK_AB_MERGE_C R2, R49, R48, RZ ;  /* 0x000000303102723e */ /* 0x004fc600048070ff */
[----:B-1----:R-:W2:Y:S04]  /*81cc0*/  LDL.LU R3, [R1+0x80] ;  /* 0x0000800001037983 */ /* 0x002ea80000300800 */
[----:B------:R1:W-:Y:S04]  /*81cd0*/  STL.64 [R1+0x3688], R52 ;  /* 0x0036883401007387 */ /* 0x0003e80000100a00 */
[----:B-1----:R-:W2:Y:S04]  /*81ce0*/  LDL.LU R52, [R1+0x48] ;  /* 0x0000480001347983 */ /* 0x002ea80000300800 */
[----:B------:R-:W2:Y:S04]  /*81cf0*/  LDL.LU R53, [R1+0x4c] ;  /* 0x00004c0001357983 */ /* 0x000ea80000300800 */
[----:B------:R1:W-:Y:S04]  /*81d00*/  STL.64 [R1+0x3680], R54 ;  /* 0x0036803601007387 */ /* 0x0003e80000100a00 */
[----:B-1----:R-:W2:Y:S04]  /*81d10*/  LDL.LU R54, [R1+0x40] ;  /* 0x0000400001367983 */ /* 0x002ea80000300800 */
[----:B------:R-:W2:Y:S04]  /*81d20*/  LDL.LU R55, [R1+0x44] ;  /* 0x0000440001377983 */ /* 0x000ea80000300800 */
[----:B------:R-:W2:Y:S04]  /*81d30*/  LDL.LU R45, [R1+0x2c] ;  /* 0x00002c00012d7983 */ /* 0x000ea80000300800 */
[----:B------:R-:W2:Y:S04]  /*81d40*/  LDL.LU R47, [R1+0x28] ;  /* 0x00002800012f7983 */ /* 0x000ea80000300800 */
[----:B------:R1:W-:Y:S02]  /*81d50*/  STL [R1+0x498], R2 ;  /* 0x0004980201007387 */ /* 0x0003e40000100800 */
[----:B-1----:R-:W-:-:S05]  /*81d60*/  F2FP.SATFINITE.E4M3.F32.PACK_AB_MERGE_C R2, R51, R50, RZ ;  /* 0x000000323302723e */ /* 0x002fca00048070ff */
[----:B------:R1:W-:Y:S04]  /*81d70*/  STL [R1+0x4a0], R2 ;  /* 0x0004a00201007387 */ /* 0x0003e80000100800 */
[----:B-1----:R-:W2:Y:S04]  /*81d80*/  LDL.LU R2, [R1+0x375c] ;  /* 0x00375c0001027983 */ /* 0x002ea80000300800 */
[----:B------:R1:W-:Y:S04]  /*81d90*/  STL.64 [R1+0x3690], R50 ;  /* 0x0036903201007387 */ /* 0x0003e80000100a00 */
[----:B-1----:R-:W2:Y:S04]  /*81da0*/  LDL.LU R50, [R1+0x20] ;  /* 0x0000200001327983 */ /* 0x002ea80000300800 */
[----:B------:R-:W2:Y:S04]  /*81db0*/  LDL.LU R51, [R1+0x24] ;  /* 0x0000240001337983 */ /* 0x000ea80000300800 */
[----:B------:R1:W-:Y:S04]  /*81dc0*/  STL [R1+0x46c], R57 ;  /* 0x00046c3901007387 */ /* 0x0003e80000100800 */
[----:B------:R-:W-:Y:S01]  /*81dd0*/  STL.64 [R1+0x3698], R58 ;  /* 0x0036983a01007387 */ /* 0x000fe20000100a00 */
[----:B-1----:R-:W-:-:S05]  /*81de0*/  F2FP.SATFINITE.E4M3.F32.PACK_AB_MERGE_C R57, R59, R58, RZ ;  /* 0x0000003a3b39723e */ /* 0x002fca00048070ff */
[----:B------:R-:W-:Y:S01]  /*81df0*/  STL [R1+0x470], R57 ;  /* 0x0004703901007387 */ /* 0x000fe20000100800 */
[----:B----4-:R-:W-:Y:S02]  /*81e00*/  F2FP.SATFINITE.E4M3.F32.PACK_AB_MERGE_C R42, R42, R43, RZ ;  /* 0x0000002b2a2a723e */ /* 0x010fe400048070ff */
[----:B---3--:R-:W-:Y:S02]  /*81e10*/  F2FP.SATFINITE.E4M3.F32.PACK_AB_MERGE_C R38, R38, R39, RZ ;  /* 0x000000272626723e */ /* 0x008fe400048070ff */
[----:B------:R-:W-:Y:S02]  /*81e20*/  F2FP.SATFINITE.E4M3.F32.PACK_AB_MERGE_C R36, R36, R37, RZ ;  /* 0x000000252424723e */ /* 0x000fe400048070ff */
[----:B------:R-:W-:Y:S02]  /*81e30*/  F2FP.SATFINITE.E4M3.F32.PACK_AB_MERGE_C R32, R32, R33, RZ ;  /* 0x000000212020723e */ /* 0x000fe400048070ff */
[----:B------:R-:W-:Y:S02]  /*81e40*/  F2FP.SATFINITE.E4M3.F32.PACK_AB_MERGE_C R30, R30, R31, RZ ;  /* 0x0000001f1e1e723e */ /* 0x000fe400048070ff */
[----:B------:R-:W-:-:S02]  /*81e50*/  F2FP.SATFINITE.E4M3.F32.PACK_AB_MERGE_C R26, R26, R27, RZ ;  /* 0x0000001b1a1a723e */ /* 0x000fc400048070ff */
[----:B------:R-:W-:Y:S02]  /*81e60*/  F2FP.SATFINITE.E4M3.F32.PACK_AB_MERGE_C R24, R24, R25, RZ ;  /* 0x000000191818723e */ /* 0x000fe400048070ff */
[----:B------:R-:W-:Y:S02]  /*81e70*/  F2FP.SATFINITE.E4M3.F32.PACK_AB_MERGE_C R20, R20, R21, RZ ;  /* 0x000000151414723e */ /* 0x000fe400048070ff */
[----:B------:R-:W-:Y:S02]  /*81e80*/  F2FP.SATFINITE.E4M3.F32.PACK_AB_MERGE_C R18, R18, R19, RZ ;  /* 0x000000131212723e */ /* 0x000fe400048070ff */
[----:B------:R-:W-:Y:S02]  /*81e90*/  F2FP.SATFINITE.E4M3.F32.PACK_AB_MERGE_C R14, R14, R15, RZ ;  /* 0x0000000f0e0e723e */ /* 0x000fe400048070ff */
[----:B------:R-:W-:Y:S02]  /*81ea0*/  F2FP.SATFINITE.E4M3.F32.PACK_AB_MERGE_C R12, R12, R13, RZ ;  /* 0x0000000d0c0c723e */ /* 0x000fe400048070ff */
[----:B------:R-:W-:-:S02]  /*81eb0*/  F2FP.SATFINITE.E4M3.F32.PACK_AB_MERGE_C R8, R8, R9, RZ ;  /* 0x000000090808723e */ /* 0x000fc400048070ff */
[----:B------:R-:W-:Y:S02]  /*81ec0*/  F2FP.SATFINITE.E4M3.F32.PACK_AB_MERGE_C R6, R6, R7, RZ ;  /* 0x000000070606723e */ /* 0x000fe400048070ff */
[----:B--2---:R-:W-:Y:S02]  /*81ed0*/  F2FP.SATFINITE.E4M3.F32.PACK_AB_MERGE_C R45, R45, R47, RZ ;  /* 0x0000002f2d2d723e */ /* 0x004fe400048070ff */
[----:B------:R-:W-:Y:S02]  /*81ee0*/  F2FP.SATFINITE.E4M3.F32.PACK_AB_MERGE_C R47, R53, R52, RZ ;  /* 0x00000034352f723e */ /* 0x000fe400048070ff */
[----:B------:R-:W-:Y:S02]  /*81ef0*/  F2FP.SATFINITE.E4M3.F32.PACK_AB_MERGE_C R51, R51, R50, RZ ;  /* 0x000000323333723e */ /* 0x000fe400048070ff */
[----:B------:R-:W-:-:S03]  /*81f00*/  F2FP.SATFINITE.E4M3.F32.PACK_AB_MERGE_C R50, R55, R54, RZ ;  /* 0x000000363732723e */ /* 0x000fc600048070ff */
[----:B------:R-:W-:Y:S04]  /*81f10*/  STL [R1+0x450], R51 ;  /* 0x0004503301007387 */ /* 0x000fe80000100800 */
[----:B------:R1:W-:Y:S04]  /*81f20*/  STL [R1+0x45c], R45 ;  /* 0x00045c2d01007387 */ /* 0x0003e80000100800 */
[----:B------:R-:W-:Y:S04]  /*81f30*/  STL [R1+0x328], R50 ;  /* 0x0003283201007387 */ /* 0x000fe80000100800 */
[----:B------:R-:W-:Y:S01]  /*81f40*/  STL [R1+0x430], R47 ;  /* 0x0004302f01007387 */ /* 0x000fe20000100800 */
[----:B-1----:R-:W-:-:S02]  /*81f50*/  F2FP.SATFINITE.E4M3.F32.PACK_AB_MERGE_C R45, R61, R3, RZ ;  /* 0x000000033d2d723e */ /* 0x002fc400048070ff */
[----:B------:R-:W-:-:S03]  /*81f60*/  F2FP.SATFINITE.E4M3.F32.PACK_AB_MERGE_C R3, R40, R41, RZ ;  /* 0x000000292803723e */ /* 0x000fc600048070ff */
[----:B------:R-:W-:Y:S04]  /*81f70*/  STL [R1+0x2f8], R45 ;  /* 0x0002f82d01007387 */ /* 0x000fe80000100800 */
[----:B------:R-:W-:Y:S04]  /*81f80*/  STL [R1+0x304], R42 ;  /* 0x0003042a01007387 */ /* 0x000fe80000100800 */
[----:B------:R1:W-:Y:S04]  /*81f90*/  STL [R1+0x2dc], R3 ;  /* 0x0002dc0301007387 */ /* 0x0003e80000100800 */
[----:B------:R-:W-:Y:S04]  /*81fa0*/  STL [R1+0x2e0], R38 ;  /* 0x0002e02601007387 */ /* 0x000fe80000100800 */
[----:B------:R-:W-:Y:S01]  /*81fb0*/  STL [R1+0x29c], R36 ;  /* 0x00029c2401007387 */ /* 0x000fe20000100800 */
[----:B-1----:R-:W-:-:S05]  /*81fc0*/  F2FP.SATFINITE.E4M3.F32.PACK_AB_MERGE_C R3, R34, R35, RZ ;  /* 0x000000232203723e */ /* 0x002fca00048070ff */
        /* <DEDUP_REMOVED lines=18> */
[----:B------:R-:W2:Y:S01]  /*820f0*/  LDL.LU R54, [R1+0x5a8] ;  /* 0x0005a80001367983 */ /* 0x000ea20000300800 */
[----:B-1----:R-:W-:-:S03]  /*82100*/  F2FP.SATFINITE.E4M3.F32.PACK_AB_MERGE_C R3, R4, R5, RZ ;  /* 0x000000050403723e */ /* 0x002fc600048070ff */
[----:B------:R-:W-:Y:S04]  /*82110*/  STL [R1+0x2784], R6 ;  /* 0x0027840601007387 */ /* 0x000fe80000100800 */
[----:B------:R-:W2:Y:S04]  /*82120*/  LDL.LU R4, [R1+0x5ac] ;  /* 0x0005ac0001047983 */ /* 0x000ea80000300800 */
[----:B------:R1:W-:Y:S04]  /*82130*/  STL [R1+0x2754], R3 ;  /* 0x0027540301007387 */ /* 0x0003e80000100800 */
[----:B------:R-:W3:Y:S04]  /*82140*/  LDL.LU R55, [R1+0x840] ;  /* 0x0008400001377983 */ /* 0x000ee80000300800 */
[----:B------:R-:W3:Y:S04]  /*82150*/  LDL.LU R21, [R1+0x844] ;  /* 0x0008440001157983 */ /* 0x000ee80000300800 */
[----:B------:R-:W4:Y:S04]  /*82160*/  LDL.LU R52, [R1+0x848] ;  /* 0x0008480001347983 */ /* 0x000f280000300800 */
[----:B------:R-:W4:Y:S04]  /*82170*/  LDL.LU R11, [R1+0x84c] ;  /* 0x00084c00010b7983 */ /* 0x000f280000300800 */
[----:B------:R-:W3:Y:S04]  /*82180*/  LDL.LU R53, [R1+0x810] ;  /* 0x0008100001357983 */ /* 0x000ee80000300800 */
        /* <DEDUP_REMOVED lines=39> */
[----:B--2---:R-:W-:-:S03]  /*82400*/  F2FP.SATFINITE.E4M3.F32.PACK_AB_MERGE_C R45, R4, R54, RZ ;  /* 0x00000036042d723e */ /* 0x004fc600048070ff */
[----:B------:R-:W2:Y:S04]  /*82410*/  LDL R4, [R1+0x1728] ;  /* 0x0017280001047983 */ /* 0x000ea80000100800 */
[----:B------:R3:W-:Y:S02]  /*82420*/  STL [R1+0x2760], R45 ;  /* 0x0027602d01007387 */ /* 0x0007e40000100800 */
[----:B---3--:R-:W-:Y:S02]  /*82430*/  F2FP.SATFINITE.E4M3.F32.PACK_AB_MERGE_C R45, R3, R53, RZ ;  /* 0x00000035032d723e */ /* 0x008fe400048070ff */
[----:B----4-:R-:W-:-:S03]  /*82440*/  F2FP.SATFINITE.E4M3.F32.PACK_AB_MERGE_C R3, R43, R61, RZ ;  /* 0x0000003d2b03723e */ /* 0x010fc600048070ff */
[----:B------:R-:W-:Y:S04]  /*82450*/  STL [R1+0x474], R45 ;  /* 0x0004742d01007387 */ /* 0x000fe80000100800 */
[----:B------:R1:W-:Y:S01]  /*82460*/  STL [R1+0x49c], R3 ;  /* 0x00049c0301007387 */ /* 0x0003e20000100800 */
[----:B------:R-:W-:Y:S02]  /*82470*/  F2FP.SATFINITE.E4M3.F32.PACK_AB_MERGE_C R41, R41, R42, RZ ;  /* 0x0000002a2929723e */ /* 0x000fe400048070ff */
[----:B------:R-:W-:-:S03]  /*82480*/  F2FP.SATFINITE.E4M3.F32.PACK_AB_MERGE_C R39, R39, R40, RZ ;  /* 0x000000282727723e */ /* 0x000fc600048070ff */
[----:B------:R-:W-:Y:S01]  /*82490*/  STL [R1+0x464], R41 ;  /* 0x0004642901007387 */ /* 0x000fe20000100800 */
[----:B-1----:R-:W-:-:S03]  /*824a0*/  F2FP.SATFINITE.E4M3.F32.PACK_AB_MERGE_C R3, R37, R38, RZ ;  /* 0x000000262503723e */ /* 0x002fc600048070ff */
[----:B------:R-:W-:Y:S01]  /*824b0*/  STL [R1+0x468], R39 ;  /* 0x0004682701007387 */ /* 0x000fe20000100800 */
[----:B------:R-:W-:Y:S01]  /*824c0*/  F2FP.SATFINITE.E4M3.F32.PACK_AB_MERGE_C R11, R11, R52, RZ ;  /* 0x000000340b0b723e */ /* 0x000fe200048070ff */
[----:B------:R-:W1:Y:S02]  /*824d0*/  LDC R37, c[0x0][0x244] ;  /* 0x00009100ff257b82 */ /* 0x000e640000000800 */
[----:B------:R3:W-:Y:S01]  /*824e0*/  STL [R1+0x438], R3 ;  /* 0x0004380301007387 */ /* 0x0007e20000100800 */
[----:B------:R-:W-:Y:S02]  /*824f0*/  F2FP.SATFINITE.E4M3.F32.PACK_AB_MERGE_C R35, R35, R36, RZ ;  /* 0x000000242323723e */ /* 0x000fe400048070ff */
[----:B------:R-:W-:-:S03]  /*82500*/  F2FP.SATFINITE.E4M3.F32.PACK_AB_MERGE_C R33, R33, R34, RZ ;  /* 0x000000222121723e */ /* 0x000fc600048070ff */
[----:B------:R4:W-:Y:S01]  /*82510*/  STL [R1+0x448], R35 ;  /* 0x0004482301007387 */ /* 0x0009e20000100800 */
[----:B------:R-:W-:Y:S01]  /*82520*/  F2FP.SATFINITE.E4M3.F32.PACK_AB_MERGE_C R9, R9, R30, RZ ;  /* 0x0000001e0909723e */ /* 0x000fe200048070ff */
[----:B------:R-:W0:Y:S01]  /*82530*/  LDC R38, c[0x0][0x244] ;  /* 0x00009100ff267b82 */ /* 0x000e220000000800 */
[----:B---3--:R-:W-:Y:S01]  /*82540*/  F2FP.SATFINITE.E4M3.F32.PACK_AB_MERGE_C R3, R31, R32, RZ ;  /* 0x000000201f03723e */ /* 0x008fe200048070ff */
[----:B------:R-:W-:Y:S04]  /*82550*/  STL [R1+0x31c], R33 ;  /* 0x00031c2101007387 */ /* 0x000fe80000100800 */
[----:B------:R-:W-:Y:S01]  /*82560*/  STL [R1+0x2664], R3 ;  /* 0x0026640301007387 */ /* 0x000fe20000100800 */
[----:B------:R-:W-:Y:S01]  /*82570*/  F2FP.SATFINITE.E4M3.F32.PACK_AB_MERGE_C R7, R7, R18, RZ ;  /* 0x000000120707723e */ /* 0x000fe200048070ff */
[----:B----4-:R-:W3:Y:S01]  /*82580*/  LDC R35, c[0x0][0x244] ;  /* 0x00009100ff237b82 */ /* 0x010ee20000000800 */
[----:B------:R-:W-:-:S07]  /*82590*/  F2FP.SATFINITE.E4M3.F32.PACK_AB_MERGE_C R6, R6, R22, RZ ;  /* 0x000000160606723e */ /* 0x000fce00048070ff */
[----:B------:R-:W4:Y:S01]  /*825a0*/  LDC R36, c[0x0][0x244] ;  /* 0x00009100ff247b82 */ /* 0x000f220000000800 */
[----:B------:R-:W-:-:S07]  /*825b0*/  F2FP.SATFINITE.E4M3.F32.PACK_AB_MERGE_C R19, R19, R23, RZ ;  /* 0x000000171313723e */ /* 0x000fce00048070ff */
[----:B------:R-:W0:Y:S01]  /*825c0*/  LDC R39, c[0x0][0x244] ;  /* 0x00009100ff277b82 */ /* 0x000e220000000800 */
[----:B------:R-:W-:Y:S01]  /*825d0*/  STL [R1+0xbc], R19 ;  /* 0x0000bc1301007387 */ /* 0x000fe20000100800 */
[----:B------:R-:W-:-:S06]  /*825e0*/  F2FP.SATFINITE.E4M3.F32.PACK_AB_MERGE_C R16, R16, R17, RZ ;  /* 0x000000111010723e */ /* 0x000fcc00048070ff */
[----:B------:R-:W0:Y:S01]  /*825f0*/  LDC R41, c[0x0][0x244] ;  /* 0x00009100ff297b82 */ /* 0x000e220000000800 */
[----:B------:R-:W-:Y:S01]  /*82600*/  F2FP.SATFINITE.E4M3.F32.PACK_AB_MERGE_C R14, R14, R15, RZ ;  /* 0x0000000f0e0e723e */ /* 0x000fe200048070ff */
[----:B------:R1:W-:Y:S04]  /*82610*/  STL [R1+0xb8], R16 ;  /* 0x0000b81001007387 */ /* 0x0003e80000100800 */
[----:B------:R3:W-:Y:S01]  /*82620*/  STL [R1+0xb4], R14 ;  /* 0x0000b40e01007387 */ /* 0x0007e20000100800 */
[----:B------:R-:W-:-:S05]  /*82630*/  F2FP.SATFINITE.E4M3.F32.PACK_AB_MERGE_C R12, R12, R13, RZ ;  /* 0x0000000d0c0c723e */ /* 0x000fca00048070ff */
[----:B------:R3:W-:Y:S01]  /*82640*/  STL [R1+0xb0], R12 ;  /* 0x0000b00c01007387 */ /* 0x0007e20000100800 */
[----:B------:R-:W-:Y:S02]  /*82650*/  F2FP.SATFINITE.E4M3.F32.PACK_AB_MERGE_C R5, R5, R25, RZ ;  /* 0x000000190505723e */ /* 0x000fe400048070ff */
[----:B-1----:R-:W-:Y:S02]  /*82660*/  LOP3.LUT R16, R44, 0xffff, RZ, 0xc0, !PT ;  /* 0x0000ffff2c107812 */ /* 0x002fe400078ec0ff */
[----:B------:R-:W-:Y:S02]  /*82670*/  F2FP.SATFINITE.E4M3.F32.PACK_AB_MERGE_C R8, R8, R29, RZ ;  /* 0x0000001d0808723e */ /* 0x000fe400048070ff */
[----:B------:R-:W-:Y:S01]  /*82680*/  LOP3.LUT R9, R9, 0xffff, RZ, 0xc0, !PT ;  /* 0x0000ffff09097812 */ /* 0x000fe200078ec0ff */
[----:B------:R-:W-:Y:S01]  /*82690*/  STL [R1+0x4d8], R16 ;  /* 0x0004d81001007387 */ /* 0x000fe20000100800 */
[----:B------:R-:W-:Y:S02]  /*826a0*/  LOP3.LUT R5, R5, 0xffff, RZ, 0xc0, !PT ;  /* 0x0000ffff05057812 */ /* 0x000fe400078ec0ff */
[----:B------:R-:W-:Y:S01]  /*826b0*/  LOP3.LUT R8, R8, 0xffff, RZ, 0xc0, !PT ;  /* 0x0000ffff08087812 */ /* 0x000fe200078ec0ff */
[----:B------:R1:W-:Y:S01]  /*826c0*/  STL [R1+0x4a4], R9 ;  /* 0x0004a40901007387 */ /* 0x0003e20000100800 */
[----:B------:R-:W-:Y:S01]  /*826d0*/  F2FP.SATFINITE.E4M3.F32.PACK_AB_MERGE_C R20, R20, R24, RZ ;  /* 0x000000181414723e */ /* 0x000fe200048070ff */
[----:B--2---:R-:W-:Y:S01]  /*826e0*/  IMAD R18, R4, UR4, RZ ;  /* 0x0000000404127c24 */ /* 0x004fe2000f8e02ff */
[----:B------:R-:W-:-:S03]  /*826f0*/  ULDC UR4, c[0x0][0x248] ;  /* 0x0000920000047ab9 */ /* 0x000fc60000000800 */
[----:B------:R-:W-:Y:S01]  /*82700*/  VIADD R22, R18, UR4 ;  /* 0x0000000412167c36 */ /* 0x000fe20008000000 */
[----:B------:R-:W-:-:S03]  /*82710*/  ULDC UR4, c[0x0][0x248] ;  /* 0x0000920000047ab9 */ /* 0x000fc60000000800 */
[----:B------:R-:W-:Y:S01]  /*82720*/  VIADD R19, R22, UR4 ;  /* 0x0000000416137c36 */ /* 0x000fe20008000000 */
[----:B------:R-:W-:-:S03]  /*82730*/  ULDC UR4, c[0x0][0x248] ;  /* 0x0000920000047ab9 */ /* 0x000fc60000000800 */
[----:B---3--:R-:W-:Y:S01]  /*82740*/  VIADD R14, R19, UR4 ;  /* 0x00000004130e7c36 */ /* 0x008fe20008000000 */
[----:B------:R-:W-:Y:S01]  /*82750*/  ULDC UR4, c[0x0][0x248] ;  /* 0x0000920000047ab9 */ /* 0x000fe20000000800 */
[----:B------:R-:W-:Y:S02]  /*82760*/  VIADD R4, R4, 0x55 ;  /* 0x0000005504047836 */ /* 0x000fe40000000000 */
[----:B------:R-:W-:Y:S01]  /*82770*/  VIADD R13, R14, UR4 ;  /* 0x000000040e0d7c36 */ /* 0x000fe20008000000 */
[----:B------:R-:W-:-:S03]  /*82780*/  ULDC UR4, c[0x0][0x248] ;  /* 0x0000920000047ab9 */ /* 0x000fc60000000800 */
[----:B------:R-:W-:Y:S01]  /*82790*/  VIADD R12, R13, UR4 ;  /* 0x000000040d0c7c36 */ /* 0x000fe20008000000 */
[----:B------:R-:W-:Y:S01]  /*827a0*/  ISETP.GE.AND P0, PT, R4, UR27, PT ;  /* 0x0000001b04007c0c */ /* 0x000fe2000bf06270 */
[----:B------:R-:W-:Y:S01]  /*827b0*/  ULDC UR4, c[0x0][0x248] ;  /* 0x0000920000047ab9 */ /* 0x000fe20000000800 */
[----:B------:R-:W-:Y:S01]  /*827c0*/  F2FP.SATFINITE.E4M3.F32.PACK_AB_MERGE_C R10, R10, R26, RZ ;  /* 0x0000001a0a0a723e */ /* 0x000fe200048070ff */
[----:B------:R-:W-:Y:S01]  /*827d0*/  VIADD R4, R12, UR5 ;  /* 0x000000050c047c36 */ /* 0x000fe20008000000 */
[----:B------:R-:W-:Y:S01]  /*827e0*/  LOP3.LUT R12, R46, 0xffff, RZ, 0xc0, !PT ;  /* 0x0000ffff2e0c7812 */ /* 0x000fe200078ec0ff */
[----:B------:R-:W-:Y:S01]  /*827f0*/  ULDC UR5, c[0x0][0x248] ;  /* 0x0000920000057ab9 */ /* 0x000fe20000000800 */
[----:B------:R-:W-:Y:S01]  /*82800*/  LOP3.LUT R11, R11, 0xffff, RZ, 0xc0, !PT ;  /* 0x0000ffff0b0b7812 */ /* 0x000fe200078ec0ff */
[----:B------:R-:W-:Y:S01]  /*82810*/  VIADD R15, R4, UR4 ;  /* 0x00000004040f7c36 */ /* 0x000fe20008000000 */
[----:B------:R-:W-:Y:S01]  /*82820*/  LOP3.LUT R4, R7, 0xffff, RZ, 0xc0, !PT ;  /* 0x0000ffff07047812 */ /* 0x000fe200078ec0ff */
[----:B------:R-:W-:Y:S01]  /*82830*/  STL [R1+0x2880], R12 ;  /* 0x0028800c01007387 */ /* 0x000fe20000100800 */
[----:B------:R-:W-:Y:S01]  /*82840*/  ULDC UR4, c[0x0][0x248] ;  /* 0x0000920000047ab9 */ /* 0x000fe20000000800 */
[----:B------:R-:W-:Y:S01]  /*82850*/  F2FP.SATFINITE.E4M3.F32.PACK_AB_MERGE_C R21, R21, R55, RZ ;  /* 0x000000371515723e */ /* 0x000fe200048070ff */
[----:B------:R-:W-:Y:S01]  /*82860*/  ULDC UR27, c[0x0][0x228] ;  /* 0x00008a00001b7ab9 */ /* 0x000fe20000000800 */
[----:B------:R2:W-:Y:S01]  /*82870*/  STL [R1+0x2868], R4 ;  /* 0x0028680401007387 */ /* 0x0005e20000100800 */
[----:B------:R-:W-:-:S03]  /*82880*/  PRMT R7, R16, 0x3340, R9 ;  /* 0x0000334010077816 */ /* 0x000fc60000000009 */
[----:B------:R3:W-:Y:S04]  /*82890*/  STL [R1+0x2874], R5 ;  /* 0x0028740501007387 */ /* 0x0007e80000100800 */
[----:B------:R4:W-:Y:S04]  /*828a0*/  STL [R1+0x2870], R8 ;  /* 0x0028700801007387 */ /* 0x0009e80000100800 */
[----:B------:R-:W4:Y:S04]  /*828b0*/  LDL R24, [R1+0x1738] ;  /* 0x0017380001187983 */ /* 0x000f280000100800 */
[----:B-1----:R-:W4:Y:S01]  /*828c0*/  LDL R9, [R1+0x173c] ;  /* 0x00173c0001097983 */ /* 0x002f220000100800 */
[----:B------:R-:W-:Y:S01]  /*828d0*/  VIADD R15, R15, UR6 ;  /* 0x000000060f0f7c36 */ /* 0x000fe20008000000 */
[----:B--2---:R-:W-:Y:S01]  /*828e0*/  PRMT R4, R4, 0x3340, R0 ;  /* 0x0000334004047816 */ /* 0x004fe20000000000 */
[----:B------:R-:W-:-:S02]  /*828f0*/  ULDC UR6, c[0x0][0x248] ;  /* 0x0000920000067ab9 */ /* 0x000fc40000000800 */
[----:B------:R-:W-:Y:S01]  /*82900*/  VIADD R23, R15, UR7 ;  /* 0x000000070f177c36 */ /* 0x000fe20008000000 */
[----:B------:R-:W-:Y:S01]  /*82910*/  PRMT R4, R7, 0x5410, R4 ;  /* 0x0000541007047816 */ /* 0x000fe20000000004 */
[----:B------:R-:W-:Y:S01]  /*82920*/  ULDC UR7, c[0x0][0x248] ;  /* 0x0000920000077ab9 */ /* 0x000fe20000000800 */
[----:B---3--:R-:W-:Y:S01]  /*82930*/  PRMT R5, R5, 0x3340, R0 ;  /* 0x0000334005057816 */ /* 0x008fe20000000000 */
[----:B------:R-:W-:Y:S01]  /*82940*/  VIADD R25, R23, UR4 ;  /* 0x0000000417197c36 */ /* 0x000fe20008000000 */
[----:B----4-:R-:W-:Y:S01]  /*82950*/  PRMT R8, R12, 0x3340, R8 ;  /* 0x000033400c087816 */ /* 0x010fe20000000008 */
[----:B------:R-:W-:Y:S01]  /*82960*/  ULDC UR4, c[0x0][0x248] ;  /* 0x0000920000047ab9 */ /* 0x000fe20000000800 */
[----:B------:R1:W-:Y:S01]  /*82970*/  STL [R1+0xcc], R4 ;  /* 0x0000cc0401007387 */ /* 0x0003e20000100800 */
[----:B------:R-:W-:Y:S01]  /*82980*/  VIADD R12, R25, UR4 ;  /* 0x00000004190c7c36 */ /* 0x000fe20008000000 */
[----:B------:R-:W-:-:S03]  /*82990*/  ULDC UR4, c[0x0][0x248] ;  /* 0x0000920000047ab9 */ /* 0x000fc60000000800 */
[----:B------:R-:W-:Y:S01]  /*829a0*/  VIADD R7, R12, UR5 ;  /* 0x000000050c077c36 */ /* 0x000fe20008000000 */
[----:B------:R-:W-:Y:S01]  /*829b0*/  LOP3.LUT R10, R10, 0xffff, RZ, 0xc0, !PT ;  /* 0x0000ffff0a0a7812 */ /* 0x000fe200078ec0ff */
[----:B------:R-:W-:Y:S01]  /*829c0*/  ULDC UR5, c[0x0][0x244] ;  /* 0x0000910000057ab9 */ /* 0x000fe20000000800 */
[----:B-1----:R-:W-:-:S05]  /*829d0*/  PRMT R4, R8, 0x5410, R5 ;  /* 0x0000541008047816 */ /* 0x002fca0000000005 */
[----:B------:R1:W-:Y:S02]  /*829e0*/  STL [R1+0xc0], R4 ;  /* 0x0000c00401007387 */ /* 0x0003e40000100800 */
[----:B-1----:R-:W-:Y:S01]  /*829f0*/  LOP3.LUT R4, R6, 0xffff, RZ, 0xc0, !PT ;  /* 0x0000ffff06047812 */ /* 0x002fe200078ec0ff */
[----:B------:R-:W-:Y:S01]  /*82a00*/  VIADD R6, R7, UR4 ;  /* 0x0000000407067c36 */ /* 0x000fe20008000000 */
[----:B------:R-:W-:-:S03]  /*82a10*/  ULDC UR4, c[0x0][0x248] ;  /* 0x0000920000047ab9 */ /* 0x000fc60000000800 */
[----:B------:R-:W-:Y:S01]  /*82a20*/  VIADD R16, R6, UR4 ;  /* 0x0000000406107c36 */ /* 0x000fe20008000000 */
[----:B------:R-:W-:Y:S01]  /*82a30*/  STL [R1+0x287c], R11 ;  /* 0x00287c0b01007387 */ /* 0x000fe20000100800 */
[----:B------:R-:W-:Y:S01]  /*82a40*/  PRMT R5, R11, 0x3340, R10 ;  /* 0x000033400b057816 */ /* 0x000fe2000000000a */
[----:B------:R-:W-:Y:S01]  /*82a50*/  ULDC UR4, c[0x0][0x244] ;  /* 0x0000910000047ab9 */ /* 0x000fe20000000800 */
[----:B------:R-:W-:Y:S01]  /*82a60*/  VIADD R6, R16, UR6 ;  /* 0x0000000610067c36 */ /* 0x000fe20008000000 */
[----:B------:R-:W-:Y:S01]  /*82a70*/  ULDC UR6, c[0x0][0x248] ;  /* 0x0000920000067ab9 */ /* 0x000fe20000000800 */
[----:B------:R1:W-:Y:S02]  /*82a80*/  STL [R1+0x2884], R4 ;  /* 0x0028840401007387 */ /* 0x0003e40000100800 */
[----:B------:R-:W-:Y:S02]  /*82a90*/  VIADD R17, R6, UR6 ;  /* 0x0000000606117c36 */ /* 0x000fe40008000000 */
[----:B------:R2:W-:Y:S01]  /*82aa0*/  STL [R1+0x2878], R10 ;  /* 0x0028780a01007387 */ /* 0x0005e20000100800 */
[----:B-1----:R-:W-:Y:S01]  /*82ab0*/  PRMT R4, R4, 0x3340, R0 ;  /* 0x0000334004047816 */ /* 0x002fe20000000000 */
[----:B--2---:R-:W-:-:S03]  /*82ac0*/  VIADD R10, R17, UR7 ;  /* 0x00000007110a7c36 */ /* 0x004fc60008000000 */
[----:B------:R-:W-:Y:S01]  /*82ad0*/  PRMT R4, R5, 0x5410, R4 ;  /* 0x0000541005047816 */ /* 0x000fe20000000004 */
[----:B------:R-:W-:Y:S01]  /*82ae0*/  ULDC.64 UR6, c[0x0][0x220] ;  /* 0x0000880000067ab9 */ /* 0x000fe20000000a00 */
[----:B------:R-:W-:Y:S01]  /*82af0*/  VIADD R5, R10, UR8 ;  /* 0x000000080a057c36 */ /* 0x000fe20008000000 */
[----:B------:R-:W-:-:S03]  /*82b00*/  ULDC UR8, c[0x0][0x248] ;  /* 0x0000920000087ab9 */ /* 0x000fc60000000800 */
[----:B------:R-:W-:Y:S02]  /*82b10*/  VIADD R5, R5, UR9 ;  /* 0x0000000905057c36 */ /* 0x000fe40008000000 */
[----:B------:R-:W-:Y:S01]  /*82b20*/  IMAD.MOV.U32 R11, RZ, RZ, R20 ;  /* 0x000000ffff0b7224 */ /* 0x000fe200078e0014 */
[----:B------:R1:W-:Y:S01]  /*82b30*/  STL [R1+0xc8], R4 ;  /* 0x0000c80401007387 */ /* 0x0003e20000100800 */
[----:B------:R-:W-:Y:S01]  /*82b40*/  VIADD R5, R5, UR10 ;  /* 0x0000000a05057c36 */ /* 0x000fe20008000000 */
[----:B------:R-:W-:Y:S01]  /*82b50*/  ULDC UR9, c[0x0][0x248] ;  /* 0x0000920000097ab9 */ /* 0x000fe20000000800 */
[----:B-1----:R-:W-:Y:S02]  /*82b60*/  IMAD.MOV.U32 R4, RZ, RZ, R21 ;  /* 0x000000ffff047224 */ /* 0x002fe400078e0015 */
[----:B------:R-:W-:Y:S01]  /*82b70*/  IMAD.MOV.U32 R8, RZ, RZ, R15 ;  /* 0x000000ffff087224 */ /* 0x000fe200078e000f */
[----:B------:R-:W-:Y:S01]  /*82b80*/  F2FP.SATFINITE.E4M3.F32.PACK_AB_MERGE_C R3, R27, R28, RZ ;  /* 0x0000001c1b03723e */ /* 0x000fe200048070ff */
[----:B------:R-:W-:-:S02]  /*82b90*/  IMAD R42, R24, UR4, RZ ;  /* 0x00000004182a7c24 */ /* 0x000fc4000f8e02ff */
[----:B------:R-:W-:Y:S01]  /*82ba0*/  IMAD R34, R9, UR5, RZ ;  /* 0x0000000509227c24 */ /* 0x000fe2000f8e02ff */
[----:B------:R-:W-:Y:S02]  /*82bb0*/  ULDC.64 UR4, c[0x0][0x220] ;  /* 0x0000880000047ab9 */ /* 0x000fe40000000a00 */
[----:B------:R-:W-:Y:S01]  /*82bc0*/  IADD3 R40, P1, R42, UR4, RZ ;  /* 0x000000042a287c10 */ /* 0x000fe2000ff3e0ff */
[----:B------:R-:W-:Y:S01]  /*82bd0*/  ULDC UR4, c[0x0][0x248] ;  /* 0x0000920000047ab9 */ /* 0x000fe20000000800 */
[----:B------:R-:W-:Y:S01]  /*82be0*/  IMAD R35, R35, 0x40, R42 ;  /* 0x0000004023237824 */ /* 0x000fe200078e022a */
[----:B------:R-:W-:Y:S01]  /*82bf0*/  IADD3 R57, P2, R34, UR6, RZ ;  /* 0x0000000622397c10 */ /* 0x000fe2000ff5e0ff */
[----:B------:R-:W-:Y:S01]  /*82c00*/  VIADD R24, R5, UR4 ;  /* 0x0000000405187c36 */ /* 0x000fe20008000000 */
[----:B------:R-:W-:Y:S01]  /*82c10*/  LEA.HI.X.SX32 R42, R42, UR5, 0x1, P1 ;  /* 0x000000052a2a7c11 */ /* 0x000fe200088f0eff */
[----:B------:R-:W-:Y:S01]  /*82c20*/  ULDC UR6, c[0x0][0x248] ;  /* 0x0000920000067ab9 */ /* 0x000fe20000000800 */
[----:B------:R-:W-:Y:S01]  /*82c30*/  ULDC.64 UR4, c[0x0][0x220] ;  /* 0x0000880000047ab9 */ /* 0x000fe20000000a00 */
[----:B------:R-:W-:Y:S01]  /*82c40*/  VIADD R20, R24, UR6 ;  /* 0x0000000618147c36 */ /* 0x000fe20008000000 */
[----:B------:R-:W-:Y:S01]  /*82c50*/  IADD3 R47, P1, R35, UR4, RZ ;  /* 0x00000004232f7c10 */ /* 0x000fe2000ff3e0ff */
[----:B------:R-:W-:Y:S01]  /*82c60*/  ULDC UR4, c[0x0][0x248] ;  /* 0x0000920000047ab9 */ /* 0x000fe20000000800 */
[----:B------:R-:W-:Y:S01]  /*82c70*/  IMAD R36, R36, 0x20, R35 ;  /* 0x0000002024247824 */ /* 0x000fe200078e0223 */
[----:B------:R-:W-:Y:S01]  /*82c80*/  ULDC UR6, c[0x0][0x248] ;  /* 0x0000920000067ab9 */ /* 0x000fe20000000800 */
[----:B------:R-:W-:Y:S01]  /*82c90*/  VIADD R7, R20, UR4 ;  /* 0x0000000414077c36 */ /* 0x000fe20008000000 */
[----:B------:R-:W-:-:S03]  /*82ca0*/  ULDC UR4, c[0x0][0x248] ;  /* 0x0000920000047ab9 */ /* 0x000fc60000000800 */
[----:B------:R-:W-:Y:S01]  /*82cb0*/  VIADD R5, R7, UR4 ;  /* 0x0000000407057c36 */ /* 0x000fe20008000000 */
[----:B------:R-:W-:Y:S01]  /*82cc0*/  LEA.HI.X.SX32 R35, R35, UR5, 0x1, P1 ;  /* 0x0000000523237c11 */ /* 0x000fe200088f0eff */
[----:B------:R-:W-:Y:S01]  /*82cd0*/  ULDC.64 UR4, c[0x0][0x220] ;  /* 0x0000880000047ab9 */ /* 0x000fe20000000a00 */
[----:B------:R-:W-:Y:S01]  /*82ce0*/  LEA.HI.X.SX32 R34, R34, UR7, 0x1, P2 ;  /* 0x0000000722227c11 */ /* 0x000fe200090f0eff */
[----:B------:R-:W-:Y:S01]  /*82cf0*/  VIADD R21, R5, UR6 ;  /* 0x0000000605157c36 */ /* 0x000fe20008000000 */
[----:B------:R-:W-:Y:S01]  /*82d00*/  ULDC UR7, c[0x0][0x248] ;  /* 0x0000920000077ab9 */ /* 0x000fe20000000800 */
[C---:B------:R-:W-:Y:S01]  /*82d10*/  IADD3 R45, P1, R36.reuse, UR4, RZ ;  /* 0x00000004242d7c10 */ /* 0x040fe2000ff3e0ff */
[----:B------:R-:W-:Y:S01]  /*82d20*/  IMAD.MOV.U32 R9, RZ, RZ, R22 ;  /* 0x000000ffff097224 */ /* 0x000fe200078e0016 */
[----:B------:R-:W-:Y:S01]  /*82d30*/  ULDC UR6, c[0x0][0x248] ;  /* 0x0000920000067ab9 */ /* 0x000fe20000000800 */
[----:B------:R-:W-:Y:S02]  /*82d40*/  IMAD R37, R37, 0x20, R36 ;  /* 0x0000002025257824 */ /* 0x000fe400078e0224 */
[----:B------:R-:W-:Y:S01]  /*82d50*/  VIADD R22, R21, UR7 ;  /* 0x0000000715167c36 */ /* 0x000fe20008000000 */
[----:B------:R-:W-:Y:S01]  /*82d60*/  LEA.HI.X.SX32 R36, R36, UR5, 0x1, P1 ;  /* 0x0000000524247c11 */ /* 0x000fe200088f0eff */
[----:B------:R-:W-:-:S02]  /*82d70*/  ULDC.64 UR4, c[0x0][0x220] ;  /* 0x0000880000047ab9 */ /* 0x000fc40000000a00 */
[----:B------:R-:W-:Y:S01]  /*82d80*/  VIADD R15, R22, UR6 ;  /* 0x00000006160f7c36 */ /* 0x000fe20008000000 */
[----:B------:R-:W-:Y:S01]  /*82d90*/  IADD3 R46, P1, R37, UR4, RZ ;  /* 0x00000004252e7c10 */ /* 0x000fe2000ff3e0ff */
[----:B------:R-:W-:Y:S01]  /*82da0*/  ULDC UR4, c[0x0][0x248] ;  /* 0x0000920000047ab9 */ /* 0x000fe20000000800 */
[----:B0-----:R-:W-:Y:S01]  /*82db0*/  IMAD R38, R38, 0x20, R37 ;  /* 0x0000002026267824 */ /* 0x001fe200078e0225 */
[----:B------:R-:W-:Y:S01]  /*82dc0*/  ULDC UR6, c[0x0][0x248] ;  /* 0x0000920000067ab9 */ /* 0x000fe20000000800 */
[----:B------:R-:W-:Y:S01]  /*82dd0*/  VIADD R55, R15, UR4 ;  /* 0x000000040f377c36 */ /* 0x000fe20008000000 */
[----:B------:R-:W-:Y:S01]  /*82de0*/  LEA.HI.X.SX32 R37, R37, UR5, 0x1, P1 ;  /* 0x0000000525257c11 */ /* 0x000fe200088f0eff */
[----:B------:R-:W-:Y:S02]  /*82df0*/  ULDC.64 UR4, c[0x0][0x220] ;  /* 0x0000880000047ab9 */ /* 0x000fe40000000a00 */
[----:B------:R-:W-:Y:S01]  /*82e00*/  VIADD R26, R55, UR6 ;  /* 0x00000006371a7c36 */ /* 0x000fe20008000000 */
[----:B------:R-:W-:Y:S01]  /*82e10*/  IADD3 R44, P1, R38, UR4, RZ ;  /* 0x00000004262c7c10 */ /* 0x000fe2000ff3e0ff */
[----:B------:R-:W-:Y:S01]  /*82e20*/  ULDC UR4, c[0x0][0x248] ;  /* 0x0000920000047ab9 */ /* 0x000fe20000000800 */
[----:B------:R-:W-:Y:S01]  /*82e30*/  ULDC UR6, c[0x0][0x248] ;  /* 0x0000920000067ab9 */ /* 0x000fe20000000800 */
[----:B------:R-:W-:-:S02]  /*82e40*/  VIADD R59, R26, UR4 ;  /* 0x000000041a3b7c36 */ /* 0x000fc40008000000 */
[----:B------:R-:W-:Y:S02]  /*82e50*/  IMAD R39, R39, 0x20, R38 ;  /* 0x0000002027277824 */ /* 0x000fe400078e0226 */
[----:B------:R-:W-:Y:S01]  /*82e60*/  VIADD R54, R59, UR6 ;  /* 0x000000063b367c36 */ /* 0x000fe20008000000 */
[----:B------:R-:W-:Y:S01]  /*82e70*/  LEA.HI.X.SX32 R38, R38, UR5, 0x1, P1 ;  /* 0x0000000526267c11 */ /* 0x000fe200088f0eff */
[----:B------:R-:W-:Y:S01]  /*82e80*/  ULDC.64 UR4, c[0x0][0x220] ;  /* 0x0000880000047ab9 */ /* 0x000fe20000000a00 */
[----:B------:R-:W-:Y:S01]  /*82e90*/  IMAD R41, R41, 0x20, R39 ;  /* 0x0000002029297824 */ /* 0x000fe200078e0227 */
[C---:B------:R-:W-:Y:S01]  /*82ea0*/  IADD3 R43, P1, R39.reuse, UR4, RZ ;  /* 0x00000004272b7c10 */ /* 0x040fe2000ff3e0ff */
[----:B------:R-:W-:Y:S01]  /*82eb0*/  VIADD R53, R54, UR8 ;  /* 0x0000000836357c36 */ /* 0x000fe20008000000 */
[----:B------:R-:W-:Y:S01]  /*82ec0*/  ULDC UR4, c[0x0][0x248] ;  /* 0x0000920000047ab9 */ /* 0x000fe20000000800 */
[----:B------:R-:W-:Y:S01]  /*82ed0*/  ULDC.64 UR6, c[0x0][0x220] ;  /* 0x0000880000067ab9 */ /* 0x000fe20000000a00 */
[----:B------:R-:W-:Y:S01]  /*82ee0*/  LEA.HI.X.SX32 R39, R39, UR5, 0x1, P1 ;  /* 0x0000000527277c11 */ /* 0x000fe200088f0eff */
[----:B------:R-:W-:Y:S01]  /*82ef0*/  VIADD R58, R53, UR4 ;  /* 0x00000004353a7c36 */ /* 0x000fe20008000000 */
[----:B------:R-:W-:Y:S01]  /*82f00*/  ULDC UR4, c[0x0][0x248] ;  /* 0x0000920000047ab9 */ /* 0x000fe20000000800 */
[----:B------:R-:W-:Y:S01]  /*82f10*/  ULDC UR5, c[0x0][0x248] ;  /* 0x0000920000057ab9 */ /* 0x000fe20000000800 */
[----:B------:R-:W-:Y:S01]  /*82f20*/  ULDC UR8, c[0x0][0x248] ;  /* 0x0000920000087ab9 */ /* 0x000fe20000000800 */
[----:B------:R-:W-:Y:S01]  /*82f30*/  VIADD R51, R58, UR4 ;  /* 0x000000043a337c36 */ /* 0x000fe20008000000 */
[----:B------:R-:W-:Y:S01]  /*82f40*/  IADD3 R61, P2, R41, UR6, RZ ;  /* 0x00000006293d7c10 */ /* 0x000fe2000ff5e0ff */
[----:B------:R-:W-:-:S02]  /*82f50*/  ULDC UR6, c[0x0][0x248] ;  /* 0x0000920000067ab9 */ /* 0x000fc40000000800 */
[----:B------:R-:W-:Y:S01]  /*82f60*/  VIADD R52, R51, UR5 ;  /* 0x0000000533347c36 */ /* 0x000fe20008000000 */
[----:B------:R-:W-:-:S03]  /*82f70*/  ULDC UR5, c[0x0][0x248] ;  /* 0x0000920000057ab9 */ /* 0x000fc60000000800 */
[----:B------:R-:W-:Y:S01]  /*82f80*/  VIADD R50, R52, UR6 ;  /* 0x0000000634327c36 */ /* 0x000fe20008000000 */
[----:B------:R-:W-:Y:S01]  /*82f90*/  LEA.HI.X.SX32 R41, R41, UR7, 0x1, P2 ;  /* 0x0000000729297c11 */ /* 0x000fe200090f0eff */
[----:B------:R-:W-:Y:S01]  /*82fa0*/  ULDC UR7, c[0x0][0x248] ;  /* 0x0000920000077ab9 */ /* 0x000fe20000000800 */
[----:B------:R-:W-:Y:S01]  /*82fb0*/  ULDC UR6, c[0x0][0x248] ;  /* 0x0000920000067ab9 */ /* 0x000fe20000000800 */
[----:B------:R-:W-:Y:S01]  /*82fc0*/  VIADD R33, R50, UR5 ;  /* 0x0000000532217c36 */ /* 0x000fe20008000000 */
[----:B------:R-:W-:-:S03]  /*82fd0*/  ULDC UR5, c[0x0][0x248] ;  /* 0x0000920000057ab9 */ /* 0x000fc60000000800 */
[----:B------:R-:W-:Y:S01]  /*82fe0*/  VIADD R32, R33, UR7 ;  /* 0x0000000721207c36 */ /* 0x000fe20008000000 */
[----:B------:R0:W-:Y:S01]  /*82ff0*/  STL.64 [R1+0x3748], R60 ;  /* 0x0037483c01007387 */ /* 0x0001e20000100a00 */
[----:B------:R-:W1:Y:S01]  /*83000*/  S2UR UR4, SR_CgaCtaId ;  /* 0x00000000000479c3 */ /* 0x000e620000008800 */
[----:B------:R-:W-:Y:S01]  /*83010*/  UMOV UR10, 0x400 ;  /* 0x00000400000a7882 */ /* 0x000fe20000000000 */
[----:B------:R-:W-:Y:S01]  /*83020*/  VIADD R31, R32, UR8 ;  /* 0x00000008201f7c36 */ /* 0x000fe20008000000 */
[----:B------:R2:W-:Y:S01]  /*83030*/  STL.64 [R1+0x36b8], R58 ;  /* 0x0036b83a01007387 */ /* 0x0005e20000100a00 */
[----:B------:R-:W-:Y:S01]  /*83040*/  LOP3.LUT R2, R2, 0x7fffffff, RZ, 0xc0, !PT ;  /* 0x7fffffff02027812 */ /* 0x000fe200078ec0ff */
[----:B------:R-:W-:Y:S01]  /*83050*/  ULDC UR8, c[0x0][0x228] ;  /* 0x00008a0000087ab9 */ /* 0x000fe20000000800 */
[----:B------:R-:W-:Y:S01]  /*83060*/  VIADD R30, R31, UR6 ;  /* 0x000000061f1e7c36 */ /* 0x000fe20008000000 */
[----:B------:R3:W-:Y:S01]  /*83070*/  STL.64 [R1+0x36b0], R52 ;  /* 0x0036b03401007387 */ /* 0x0007e20000100a00 */
[----:B------:R-:W-:Y:S01]  /*83080*/  LOP3.LUT R49, R49, 0xfffffffb, RZ, 0xc0, !PT ;  /* 0xfffffffb31317812 */ /* 0x000fe200078ec0ff */
[----:B------:R-:W-:Y:S01]  /*83090*/  ULDC UR6, c[0x0][0x228] ;  /* 0x00008a0000067ab9 */ /* 0x000fe20000000800 */
[----:B------:R-:W-:Y:S01]  /*830a0*/  VIADD R29, R30, UR9 ;  /* 0x000000091e1d7c36 */ /* 0x000fe20008000000 */
[----:B------:R-:W-:Y:S01]  /*830b0*/  ULDC UR7, c[0x0][0x228] ;  /* 0x00008a0000077ab9 */ /* 0x000fe20000000800 */
[----:B0-----:R-:W-:Y:S01]  /*830c0*/  IMAD.MOV.U32 R60, RZ, RZ, R25 ;  /* 0x000000ffff3c7224 */ /* 0x001fe200078e0019 */
[----:B------:R0:W-:Y:S01]  /*830d0*/  STL.64 [R1+0x36a8], R50 ;  /* 0x0036a83201007387 */ /* 0x0001e20000100a00 */
[----:B------:R-:W-:Y:S01]  /*830e0*/  VIADD R28, R29, UR11 ;  /* 0x0000000b1d1c7c36 */ /* 0x000fe20008000000 */
[----:B------:R-:W-:Y:S01]  /*830f0*/  ULDC UR11, c[0x0][0x248] ;  /* 0x00009200000b7ab9 */ /* 0x000fe20000000800 */
[----:B------:R-:W-:Y:S01]  /*83100*/  IMAD.MOV.U32 R61, RZ, RZ, R24 ;  /* 0x000000ffff3d7224 */ /* 0x000fe200078e0018 */
[----:B------:R-:W-:Y:S01]  /*83110*/  ULDC UR9, c[0x0][0x228] ;  /* 0x00008a0000097ab9 */ /* 0x000fe20000000800 */
[----:B------:R-:W-:Y:S01]  /*83120*/  VIADD R27, R28, UR5 ;  /* 0x000000051c1b7c36 */ /* 0x000fe20008000000 */
[----:B------:R4:W-:Y:S01]  /*83130*/  STL.64 [R1+0x36a0], R32 ;  /* 0x0036a02001007387 */ /* 0x0009e20000100a00 */
[----:B--2---:R-:W-:Y:S01]  /*83140*/  IMAD.MOV.U32 R59, RZ, RZ, R23 ;  /* 0x000000ffff3b7224 */ /* 0x004fe200078e0017 */
[----:B------:R-:W-:Y:S01]  /*83150*/  ULDC UR5, c[0x0][0x228] ;  /* 0x00008a0000057ab9 */ /* 0x000fe20000000800 */
[----:B------:R-:W-:Y:S01]  /*83160*/  VIADD R26, R27, UR13 ;  /* 0x0000000d1b1a7c36 */ /* 0x000fe20008000000 */
[----:B------:R-:W-:Y:S01]  /*83170*/  STL.64 [R1+0x36c0], R30 ;  /* 0x0036c01e01007387 */ /* 0x000fe20000100a00 */
[----:B---3--:R-:W-:Y:S01]  /*83180*/  VIADD R52, R10, UR39 ;  /* 0x000000270a347c36 */ /* 0x008fe20008000000 */
[----:B------:R-:W-:Y:S01]  /*83190*/  ULDC UR39, c[0x0][0x248] ;  /* 0x0000920000277ab9 */ /* 0x000fe20000000800 */
[----:B------:R-:W-:Y:S01]  /*831a0*/  VIADD R25, R26, UR18 ;  /* 0x000000121a197c36 */ /* 0x000fe20008000000 */
[----:B------:R2:W-:Y:S01]  /*831b0*/  STL.64 [R1+0x36c8], R28 ;  /* 0x0036c81c01007387 */ /* 0x0005e20000100a00 */
[----:B0-----:R-:W-:Y:S01]  /*831c0*/  VIADD R51, R12, UR41 ;  /* 0x000000290c337c36 */ /* 0x001fe20008000000 */
[----:B-1----:R-:W-:Y:S01]  /*831d0*/  ULEA UR4, UR4, UR10, 0x18 ;  /* 0x0000000a04047291 */ /* 0x002fe2000f8ec03f */
[----:B------:R-:W-:Y:S01]  /*831e0*/  VIADD R24, R25, UR20 ;  /* 0x0000001419187c36 */ /* 0x000fe20008000000 */
[----:B------:R-:W-:Y:S01]  /*831f0*/  STL.64 [R1+0x36d0], R26 ;  /* 0x0036d01a01007387 */ /* 0x000fe20000100a00 */
[----:B------:R-:W-:Y:S01]  /*83200*/  VIADD R52, R52, UR38 ;  /* 0x0000002634347c36 */ /* 0x000fe20008000000 */
[----:B------:R-:W-:Y:S01]  /*83210*/  ULDC UR38, c[0x0][0x248] ;  /* 0x0000920000267ab9 */ /* 0x000fe20000000800 */
[----:B------:R-:W-:Y:S01]  /*83220*/  VIADD R23, R24, UR21 ;  /* 0x0000001518177c36 */ /* 0x000fe20008000000 */
[----:B------:R0:W-:Y:S01]  /*83230*/  STL.64 [R1+0x36d8], R24 ;  /* 0x0036d81801007387 */ /* 0x0001e20000100a00 */
[----:B------:R-:W-:Y:S01]  /*83240*/  IMAD.MOV.U32 R58, RZ, RZ, R21 ;  /* 0x000000ffff3a7224 */ /* 0x000fe200078e0015 */
[----:B------:R-:W-:Y:S01]  /*83250*/  ULDC UR41, c[0x0][0x228] ;  /* 0x00008a0000297ab9 */ /* 0x000fe20000000800 */
[----:B------:R-:W-:Y:S01]  /*83260*/  VIADD R51, R51, UR40 ;  /* 0x0000002833337c36 */ /* 0x000fe20008000000 */
[----:B------:R-:W-:Y:S01]  /*83270*/  ULDC UR40, c[0x0][0x248] ;  /* 0x0000920000287ab9 */ /* 0x000fe20000000800 */
[----:B------:R-:W-:Y:S01]  /*83280*/  VIADD R52, R52, UR37 ;  /* 0x0000002534347c36 */ /* 0x000fe20008000000 */
[----:B------:R-:W-:Y:S01]  /*83290*/  ULDC UR37, c[0x0][0x248] ;  /* 0x0000920000257ab9 */ /* 0x000fe20000000800 */
[----:B----4-:R-:W-:Y:S01]  /*832a0*/  IMAD.MOV.U32 R32, RZ, RZ, R20 ;  /* 0x000000ffff207224 */ /* 0x010fe200078e0014 */
[----:B------:R-:W-:Y:S01]  /*832b0*/  ULDC UR13, c[0x0][0x228] ;  /* 0x00008a00000d7ab9 */ /* 0x000fe20000000800 */
[----:B------:R-:W-:Y:S01]  /*832c0*/  VIADD R53, R10, UR36 ;  /* 0x000000240a357c36 */ /* 0x000fe20008000000 */
[----:B------:R-:W-:Y:S01]  /*832d0*/  ULDC UR36, c[0x0][0x248] ;  /* 0x0000920000247ab9 */ /* 0x000fe20000000800 */
[----:B--2---:R-:W-:Y:S01]  /*832e0*/  IMAD.MOV.U32 R29, RZ, RZ, R19 ;  /* 0x000000ffff1d7224 */ /* 0x004fe200078e0013 */
[----:B------:R-:W-:Y:S01]  /*832f0*/  ULDC UR18, c[0x0][0x228] ;  /* 0x00008a0000127ab9 */ /* 0x000fe20000000800 */
[----:B0-----:R-:W-:Y:S01]  /*83300*/  IMAD.MOV.U32 R25, RZ, RZ, R59 ;  /* 0x000000ffff197224 */ /* 0x001fe200078e003b */
[----:B------:R-:W-:Y:S01]  /*83310*/  ULDC UR20, c[0x0][0x228] ;  /* 0x00008a0000147ab9 */ /* 0x000fe20000000800 */
[----:B------:R-:W-:Y:S01]  /*83320*/  IMAD.MOV.U32 R59, RZ, RZ, R22 ;  /* 0x000000ffff3b7224 */ /* 0x000fe200078e0016 */
[----:B------:R-:W-:Y:S01]  /*83330*/  ULDC UR21, c[0x0][0x228] ;  /* 0x00008a0000157ab9 */ /* 0x000fe20000000800 */
[----:B------:R-:W-:Y:S01]  /*83340*/  VIADD R22, R23, UR23 ;  /* 0x0000001717167c36 */ /* 0x000fe20008000000 */
[----:B------:R-:W-:-:S03]  /*83350*/  ULDC UR23, c[0x0][0x228] ;  /* 0x00008a0000177ab9 */ /* 0x000fc60000000800 */
[----:B------:R-:W-:Y:S01]  /*83360*/  VIADD R21, R22, UR30 ;  /* 0x0000001e16157c36 */ /* 0x000fe20008000000 */
[----:B------:R0:W-:Y:S01]  /*83370*/  STL.64 [R1+0x36e0], R22 ;  /* 0x0036e01601007387 */ /* 0x0001e20000100a00 */
[----:B------:R-:W-:Y:S01]  /*83380*/  IMAD.MOV.U32 R30, RZ, RZ, R53 ;  /* 0x000000ffff1e7224 */ /* 0x000fe200078e0035 */
[----:B------:R-:W-:Y:S01]  /*83390*/  ULDC UR30, c[0x0][0x228] ;  /* 0x00008a00001e7ab9 */ /* 0x000fe20000000800 */
[----:B------:R-:W-:Y:S01]  /*833a0*/  VIADD R20, R21, UR31 ;  /* 0x0000001f15147c36 */ /* 0x000fe20008000000 */
[----:B------:R-:W-:-:S03]  /*833b0*/  ULDC UR31, c[0x0][0x228] ;  /* 0x00008a00001f7ab9 */ /* 0x000fc60000000800 */
[----:B------:R-:W-:Y:S02]  /*833c0*/  VIADD R19, R20, UR32 ;  /* 0x0000002014137c36 */ /* 0x000fe40008000000 */
[----:B0-----:R-:W-:Y:S01]  /*833d0*/  IMAD.MOV.U32 R23, RZ, RZ, R51 ;  /* 0x000000ffff177224 */ /* 0x001fe200078e0033 */
[----:B------:R0:W-:Y:S01]  /*833e0*/  STL.64 [R1+0x36e8], R20 ;  /* 0x0036e81401007387 */ /* 0x0001e20000100a00 */
[----:B------:R-:W-:Y:S01]  /*833f0*/  IMAD.MOV.U32 R51, RZ, RZ, R7 ;  /* 0x000000ffff337224 */ /* 0x000fe200078e0007 */
[----:B------:R-:W-:Y:S01]  /*83400*/  ULDC UR32, c[0x0][0x228] ;  /* 0x00008a0000207ab9 */ /* 0x000fe20000000800 */
[----:B------:R-:W-:Y:S01]  /*83410*/  VIADD R7, R13, UR37 ;  /* 0x000000250d077c36 */ /* 0x000fe20008000000 */
[----:B------:R-:W-:Y:S01]  /*83420*/  ULDC UR37, c[0x0][0x248] ;  /* 0x0000920000257ab9 */ /* 0x000fe20000000800 */
[----:B------:R-:W-:Y:S01]  /*83430*/  VIADD R53, R12, UR38 ;  /* 0x000000260c357c36 */ /* 0x000fe20008000000 */
[----:B------:R-:W-:Y:S01]  /*83440*/  ULDC UR38, c[0x0][0x248] ;  /* 0x0000920000267ab9 */ /* 0x000fe20000000800 */
[----:B------:R-:W-:Y:S01]  /*83450*/  VIADD R7, R7, UR36 ;  /* 0x0000002407077c36 */ /* 0x000fe20008000000 */
[----:B------:R-:W-:Y:S01]  /*83460*/  ULDC UR36, c[0x0][0x248] ;  /* 0x0000920000247ab9 */ /* 0x000fe20000000800 */
[----:B0-----:R-:W-:-:S02]  /*83470*/  IMAD.MOV.U32 R20, RZ, RZ, R18 ;  /* 0x000000ffff147224 */ /* 0x001fc400078e0012 */
[----:B------:R-:W-:Y:S01]  /*83480*/  VIADD R18, R19, UR33 ;  /* 0x0000002113127c36 */ /* 0x000fe20008000000 */
[----:B------:R-:W-:Y:S01]  /*83490*/  ULDC UR33, c[0x0][0x228] ;  /* 0x00008a0000217ab9 */ /* 0x000fe20000000800 */
[----:B------:R-:W-:Y:S02]  /*834a0*/  IMAD.MOV.U32 R22, RZ, RZ, R7 ;  /* 0x000000ffff167224 */ /* 0x000fe400078e0007 */
[----:B------:R-:W-:Y:S02]  /*834b0*/  VIADD R7, R13, UR38 ;  /* 0x000000260d077c36 */ /* 0x000fe40008000000 */
[----:B------:R-:W-:Y:S02]  /*834c0*/  IMAD.MOV.U32 R50, RZ, RZ, R17 ;  /* 0x000000ffff327224 */ /* 0x000fe400078e0011 */
[----:B------:R-:W-:Y:S02]  /*834d0*/  IMAD.MOV.U32 R33, RZ, RZ, R52 ;  /* 0x000000ffff217224 */ /* 0x000fe400078e0034 */
[----:B------:R-:W-:-:S02]  /*834e0*/  IMAD.MOV.U32 R27, RZ, RZ, R16 ;  /* 0x000000ffff1b7224 */ /* 0x000fc400078e0010 */
[----:B------:R-:W-:Y:S02]  /*834f0*/  IMAD.MOV.U32 R24, RZ, RZ, R53 ;  /* 0x000000ffff187224 */ /* 0x000fe400078e0035 */
[----:B------:R-:W-:Y:S02]  /*83500*/  IMAD.MOV.U32 R31, RZ, RZ, R61 ;  /* 0x000000ffff1f7224 */ /* 0x000fe400078e003d */
[----:B------:R-:W-:Y:S01]  /*83510*/  IMAD.MOV.U32 R26, RZ, RZ, R6 ;  /* 0x000000ffff1a7224 */ /* 0x000fe200078e0006 */
[----:B------:R0:W-:Y:S01]  /*83520*/  STL.64 [R1+0x36f0], R18 ;  /* 0x0036f01201007387 */ /* 0x0001e20000100a00 */
[----:B------:R-:W-:Y:S01]  /*83530*/  VIADD R17, R18, UR34 ;  /* 0x0000002212117c36 */ /* 0x000fe20008000000 */
[----:B------:R-:W-:Y:S01]  /*83540*/  ULDC UR38, c[0x0][0x228] ;  /* 0x00008a0000267ab9 */ /* 0x000fe20000000800 */
        /* <DEDUP_REMOVED lines=10> */
[----:B------:R-:W-:Y:S01]  /*835f0*/  IMAD.MOV.U32 R53, RZ, RZ, R15 ;  /* 0x000000ffff357224 */ /* 0x000fe200078e000f */
[----:B------:R-:W-:Y:S01]  /*83600*/  ULDC UR35, c[0x0][0x228] ;  /* 0x00008a0000237ab9 */ /* 0x000fe20000000800 */
[----:B------:R-:W-:-:S02]  /*83610*/  VIADD R15, R16, UR12 ;  /* 0x0000000c100f7c36 */ /* 0x000fc40008000000 */
[----:B0-----:R-:W-:Y:S02]  /*83620*/  IMAD.MOV.U32 R19, RZ, RZ, R13 ;  /* 0x000000ffff137224 */ /* 0x001fe400078e000d */
[----:B------:R-:W-:Y:S01]  /*83630*/  IMAD.MOV.U32 R21, RZ, RZ, R12 ;  /* 0x000000ffff157224 */ /* 0x000fe200078e000c */
[----:B------:R0:W-:Y:S01]  /*83640*/  STL.64 [R1+0x36f8], R16 ;  /* 0x0036f81001007387 */ /* 0x0001e20000100a00 */
[----:B------:R-:W-:Y:S01]  /*83650*/  VIADD R61, R55, UR39 ;  /* 0x00000027373d7c36 */ /* 0x000fe20008000000 */
[----:B------:R-:W-:Y:S01]  /*83660*/  ULDC UR39, c[0x0][0x228] ;  /* 0x00008a0000277ab9 */ /* 0x000fe20000000800 */
[----:B------:R-:W-:Y:S01]  /*83670*/  IMAD.MOV.U32 R6, RZ, RZ, R7 ;  /* 0x000000ffff067224 */ /* 0x000fe200078e0007 */
[----:B------:R-:W-:Y:S01]  /*83680*/  ULDC UR12, c[0x0][0x228] ;  /* 0x00008a00000c7ab9 */ /* 0x000fe20000000800 */
[----:B------:R-:W-:Y:S02]  /*83690*/  IMAD.MOV.U32 R28, RZ, RZ, R52 ;  /* 0x000000ffff1c7224 */ /* 0x000fe400078e0034 */
[----:B------:R-:W-:-:S02]  /*836a0*/  IMAD.MOV.U32 R7, RZ, RZ, R14 ;  /* 0x000000ffff077224 */ /* 0x000fc400078e000e */
[----:B------:R-:W-:Y:S02]  /*836b0*/  IMAD.MOV.U32 R52, RZ, RZ, R60 ;  /* 0x000000ffff347224 */ /* 0x000fe400078e003c */
[----:B------:R-:W-:Y:S01]  /*836c0*/  VIADD R14, R15, UR17 ;  /* 0x000000110f0e7c36 */ /* 0x000fe20008000000 */
[----:B------:R-:W-:Y:S01]  /*836d0*/  ULDC UR17, c[0x0][0x228] ;  /* 0x00008a0000117ab9 */ /* 0x000fe20000000800 */
[----:B------:R-:W-:Y:S02]  /*836e0*/  IMAD.MOV.U32 R60, RZ, RZ, R61 ;  /* 0x000000ffff3c7224 */ /* 0x000fe400078e003d */
[----:B------:R-:W-:Y:S02]  /*836f0*/  IMAD.MOV.U32 R61, RZ, RZ, R5 ;  /* 0x000000ffff3d7224 */ /* 0x000fe400078e0005 */
[----:B------:R-:W-:Y:S02]  /*83700*/  VIADD R5, R13, UR36 ;  /* 0x000000240d057c36 */ /* 0x000fe40008000000 */
[----:B0-----:R-:W-:Y:S01]  /*83710*/  IMAD.MOV.U32 R17, RZ, RZ, R29 ;  /* 0x000000ffff117224 */ /* 0x001fe200078e001d */
[----:B------:R0:W-:Y:S01]  /*83720*/  STL.64 [R1+0x3700], R14 ;  /* 0x0037000e01007387 */ /* 0x0001e20000100a00 */
[----:B------:R-:W-:Y:S01]  /*83730*/  VIADD R13, R14, UR16 ;  /* 0x000000100e0d7c36 */ /* 0x000fe20008000000 */
[----:B------:R-:W-:Y:S01]  /*83740*/  ULDC UR36, c[0x0][0x228] ;  /* 0x00008a0000247ab9 */ /* 0x000fe20000000800 */
[----:B------:R-:W-:Y:S01]  /*83750*/  IMAD.MOV.U32 R18, RZ, RZ, R5 ;  /* 0x000000ffff127224 */ /* 0x000fe200078e0005 */
[----:B------:R-:W-:Y:S01]  /*83760*/  ULDC UR16, c[0x0][0x228] ;  /* 0x00008a0000107ab9 */ /* 0x000fe20000000800 */
[----:B------:R-:W-:Y:S01]  /*83770*/  VIADD R12, R13, UR15 ;  /* 0x0000000f0d0c7c36 */ /* 0x000fe20008000000 */
[----:B------:R-:W-:Y:S01]  /*83780*/  ULDC UR15, c[0x0][0x248] ;  /* 0x00009200000f7ab9 */ /* 0x000fe20000000800 */
[----:B------:R-:W-:-:S02]  /*83790*/  IMAD.MOV.U32 R5, RZ, RZ, R4 ;  /* 0x000000ffff057224 */ /* 0x000fc400078e0004 */
[----:B------:R-:W-:Y:S02]  /*837a0*/  IMAD.MOV.U32 R4, RZ, RZ, R11 ;  /* 0x000000ffff047224 */ /* 0x000fe400078e000b */
[----:B------:R-:W-:Y:S02]  /*837b0*/  VIADD R11, R12, UR14 ;  /* 0x0000000e0c0b7c36 */ /* 0x000fe40008000000 */
[----:B------:R-:W-:Y:S01]  /*837c0*/  IMAD.MOV.U32 R29, RZ, RZ, R10 ;  /* 0x000000ffff1d7224 */ /* 0x000fe200078e000a */
[----:B------:R-:W-:Y:S01]  /*837d0*/  LOP3.LUT R5, R5, 0xffff, RZ, 0xc0, !PT ;  /* 0x0000ffff05057812 */ /* 0x000fe200078ec0ff */
[----:B------:R-:W-:Y:S01]  /*837e0*/  VIADD R10, R11, UR11 ;  /* 0x0000000b0b0a7c36 */ /* 0x000fe20008000000 */
[----:B------:R-:W-:Y:S01]  /*837f0*/  LOP3.LUT R4, R4, 0xffff, RZ, 0xc0, !PT ;  /* 0x0000ffff04047812 */ /* 0x000fe200078ec0ff */
[----:B------:R-:W-:Y:S01]  /*83800*/  IMAD.MOV.U32 R16, RZ, RZ, R17 ;  /* 0x000000ffff107224 */ /* 0x000fe200078e0011 */
[----:B------:R1:W-:Y:S01]  /*83810*/  STL.64 [R1+0x3708], R12 ;  /* 0x0037080c01007387 */ /* 0x0003e20000100a00 */
[----:B------:R-:W-:Y:S01]  /*83820*/  IMAD.MOV.U32 R17, RZ, RZ, R20 ;  /* 0x000000ffff117224 */ /* 0x000fe200078e0014 */
[----:B------:R-:W-:Y:S01]  /*83830*/  ULDC UR11, c[0x0][0x248] ;  /* 0x00009200000b7ab9 */ /* 0x000fe20000000800 */
[----:B------:R-:W-:Y:S01]  /*83840*/  IMAD.MOV.U32 R20, RZ, RZ, R25 ;  /* 0x000000ffff147224 */ /* 0x000fe200078e0019 */
[----:B------:R-:W-:Y:S01]  /*83850*/  STL.64 [R1+0x3710], R10 ;  /* 0x0037100a01007387 */ /* 0x000fe20000100a00 */
[----:B------:R-:W-:Y:S01]  /*83860*/  IMAD.MOV.U32 R25, RZ, RZ, R9 ;  /* 0x000000ffff197224 */ /* 0x000fe200078e0009 */
[----:B------:R-:W-:Y:S01]  /*83870*/  ULDC UR14, c[0x0][0x228] ;  /* 0x00008a00000e7ab9 */ /* 0x000fe20000000800 */
[----:B0-----:R-:W-:Y:S01]  /*83880*/  IMAD.MOV.U32 R15, RZ, RZ, R16 ;  /* 0x000000ffff0f7224 */ /* 0x001fe200078e0010 */
[----:B------:R0:W-:Y:S01]  /*83890*/  STL [R1+0x2864], R5 ;  /* 0x0028640501007387 */ /* 0x0001e20000100800 */
[----:B------:R-:W-:Y:S01]  /*838a0*/  VIADD R9, R10, UR11 ;  /* 0x0000000b0a097c36 */ /* 0x000fe20008000000 */
[----:B------:R-:W-:Y:S01]  /*838b0*/  ULDC UR11, c[0x0][0x248] ;  /* 0x00009200000b7ab9 */ /* 0x000fe20000000800 */
[----:B-1----:R-:W-:Y:S01]  /*838c0*/  LOP3.LUT R12, R3, 0xffff, RZ, 0xc0, !PT ;  /* 0x0000ffff030c7812 */ /* 0x002fe200078ec0ff */
[----:B------:R1:W-:Y:S01]  /*838d0*/  STL [R1+0x286c], R4 ;  /* 0x00286c0401007387 */ /* 0x0003e20000100800 */
[----:B------:R-:W-:-:S02]  /*838e0*/  IMAD.MOV.U32 R16, RZ, RZ, R17 ;  /* 0x000000ffff107224 */ /* 0x000fc400078e0011 */
[----:B------:R-:W-:Y:S01]  /*838f0*/  IMAD.MOV.U32 R17, RZ, RZ, R25 ;  /* 0x000000ffff117224 */ /* 0x000fe200078e0019 */
[----:B------:R-:W2:Y:S01]  /*83900*/  LDL.LU R3, [R1+0x3758] ;  /* 0x0037580001037983 */ /* 0x000ea20000300800 */
[----:B0-----:R-:W-:Y:S01]  /*83910*/  PRMT R5, R5, 0x3340, R12 ;  /* 0x0000334005057816 */ /* 0x001fe2000000000c */
[----:B------:R-:W-:Y:S02]  /*83920*/  IMAD.MOV.U32 R25, RZ, RZ, R26 ;  /* 0x000000ffff197224 */ /* 0x000fe400078e001a */
[----:B------:R-:W-:Y:S01]  /*83930*/  IMAD.MOV.U32 R26, RZ, RZ, R8 ;  /* 0x000000ffff1a7224 */ /* 0x000fe200078e0008 */
[----:B-1----:R-:W-:Y:S01]  /*83940*/  PRMT R4, R4, 0x3340, R0 ;  /* 0x0000334004047816 */ /* 0x002fe20000000000 */
[----:B------:R-:W-:Y:S01]  /*83950*/  VIADD R8, R9, UR11 ;  /* 0x0000000b09087c36 */ /* 0x000fe20008000000 */
[----:B------:R-:W-:Y:S01]  /*83960*/  STL [R1+0x4dc], R12 ;  /* 0x0004dc0c01007387 */ /* 0x000fe20000100800 */
[----:B------:R-:W-:Y:S01]  /*83970*/  IMAD.MOV.U32 R14, RZ, RZ, R15 ;  /* 0x000000ffff0e7224 */ /* 0x000fe200078e000f */
[----:B------:R-:W-:Y:S01]  /*83980*/  PRMT R4, R5, 0x5410, R4 ;  /* 0x0000541005047816 */ /* 0x000fe20000000004 */
[----:B------:R-:W-:Y:S01]  /*83990*/  ULDC UR11, c[0x0][0x248] ;  /* 0x00009200000b7ab9 */ /* 0x000fe20000000800 */
[----:B------:R-:W-:Y:S04]  /*839a0*/  STL.64 [R1+0x3718], R8 ;  /* 0x0037180801007387 */ /* 0x000fe80000100a00 */
[----:B------:R0:W-:Y:S04]  /*839b0*/  STL [R1+0xc4], R4 ;  /* 0x0000c40401007387 */ /* 0x0001e80000100800 */
[----:B0-----:R-:W3:Y:S01]  /*839c0*/  LDL R4, [R1+0x178c] ;  /* 0x00178c0001047983 */ /* 0x001ee20000100800 */
[----:B------:R-:W-:-:S02]  /*839d0*/  IMAD.MOV.U32 R15, RZ, RZ, R16 ;  /* 0x000000ffff0f7224 */ /* 0x000fc400078e0010 */
[----:B------:R-:W-:Y:S02]  /*839e0*/  IMAD.MOV.U32 R16, RZ, RZ, R17 ;  /* 0x000000ffff107224 */ /* 0x000fe400078e0011 */
[----:B------:R-:W-:Y:S02]  /*839f0*/  IMAD.MOV.U32 R17, RZ, RZ, R7 ;  /* 0x000000ffff117224 */ /* 0x000fe400078e0007 */
[----:B------:R-:W-:Y:S01]  /*83a00*/  VIADD R7, R8, UR11 ;  /* 0x0000000b08077c36 */ /* 0x000fe20008000000 */
[----:B------:R-:W-:Y:S01]  /*83a10*/  ULDC.64 UR10, c[0x0][0x228] ;  /* 0x00008a00000a7ab9 */ /* 0x000fe20000000a00 */
[----:B------:R-:W-:Y:S02]  /*83a20*/  IMAD.MOV.U32 R13, RZ, RZ, R14 ;  /* 0x000000ffff0d7224 */ /* 0x000fe400078e000e */
[----:B------:R-:W-:Y:S02]  /*83a30*/  IMAD.MOV.U32 R14, RZ, RZ, R15 ;  /* 0x000000ffff0e7224 */ /* 0x000fe400078e000f */
[----:B------:R-:W-:-:S02]  /*83a40*/  IMAD.MOV.U32 R15, RZ, RZ, R16 ;  /* 0x000000ffff0f7224 */ /* 0x000fc400078e0010 */
[----:B------:R-:W-:Y:S02]  /*83a50*/  IMAD.MOV.U32 R16, RZ, RZ, R17 ;  /* 0x000000ffff107224 */ /* 0x000fe400078e0011 */
[----:B------:R-:W-:Y:S02]  /*83a60*/  IMAD.MOV.U32 R17, RZ, RZ, R19 ;  /* 0x000000ffff117224 */ /* 0x000fe400078e0013 */
[----:B------:R-:W-:Y:S02]  /*83a70*/  IMAD.MOV.U32 R19, RZ, RZ, R6 ;  /* 0x000000ffff137224 */ /* 0x000fe400078e0006 */
[----:B------:R-:W-:Y:S01]  /*83a80*/  VIADD R6, R7, UR15 ;  /* 0x0000000f07067c36 */ /* 0x000fe20008000000 */
[----:B---3--:R-:W-:Y:S01]  /*83a90*/  ISETP.LT.AND P1, PT, R4, UR10, !P0 ;  /* 0x0000000a04007c0c */ /* 0x008fe2000c721270 */
[----:B------:R-:W-:Y:S01]  /*83aa0*/  ULDC UR10, c[0x0][0x248] ;  /* 0x00009200000a7ab9 */ /* 0x000fe20000000800 */
[----:B------:R-:W3:Y:S01]  /*83ab0*/  LDL R4, [R1+0x1740] ;  /* 0x0017400001047983 */ /* 0x000ee20000100800 */
[----:B------:R-:W-:Y:S01]  /*83ac0*/  IMAD.MOV.U32 R11, RZ, RZ, R13 ;  /* 0x000000ffff0b7224 */ /* 0x000fe200078e000d */
[----:B------:R-:W-:Y:S01]  /*83ad0*/  SHF.R.S32.HI R10, RZ, 0x1f, R16 ;  /* 0x0000001fff0a7819 */ /* 0x000fe20000011410 */
[----:B------:R-:W-:-:S08]  /*83ae0*/  ULDC UR15, c[0x0][0x228] ;  /* 0x00008a00000f7ab9 */ /* 0x000fd00000000800 */
[----:B------:R-:W-:-:S05]  /*83af0*/  @P1 LOP3.LUT R2, R2, 0x80000000, RZ, 0xfc, !PT ;  /* 0x8000000002021812 */ /* 0x000fca00078efcff */
[----:B--2---:R0:W-:Y:S04]  /*83b00*/  STL.64 [R1+0x3720], R2 ;  /* 0x0037200201007387 */ /* 0x0041e80000100a00 */
[----:B------:R1:W-:Y:S04]  /*83b10*/  STL.64 [R1+0x3728], R6 ;  /* 0x0037280601007387 */ /* 0x0003e80000100a00 */
[----:B0-----:R-:W2:Y:S01]  /*83b20*/  LDL R2, [R1+0x1744] ;  /* 0x0017440001027983 */ /* 0x001ea20000100800 */
[----:B------:R-:W-:Y:S01]  /*83b30*/  VIADD R5, R6, UR10 ;  /* 0x0000000a06057c36 */ /* 0x000fe20008000000 */
[----:B------:R-:W-:Y:S01]  /*83b40*/  ULDC UR10, c[0x0][0x248] ;  /* 0x00009200000a7ab9 */ /* 0x000fe20000000800 */
[----:B------:R-:W-:-:S02]  /*83b50*/  IMAD.MOV.U32 R3, RZ, RZ, R14 ;  /* 0x000000ffff037224 */ /* 0x000fc400078e000e */
[----:B-1----:R-:W-:-:S05]  /*83b60*/  IMAD.MOV.U32 R7, RZ, RZ, R15 ;  /* 0x000000ffff077224 */ /* 0x002fca00078e000f */
[----:B------:R-:W-:Y:S02]  /*83b70*/  SHF.R.S32.HI R9, RZ, 0x1f, R7 ;  /* 0x0000001fff097819 */ /* 0x000fe40000011407 */
[----:B------:R-:W-:-:S05]  /*83b80*/  IADD3 R14, P2, R7, R40, RZ ;  /* 0x00000028070e7210 */ /* 0x000fca0007f5e0ff */
[----:B------:R-:W-:Y:S01]  /*83b90*/  IMAD.X R15, R9, 0x1, R42, P2 ;  /* 0x00000001090f7824 */ /* 0x000fe200010e062a */
[----:B------:R-:W-:Y:S02]  /*83ba0*/  SHF.R.S32.HI R8, RZ, 0x1f, R11 ;  /* 0x0000001fff087819 */ /* 0x000fe4000001140b */
[----:B---3--:R-:W-:Y:S01]  /*83bb0*/  ISETP.LT.AND P1, PT, R4, UR19, !P0 ;  /* 0x0000001304007c0c */ /* 0x008fe2000c721270 */
[----:B------:R-:W-:Y:S01]  /*83bc0*/  VIADD R4, R5, UR10 ;  /* 0x0000000a05047c36 */ /* 0x000fe20008000000 */
[----:B------:R-:W-:Y:S01]  /*83bd0*/  ULDC UR10, c[0x0][0x248] ;  /* 0x00009200000a7ab9 */ /* 0x000fe20000000800 */
[----:B------:R-:W-:Y:S01]  /*83be0*/  ULDC UR10, c[0x0][0x248] ;  /* 0x00009200000a7ab9 */ /* 0x000fe20000000800 */
[----:B------:R-:W-:-:S09]  /*83bf0*/  ULDC UR19, c[0x0][0x228] ;  /* 0x00008a0000137ab9 */ /* 0x000fd20000000800 */
[----:B------:R-:W-:-:S04]  /*83c00*/  @P1 LOP3.LUT R49, R49, 0x4, RZ, 0xfc, !PT ;  /* 0x0000000431311812 */ /* 0x000fc800078efcff */
[----:B------:R-:W-:Y:S02]  /*83c10*/  LOP3.LUT R49, R49, 0xfffffffd, RZ, 0xc0, !PT ;  /* 0xfffffffd31317812 */ /* 0x000fe400078ec0ff */
[----:B--2---:R-:W-:Y:S01]  /*83c20*/  ISETP.LT.AND P1, PT, R2, UR22, !P0 ;  /* 0x0000001602007c0c */ /* 0x004fe2000c721270 */
[----:B------:R-:W-:-:S12]  /*83c30*/  ULDC UR22, c[0x0][0x228] ;  /* 0x00008a0000167ab9 */ /* 0x000fd80000000800 */
[----:B------:R-:W-:Y:S02]  /*83c40*/  @P1 LOP3.LUT R49, R49, 0x2, RZ, 0xfc, !PT ;  /* 0x0000000231311812 */ /* 0x000fe400078efcff */
[----:B------:R-:W-:-:S03]  /*83c50*/  IADD3 R12, P1, R3, R40, RZ ;  /* 0x00000028030c7210 */ /* 0x000fc60007f3e0ff */
[----:B------:R0:W-:Y:S04]  /*83c60*/  STL.64 [R1+0x3730], R48 ;  /* 0x0037303001007387 */ /* 0x0001e80000100a00 */
[----:B------:R1:W-:Y:S01]  /*83c70*/  STL.64 [R1+0x3738], R4 ;  /* 0x0037380401007387 */ /* 0x0003e20000100a00 */
[----:B0-----:R-:W-:Y:S02]  /*83c80*/  SHF.R.S32.HI R48, RZ, 0x1f, R3 ;  /* 0x0000001fff307819 */ /* 0x001fe40000011403 */
[----:B-1----:R-:W-:-:S03]  /*83c90*/  IADD3 R4, P3, R3, R57, RZ ;  /* 0x0000003903047210 */ /* 0x002fc60007f7e0ff */
[C---:B------:R-:W-:Y:S02]  /*83ca0*/  IMAD.X R13, R48.reuse, 0x1, R42, P1 ;  /* 0x00000001300d7824 */ /* 0x040fe400008e062a */
[----:B------:R-:W-:-:S03]  /*83cb0*/  IMAD.X R5, R48, 0x1, R34, P3 ;  /* 0x0000000130057824 */ /* 0x000fc600018e0622 */
[----:B------:R0:W-:Y:S04]  /*83cc0*/  STL.64 [R1+0x2110], R12 ;  /* 0x0021100c01007387 */ /* 0x0001e80000100a00 */
[----:B------:R1:W-:Y:S01]  /*83cd0*/  STL.64 [R1+0x2218], R4 ;  /* 0x0022180401007387 */ /* 0x0003e20000100a00 */
[----:B0-----:R-:W-:Y:S02]  /*83ce0*/  IADD3 R12, P1, R7, R57, RZ ;  /* 0x00000039070c7210 */ /* 0x001fe40007f3e0ff */
[----:B-1----:R-:W-:-:S03]  /*83cf0*/  IADD3 R4, P3, R3, R47, RZ ;  /* 0x0000002f03047210 */ /* 0x002fc60007f7e0ff */
[----:B------:R-:W-:Y:S01]  /*83d00*/  IMAD.X R13, R9, 0x1, R34, P1 ;  /* 0x00000001090d7824 */ /* 0x000fe200008e0622 */
[----:B------:R-:W-:Y:S01]  /*83d10*/  STL.64 [R1+0x21e8], R14 ;  /* 0x0021e80e01007387 */ /* 0x000fe20000100a00 */
[----:B------:R-:W-:-:S03]  /*83d20*/  IMAD.X R5, R48, 0x1, R35, P3 ;  /* 0x0000000130057824 */ /* 0x000fc600018e0623 */
[----:B------:R0:W-:Y:S04]  /*83d30*/  STL.64 [R1+0x21e0], R12 ;  /* 0x0021e00c01007387 */ /* 0x0001e80000100a00 */
[----:B------:R1:W-:Y:S01]  /*83d40*/  STL.64 [R1+0x2210], R4 ;  /* 0x0022100401007387 */ /* 0x0003e20000100a00 */
[C---:B0-----:R-:W-:Y:S02]  /*83d50*/  IADD3 R12, P1, R3.reuse, R45, RZ ;  /* 0x0000002d030c7210 */ /* 0x041fe40007f3e0ff */
[----:B-1----:R-:W-:-:S03]  /*83d60*/  IADD3 R4, P3, R3, R46, RZ ;  /* 0x0000002e03047210 */ /* 0x002fc60007f7e0ff */
[C---:B------:R-:W-:Y:S02]  /*83d70*/  IMAD.X R13, R48.reuse, 0x1, R36, P1 ;  /* 0x00000001300d7824 */ /* 0x040fe400008e0624 */
[----:B------:R-:W-:-:S03]  /*83d80*/  IMAD.X R5, R48, 0x1, R37, P3 ;  /* 0x0000000130057824 */ /* 0x000fc600018e0625 */
[----:B------:R0:W-:Y:S01]  /*83d90*/  STL.64 [R1+0x2208], R12 ;  /* 0x0022080c01007387 */ /* 0x0001e20000100a00 */
[----:B------:R-:W-:-:S03]  /*83da0*/  IADD3 R14, P2, R7, R47, RZ ;  /* 0x0000002f070e7210 */ /* 0x000fc60007f5e0ff */
[----:B------:R1:W-:Y:S02]  /*83db0*/  STL.64 [R1+0x2200], R4 ;  /* 0x0022000401007387 */ /* 0x0003e40000100a00 */
[----:B------:R-:W-:Y:S02]  /*83dc0*/  IMAD.X R15, R9, 0x1, R35, P2 ;  /* 0x00000001090f7824 */ /* 0x000fe400010e0623 */
[----:B0-----:R-:W-:Y:S01]  /*83dd0*/  IMAD.MOV.U32 R13, RZ, RZ, R17 ;  /* 0x000000ffff0d7224 */ /* 0x001fe200078e0011 */
[----:B-1----:R-:W-:-:S04]  /*83de0*/  IADD3 R4, P3, R7, R45, RZ ;  /* 0x0000002d07047210 */ /* 0x002fc80007f7e0ff */
[----:B------:R0:W-:Y:S01]  /*83df0*/  STL [R1+0x3754], R13 ;  /* 0x0037540d01007387 */ /* 0x0001e20000100800 */
[----:B------:R-:W-:Y:S01]  /*83e00*/  IADD3 R12, P1, R11, R40, RZ ;  /* 0x000000280b0c7210 */ /* 0x000fe20007f3e0ff */
[----:B------:R-:W-:Y:S02]  /*83e10*/  IMAD.X R5, R9, 0x1, R36, P3 ;  /* 0x0000000109057824 */ /* 0x000fe400018e0624 */
[----:B------:R1:W-:Y:S04]  /*83e20*/  STL.64 [R1+0x21d8], R14 ;  /* 0x0021d80e01007387 */ /* 0x0003e80000100a00 */
[----:B------:R2:W-:Y:S01]  /*83e30*/  STL.64 [R1+0x21d0], R4 ;  /* 0x0021d00401007387 */ /* 0x0005e20000100a00 */
[----:B0-----:R-:W-:Y:S01]  /*83e40*/  IMAD.X R13, R8, 0x1, R42, P1 ;  /* 0x00000001080d7824 */ /* 0x001fe200008e062a */
[----:B-1----:R-:W-:-:S02]  /*83e50*/  IADD3 R14, P2, R11, R57, RZ ;  /* 0x000000390b0e7210 */ /* 0x002fc40007f5e0ff */
[----:B--2---:R-:W-:-:S03]  /*83e60*/  IADD3 R4, P3, R7, R46, RZ ;  /* 0x0000002e07047210 */ /* 0x004fc60007f7e0ff */
[----:B------:R-:W-:Y:S01]  /*83e70*/  IMAD.X R15, R8, 0x1, R34, P2 ;  /* 0x00000001080f7824 */ /* 0x000fe200010e0622 */
[----:B------:R0:W-:Y:S01]  /*83e80*/  STL.64 [R1+0x21b0], R12 ;  /* 0x0021b00c01007387 */ /* 0x0001e20000100a00 */
[----:B------:R-:W-:-:S03]  /*83e90*/  IMAD.X R5, R9, 0x1, R37, P3 ;  /* 0x0000000109057824 */ /* 0x000fc600018e0625 */
[----:B------:R1:W-:Y:S04]  /*83ea0*/  STL.64 [R1+0x21a8], R14 ;  /* 0x0021a80e01007387 */ /* 0x0003e80000100a00 */
[----:B------:R2:W-:Y:S01]  /*83eb0*/  STL.64 [R1+0x21c8], R4 ;  /* 0x0021c80401007387 */ /* 0x0005e20000100a00 */
[----:B0-----:R-:W-:Y:S02]  /*83ec0*/  IADD3 R12, P1, R11, R47, RZ ;  /* 0x0000002f0b0c7210 */ /* 0x001fe40007f3e0ff */
[----:B-1----:R-:W-:-:S03]  /*83ed0*/  IADD3 R14, P3, R3, R44, RZ ;  /* 0x0000002c030e7210 */ /* 0x002fc60007f7e0ff */
[----:B------:R-:W-:Y:S01]  /*83ee0*/  IMAD.X R13, R8, 0x1, R35, P1 ;  /* 0x00000001080d7824 */ /* 0x000fe200008e0623 */
[----:B--2---:R-:W-:Y:S01]  /*83ef0*/  IADD3 R4, P2, R7, R44, RZ ;  /* 0x0000002c07047210 */ /* 0x004fe20007f5e0ff */
[--C-:B------:R-:W-:Y:S01]  /*83f00*/  IMAD.X R15, R48, 0x1, R38.reuse, P3 ;  /* 0x00000001300f7824 */ /* 0x100fe200018e0626 */
[----:B------:R-:W-:Y:S03]  /*83f10*/  STL [R1+0x3750], R7 ;  /* 0x0037500701007387 */ /* 0x000fe60000100800 */
[----:B------:R-:W-:Y:S01]  /*83f20*/  IMAD.X R5, R9, 0x1, R38, P2 ;  /* 0x0000000109057824 */ /* 0x000fe200010e0626 */
[----:B------:R0:W-:Y:S01]  /*83f30*/  STL.64 [R1+0x21a0], R12 ;  /* 0x0021a00c01007387 */ /* 0x0001e20000100a00 */
[----:B------:R-:W-:-:S03]  /*83f40*/  IADD3 R6, P2, R16, R40, RZ ;  /* 0x0000002810067210 */ /* 0x000fc60007f5e0ff */
[----:B0-----:R-:W2:Y:S04]  /*83f50*/  LDL.LU R13, [R1+0x3754] ;  /* 0x00375400010d7983 */ /* 0x001ea80000300800 */
[----:B------:R0:W-:Y:S04]  /*83f60*/  STL.64 [R1+0x21f8], R14 ;  /* 0x0021f80e01007387 */ /* 0x0001e80000100a00 */
[----:B------:R1:W-:Y:S01]  /*83f70*/  STL.64 [R1+0x21c0], R4 ;  /* 0x0021c00401007387 */ /* 0x0003e20000100a00 */
[----:B------:R-:W-:Y:S01]  /*83f80*/  IMAD.X R7, R10, 0x1, R42, P2 ;  /* 0x000000010a077824 */ /* 0x000fe200010e062a */
[----:B0-----:R-:W-:-:S02]  /*83f90*/  IADD3 R14, P1, R11, R45, RZ ;  /* 0x0000002d0b0e7210 */ /* 0x001fc40007f3e0ff */
[----:B-1----:R-:W-:-:S03]  /*83fa0*/  IADD3 R4, P3, R11, R46, RZ ;  /* 0x0000002e0b047210 */ /* 0x002fc60007f7e0ff */
[C---:B------:R-:W-:Y:S02]  /*83fb0*/  IMAD.X R15, R8.reuse, 0x1, R36, P1 ;  /* 0x00000001080f7824 */ /* 0x040fe400008e0624 */
[----:B------:R-:W-:-:S03]  /*83fc0*/  IMAD.X R5, R8, 0x1, R37, P3 ;  /* 0x0000000108057824 */ /* 0x000fc600018e0625 */
[----:B------:R0:W-:Y:S04]  /*83fd0*/  STL.64 [R1+0x2198], R14 ;  /* 0x0021980e01007387 */ /* 0x0001e80000100a00 */
[----:B------:R1:W-:Y:S04]  /*83fe0*/  STL.64 [R1+0x2190], R4 ;  /* 0x0021900401007387 */ /* 0x0003e80000100a00 */
[----:B------:R3:W-:Y:S01]  /*83ff0*/  STL.64 [R1+0x2178], R6 ;  /* 0x0021780601007387 */ /* 0x0007e20000100a00 */
[----:B0-----:R-:W-:Y:S02]  /*84000*/  IADD3 R14, P1, R16, R57, RZ ;  /* 0x00000039100e7210 */ /* 0x001fe40007f3e0ff */
[----:B-1----:R-:W-:-:S03]  /*84010*/  IADD3 R4, P3, R11, R44, RZ ;  /* 0x0000002c0b047210 */ /* 0x002fc60007f7e0ff */
[----:B------:R-:W-:Y:S01]  /*84020*/  IMAD.X R15, R10, 0x1, R34, P1 ;  /* 0x000000010a0f7824 */ /* 0x000fe200008e0622 */
[----:B---3--:R-:W-:Y:S01]  /*84030*/  IADD3 R6, P2, R16, R47, RZ ;  /* 0x0000002f10067210 */ /* 0x008fe20007f5e0ff */
[----:B------:R-:W-:-:S03]  /*84040*/  IMAD.X R5, R8, 0x1, R38, P3 ;  /* 0x0000000108057824 */ /* 0x000fc600018e0626 */
[----:B------:R-:W-:Y:S01]  /*84050*/  STL.64 [R1+0x2170], R14 ;  /* 0x0021700e01007387 */ /* 0x000fe20000100a00 */
[----:B------:R-:W-:-:S03]  /*84060*/  IMAD.X R7, R10, 0x1, R35, P2 ;  /* 0x000000010a077824 */ /* 0x000fc600010e0623 */
[----:B------:R-:W-:Y:S04]  /*84070*/  STL.64 [R1+0x2188], R4 ;  /* 0x0021880401007387 */ /* 0x000fe80000100a00 */
[----:B------:R0:W-:Y:S04]  /*84080*/  STL.64 [R1+0x2168], R6 ;  /* 0x0021680601007387 */ /* 0x0001e80000100a00 */
[----:B0-----:R-:W3:Y:S01]  /*84090*/  LDL.LU R7, [R1+0x3750] ;  /* 0x0037500001077983 */ /* 0x001ee20000300800 */
[----:B------:R-:W-:Y:S02]  /*840a0*/  IADD3 R4, P3, R3, R43, RZ ;  /* 0x0000002b03047210 */ /* 0x000fe40007f7e0ff */
[----:B------:R-:W-:-:S03]  /*840b0*/  IADD3 R14, P1, R16, R45, RZ ;  /* 0x0000002d100e7210 */ /* 0x000fc60007f3e0ff */
[----:B------:R-:W-:Y:S01]  /*840c0*/  IMAD.X R5, R48, 0x1, R39, P3 ;  /* 0x0000000130057824 */ /* 0x000fe200018e0627 */
[----:B------:R0:W-:Y:S01]  /*840d0*/  STL [R1+0x3740], R48 ;  /* 0x0037403001007387 */ /* 0x0001e20000100800 */
[----:B------:R-:W-:-:S03]  /*840e0*/  IMAD.X R15, R10, 0x1, R36, P1 ;  /* 0x000000010a0f7824 */ /* 0x000fc600008e0624 */
[----:B------:R-:W-:Y:S01]  /*840f0*/  STL.64 [R1+0x21f0], R4 ;  /* 0x0021f00401007387 */ /* 0x000fe20000100a00 */
[----:B0-----:R-:W-:-:S03]  /*84100*/  IADD3 R48, P2, R16, R46, RZ ;  /* 0x0000002e10307210 */ /* 0x001fc60007f5e0ff */
[----:B------:R0:W-:Y:S02]  /*84110*/  STL.64 [R1+0x2160], R14 ;  /* 0x0021600e01007387 */ /* 0x0001e40000100a00 */
[----:B------:R-:W-:Y:S01]  /*84120*/  IMAD.X R49, R10, 0x1, R37, P2 ;  /* 0x000000010a317824 */ /* 0x000fe200010e0625 */
[----:B0-----:R-:W-:-:S04]  /*84130*/  IADD3 R14, P1, R11, R43, RZ ;  /* 0x0000002b0b0e7210 */ /* 0x001fc80007f3e0ff */
[----:B------:R0:W-:Y:S01]  /*84140*/  STL.64 [R1+0x2158], R48 ;  /* 0x0021583001007387 */ /* 0x0001e20000100a00 */
[----:B------:R-:W-:Y:S02]  /*84150*/  IMAD.X R15, R8, 0x1, R39, P1 ;  /* 0x00000001080f7824 */ /* 0x000fe400008e0627 */
[----:B------:R-:W-:Y:S02]  /*84160*/  IMAD.MOV.U32 R17, RZ, RZ, R19 ;  /* 0x000000ffff117224 */ /* 0x000fe400078e0013 */
[----:B------:R-:W-:Y:S02]  /*84170*/  IMAD.MOV.U32 R19, RZ, RZ, R20 ;  /* 0x000000ffff137224 */ /* 0x000fe400078e0014 */
[----:B------:R-:W-:Y:S02]  /*84180*/  IMAD.MOV.U32 R20, RZ, RZ, R26 ;  /* 0x000000ffff147224 */ /* 0x000fe400078e001a */
[----:B------:R-:W-:Y:S02]  /*84190*/  IMAD.MOV.U32 R26, RZ, RZ, R50 ;  /* 0x000000ffff1a7224 */ /* 0x000fe400078e0032 */
[----:B------:R-:W-:Y:S01]  /*841a0*/  IMAD.MOV.U32 R50, RZ, RZ, R60 ;  /* 0x000000ffff327224 */ /* 0x000fe200078e003c */
[----:B--2---:R-:W-:-:S02]  /*841b0*/  SHF.R.S32.HI R12, RZ, 0x1f, R13 ;  /* 0x0000001fff0c7819 */ /* 0x004fc4000001140d */
[----:B0-----:R-:W-:-:S05]  /*841c0*/  IADD3 R48, P1, R13, R40, RZ ;  /* 0x000000280d307210 */ /* 0x001fca0007f3e0ff */
[----:B------:R-:W-:Y:S01]  /*841d0*/  IMAD.X R49, R12, 0x1, R42, P1 ;  /* 0x000000010c317824 */ /* 0x000fe200008e062a */
[----:B---3--:R-:W-:-:S05]  /*841e0*/  IADD3 R4, P3, R7, R43, RZ ;  /* 0x0000002b07047210 */ /* 0x008fca0007f7e0ff */
[----:B------:R-:W-:-:S05]  /*841f0*/  IMAD.X R5, R9, 0x1, R39, P3 ;  /* 0x0000000109057824 */ /* 0x000fca00018e0627 */
        /* <DEDUP_REMOVED lines=8> */
[----:B------:R1:W-:Y:S01]  /*84280*/  STL.64 [R1+0x2148], R14 ;  /* 0x0021480e01007387 */ /* 0x0003e20000100a00 */
[----:B0-----:R-:W-:-:S03]  /*84290*/  IADD3 R4, P2, R13, R57, RZ ;  /* 0x000000390d047210 */ /* 0x001fc60007f5e0ff */
[----:B------:R0:W-:Y:S01]  /*842a0*/  STL.64 [R1+0x2140], R48 ;  /* 0x0021403001007387 */ /* 0x0001e20000100a00 */
[----:B-1----:R-:W-:Y:S02]  /*842b0*/  IMAD.MOV.U32 R15, RZ, RZ, R22 ;  /* 0x000000ffff0f7224 */ /* 0x002fe400078e0016 */
[----:B------:R-:W-:Y:S02]  /*842c0*/  IMAD.MOV.U32 R22, RZ, RZ, R52 ;  /* 0x000000ffff167224 */ /* 0x000fe400078e0034 */
[----:B------:R-:W-:Y:S02]  /*842d0*/  IMAD.MOV.U32 R52, RZ, RZ, R61 ;  /* 0x000000ffff347224 */ /* 0x000fe400078e003d */
[C---:B------:R-:W-:Y:S02]  /*842e0*/  IMAD.X R5, R12.reuse, 0x1, R34, P2 ;  /* 0x000000010c057824 */ /* 0x040fe400010e0622 */
[----:B------:R-:W-:Y:S01]  /*842f0*/  IMAD.X R61, R12, 0x1, R35, P3 ;  /* 0x000000010c3d7824 */ /* 0x000fe200018e0623 */
[----:B0-----:R-:W-:-:S02]  /*84300*/  IADD3 R48, P1, R13, R45, RZ ;  /* 0x0000002d0d307210 */ /* 0x001fc40007f3e0ff */
[----:B------:R-:W-:Y:S03]  /*84310*/  STL.64 [R1+0x2138], R4 ;  /* 0x0021380401007387 */ /* 0x000fe60000100a00 */
[----:B------:R-:W-:Y:S01]  /*84320*/  IMAD.X R49, R12, 0x1, R36, P1 ;  /* 0x000000010c317824 */ /* 0x000fe200008e0624 */
[----:B------:R0:W-:Y:S04]  /*84330*/  STL.64 [R1+0x2130], R60 ;  /* 0x0021303c01007387 */ /* 0x0001e80000100a00 */
[----:B0-----:R-:W2:Y:S04]  /*84340*/  LDL.LU.64 R60, [R1+0x3748] ;  /* 0x00374800013c7983 */ /* 0x001ea80000300a00 */
[----:B------:R0:W-:Y:S04]  /*84350*/  STL.64 [R1+0x2128], R48 ;  /* 0x0021283001007387 */ /* 0x0001e80000100a00 */
[----:B0-----:R-:W3:Y:S01]  /*84360*/  LDL.LU R48, [R1+0x3740] ;  /* 0x0037400001307983 */ /* 0x001ee20000300800 */
[----:B------:R-:W-:-:S05]  /*84370*/  IADD3 R4, P2, R13, R46, RZ ;  /* 0x0000002e0d047210 */ /* 0x000fca0007f5e0ff */
[----:B------:R-:W-:-:S05]  /*84380*/  IMAD.X R5, R12, 0x1, R37, P2 ;  /* 0x000000010c057824 */ /* 0x000fca00010e0625 */
[----:B------:R0:W-:Y:S04]  /*84390*/  STL.64 [R1+0x2120], R4 ;  /* 0x0021200401007387 */ /* 0x0001e80000100a00 */
[----:B0-----:R-:W4:Y:S01]  /*843a0*/  LDL.LU.64 R4, [R1+0x3738] ;  /* 0x0037380001047983 */ /* 0x001f220000300a00 */
[----:B------:R-:W-:Y:S02]  /*843b0*/  SHF.R.S32.HI R14, RZ, 0x1f, R18 ;  /* 0x0000001fff0e7819 */ /* 0x000fe40000011412 */
[-C--:B--2---:R-:W-:Y:S02]  /*843c0*/  IADD3 R2, P3, R3, R61.reuse, RZ ;  /* 0x0000003d03027210 */ /* 0x084fe40007f7e0ff */
[----:B------:R-:W-:-:S05]  /*843d0*/  IADD3 R6, P1, R7, R61, RZ ;  /* 0x0000003d07067210 */ /* 0x000fca0007f3e0ff */
[--C-:B------:R-:W-:Y:S02]  /*843e0*/  IMAD.X R7, R9, 0x1, R41.reuse, P1 ;  /* 0x0000000109077824 */ /* 0x100fe400008e0629 */
[----:B---3--:R-:W-:-:S05]  /*843f0*/  IMAD.X R3, R48, 0x1, R41, P3 ;  /* 0x0000000130037824 */ /* 0x008fca00018e0629 */
[----:B------:R0:W-:Y:S04]  /*84400*/  STL.64 [R1+0x2108], R2 ;  /* 0x0021080201007387 */ /* 0x0001e80000100a00 */
[----:B------:R1:W-:Y:S01]  /*84410*/  STL.64 [R1+0x20f8], R6 ;  /* 0x0020f80601007387 */ /* 0x0003e20000100a00 */
[C---:B0-----:R-:W-:Y:S02]  /*84420*/  IADD3 R2, P3, R13.reuse, R44, RZ ;  /* 0x0000002c0d027210 */ /* 0x041fe40007f7e0ff */
[----:B-1----:R-:W-:-:S03]  /*84430*/  IADD3 R6, P1, R13, R43, RZ ;  /* 0x0000002b0d067210 */ /* 0x002fc60007f3e0ff */
[----:B------:R-:W-:Y:S01]  /*84440*/  IMAD.X R3, R12, 0x1, R38, P3 ;  /* 0x000000010c037824 */ /* 0x000fe200018e0626 */
[----:B------:R-:W-:Y:S01]  /*84450*/  IADD3 R48, P2, R18, R40, RZ ;  /* 0x0000002812307210 */ /* 0x000fe20007f5e0ff */
[----:B------:R-:W-:-:S03]  /*84460*/  IMAD.X R7, R12, 0x1, R39, P1 ;  /* 0x000000010c077824 */ /* 0x000fc600008e0627 */
[----:B------:R0:W-:Y:S01]  /*84470*/  STL.64 [R1+0x20e8], R2 ;  /* 0x0020e80201007387 */ /* 0x0001e20000100a00 */
[----:B------:R-:W-:-:S03]  /*84480*/  IMAD.X R49, R14, 0x1, R42, P2 ;  /* 0x000000010e317824 */ /* 0x000fc600010e062a */
[----:B------:R1:W-:Y:S01]  /*84490*/  STL.64 [R1+0x20d0], R6 ;  /* 0x0020d00601007387 */ /* 0x0003e20000100a00 */
[C---:B0-----:R-:W-:Y:S02]  /*844a0*/  IADD3 R2, P3, R18.reuse, R57, RZ ;  /* 0x0000003912027210 */ /* 0x041fe40007f7e0ff */
[----:B-1----:R-:W-:-:S03]  /*844b0*/  IADD3 R6, P1, R18, R47, RZ ;  /* 0x0000002f12067210 */ /* 0x002fc60007f3e0ff */
[C---:B------:R-:W-:Y:S01]  /*844c0*/  IMAD.X R3, R14.reuse, 0x1, R34, P3 ;  /* 0x000000010e037824 */ /* 0x040fe200018e0622 */
        /* <DEDUP_REMOVED lines=8> */
[----:B------:R-:W-:Y:S01]  /*84550*/  IMAD.X R3, R8, 0x1, R41, P3 ;  /* 0x0000000108037824 */ /* 0x000fe200018e0629 */
[----:B------:R-:W-:Y:S02]  /*84560*/  IADD3 R8, P3, R16, R61, RZ ;  /* 0x0000003d10087210 */ /* 0x000fe40007f7e0ff */
[----:B------:R0:W-:Y:S01]  /*84570*/  STL.64 [R1+0x20b0], R48 ;  /* 0x0020b03001007387 */ /* 0x0001e20000100a00 */
[----:B------:R-:W-:Y:S02]  /*84580*/  IMAD.X R7, R14, 0x1, R37, P1 ;  /* 0x000000010e077824 */ /* 0x000fe400008e0625 */
[----:B------:R-:W-:Y:S01]  /*84590*/  IMAD.X R9, R10, 0x1, R41, P3 ;  /* 0x000000010a097824 */ /* 0x000fe200018e0629 */
[----:B------:R-:W-:Y:S01]  /*845a0*/  IADD3 R10, P3, R18, R43, RZ ;  /* 0x0000002b120a7210 */ /* 0x000fe20007f7e0ff */
[----:B0-----:R-:W2:Y:S04]  /*845b0*/  LDL.LU.64 R48, [R1+0x3730] ;  /* 0x0037300001307983 */ /* 0x001ea80000300a00 */
[----:B------:R0:W-:Y:S01]  /*845c0*/  STL.64 [R1+0x20a0], R2 ;  /* 0x0020a00201007387 */ /* 0x0001e20000100a00 */
[----:B------:R-:W-:-:S03]  /*845d0*/  SHF.R.S32.HI R16, RZ, 0x1f, R15 ;  /* 0x0000001fff107819 */ /* 0x000fc6000001140f */
[----:B------:R1:W-:Y:S01]  /*845e0*/  STL.64 [R1+0x2098], R6 ;  /* 0x0020980601007387 */ /* 0x0003e20000100a00 */
[----:B------:R-:W-:Y:S01]  /*845f0*/  IMAD.X R11, R14, 0x1, R39, P3 ;  /* 0x000000010e0b7824 */ /* 0x000fe200018e0627 */
[----:B0-----:R-:W-:Y:S02]  /*84600*/  IADD3 R2, P2, R18, R44, RZ ;  /* 0x0000002c12027210 */ /* 0x001fe40007f5e0ff */
[----:B-1----:R-:W3:Y:S03]  /*84610*/  LDL.LU.64 R6, [R1+0x3728] ;  /* 0x0037280001067983 */ /* 0x002ee60000300a00 */
[----:B------:R-:W-:Y:S01]  /*84620*/  IMAD.X R3, R14, 0x1, R38, P2 ;  /* 0x000000010e037824 */ /* 0x000fe200010e0626 */
[----:B------:R0:W-:Y:S04]  /*84630*/  STL.64 [R1+0x2078], R8 ;  /* 0x0020780801007387 */ /* 0x0001e80000100a00 */
[----:B------:R1:W-:Y:S01]  /*84640*/  STL.64 [R1+0x2070], R2 ;  /* 0x0020700201007387 */ /* 0x0003e20000100a00 */
[----:B0-----:R-:W-:-:S03]  /*84650*/  IADD3 R8, P1, R15, R40, RZ ;  /* 0x000000280f087210 */ /* 0x001fc60007f3e0ff */
[----:B------:R0:W-:Y:S01]  /*84660*/  STL.64 [R1+0x2060], R10 ;  /* 0x0020600a01007387 */ /* 0x0001e20000100a00 */
[----:B-1----:R-:W-:Y:S01]  /*84670*/  IADD3 R2, P2, R15, R57, RZ ;  /* 0x000000390f027210 */ /* 0x002fe20007f5e0ff */
[----:B------:R-:W-:-:S04]  /*84680*/  IMAD.X R9, R16, 0x1, R42, P1 ;  /* 0x0000000110097824 */ /* 0x000fc800008e062a */
[----:B------:R-:W-:Y:S01]  /*84690*/  IMAD.X R3, R16, 0x1, R34, P2 ;  /* 0x0000000110037824 */ /* 0x000fe200010e0622 */
[----:B------:R1:W-:Y:S01]  /*846a0*/  STL.64 [R1+0x2058], R8 ;  /* 0x0020580801007387 */ /* 0x0003e20000100a00 */
[----:B0-----:R-:W-:-:S03]  /*846b0*/  IADD3 R10, P3, R15, R47, RZ ;  /* 0x0000002f0f0a7210 */ /* 0x001fc60007f7e0ff */
[----:B------:R0:W-:Y:S02]  /*846c0*/  STL.64 [R1+0x2050], R2 ;  /* 0x0020500201007387 */ /* 0x0001e40000100a00 */
[----:B------:R-:W-:Y:S01]  /*846d0*/  IMAD.X R11, R16, 0x1, R35, P3 ;  /* 0x00000001100b7824 */ /* 0x000fe200018e0623 */
[----:B-1----:R-:W-:-:S04]  /*846e0*/  IADD3 R8, P1, R15, R45, RZ ;  /* 0x0000002d0f087210 */ /* 0x002fc80007f3e0ff */
[----:B------:R1:W-:Y:S01]  /*846f0*/  STL.64 [R1+0x2048], R10 ;  /* 0x0020480a01007387 */ /* 0x0003e20000100a00 */
[----:B0-----:R-:W-:Y:S01]  /*84700*/  IADD3 R2, P2, R15, R46, RZ ;  /* 0x0000002e0f027210 */ /* 0x001fe20007f5e0ff */
[----:B------:R-:W-:-:S04]  /*84710*/  IMAD.X R9, R16, 0x1, R36, P1 ;  /* 0x0000000110097824 */ /* 0x000fc800008e0624 */
[----:B------:R-:W-:Y:S01]  /*84720*/  IMAD.X R3, R16, 0x1, R37, P2 ;  /* 0x0000000110037824 */ /* 0x000fe200010e0625 */
[----:B------:R0:W-:Y:S01]  /*84730*/  STL.64 [R1+0x2040], R8 ;  /* 0x0020400801007387 */ /* 0x0001e20000100a00 */
[----:B-1----:R-:W-:-:S03]  /*84740*/  IADD3 R10, P3, R13, R61, RZ ;  /* 0x0000003d0d0a7210 */ /* 0x002fc60007f7e0ff */
[----:B------:R1:W-:Y:S02]  /*84750*/  STL.64 [R1+0x2038], R2 ;  /* 0x0020380201007387 */ /* 0x0003e40000100a00 */
[----:B------:R-:W-:Y:S01]  /*84760*/  IMAD.X R11, R12, 0x1, R41, P3 ;  /* 0x000000010c0b7824 */ /* 0x000fe200018e0629 */
[----:B------:R-:W-:Y:S02]  /*84770*/  IADD3 R12, P3, R18, R61, RZ ;  /* 0x0000003d120c7210 */ /* 0x000fe40007f7e0ff */
[----:B0-----:R-:W-:-:S03]  /*84780*/  IADD3 R8, P1, R15, R44, RZ ;  /* 0x0000002c0f087210 */ /* 0x001fc60007f3e0ff */
[----:B------:R-:W-:Y:S01]  /*84790*/  IMAD.X R13, R14, 0x1, R41, P3 ;  /* 0x000000010e0d7824 */ /* 0x000fe200018e0629 */
[----:B-1----:R-:W2:Y:S01]  /*847a0*/  LDL.LU.64 R2, [R1+0x3720] ;  /* 0x0037200001027983 */ /* 0x002ea20000300a00 */
[----:B------:R-:W-:-:S03]  /*847b0*/  IMAD.X R9, R16, 0x1, R38, P1 ;  /* 0x0000000110097824 */ /* 0x000fc600008e0626 */
[----:B------:R0:W-:Y:S04]  /*847c0*/  STL.64 [R1+0x2028], R10 ;  /* 0x0020280a01007387 */ /* 0x0001e80000100a00 */
[----:B------:R1:W-:Y:S01]  /*847d0*/  STL.64 [R1+0x2020], R8 ;  /* 0x0020200801007387 */ /* 0x0003e20000100a00 */
[----:B------:R-:W-:Y:S02]  /*847e0*/  SHF.R.S32.HI R18, RZ, 0x1f, R17 ;  /* 0x0000001fff127819 */ /* 0x000fe40000011411 */
[----:B0-----:R-:W-:Y:S01]  /*847f0*/  IADD3 R10, P2, R15, R43, RZ ;  /* 0x0000002b0f0a7210 */ /* 0x001fe20007f5e0ff */
[----:B-1----:R-:W4:Y:S04]  /*84800*/  LDL.LU.64 R8, [R1+0x3718] ;  /* 0x0037180001087983 */ /* 0x002f280000300a00 */
[----:B------:R-:W-:Y:S01]  /*84810*/  IMAD.X R11, R16, 0x1, R39, P2 ;  /* 0x00000001100b7824 */ /* 0x000fe200010e0627 */
[----:B------:R-:W-:Y:S01]  /*84820*/  IADD3 R14, P1, R17, R40, RZ ;  /* 0x00000028110e7210 */ /* 0x000fe20007f3e0ff */
[----:B------:R0:W-:Y:S04]  /*84830*/  STL.64 [R1+0x2000], R12 ;  /* 0x0020000c01007387 */ /* 0x0001e80000100a00 */
[----:B------:R1:W-:Y:S01]  /*84840*/  STL.64 [R1+0x1ff8], R10 ;  /* 0x001ff80a01007387 */ /* 0x0003e20000100a00 */
[----:B0-----:R-:W-:Y:S01]  /*84850*/  IADD3 R12, P3, R15, R61, RZ ;  /* 0x0000003d0f0c7210 */ /* 0x001fe20007f7e0ff */
[----:B------:R-:W-:Y:S01]  /*84860*/  IMAD.X R15, R18, 0x1, R42, P1 ;  /* 0x00000001120f7824 */ /* 0x000fe200008e062a */
[----:B-1----:R-:W-:-:S03]  /*84870*/  IADD3 R10, P2, R17, R57, RZ ;  /* 0x00000039110a7210 */ /* 0x002fc60007f5e0ff */
[----:B------:R-:W-:Y:S02]  /*84880*/  IMAD.X R13, R16, 0x1, R41, P3 ;  /* 0x00000001100d7824 */ /* 0x000fe400018e0629 */
[----:B------:R-:W-:-:S03]  /*84890*/  IMAD.X R11, R18, 0x1, R34, P2 ;  /* 0x00000001120b7824 */ /* 0x000fc600010e0622 */
[----:B------:R0:W-:Y:S04]  /*848a0*/  STL.64 [R1+0x1fe0], R12 ;  /* 0x001fe00c01007387 */ /* 0x0001e80000100a00 */
[----:B------:R1:W-:Y:S01]  /*848b0*/  STL.64 [R1+0x1fd8], R14 ;  /* 0x001fd80e01007387 */ /* 0x0003e20000100a00 */
[C---:B0-----:R-:W-:Y:S02]  /*848c0*/  IADD3 R12, P3, R17.reuse, R47, RZ ;  /* 0x0000002f110c7210 */ /* 0x041fe40007f7e0ff */
[----:B-1----:R-:W-:Y:S01]  /*848d0*/  IADD3 R14, P1, R17, R45, RZ ;  /* 0x0000002d110e7210 */ /* 0x002fe20007f3e0ff */
[----:B------:R0:W-:Y:S02]  /*848e0*/  STL.64 [R1+0x1fd0], R10 ;  /* 0x001fd00a01007387 */ /* 0x0001e40000100a00 */
[----:B------:R-:W-:-:S02]  /*848f0*/  IMAD.X R13, R18, 0x1, R35, P3 ;  /* 0x00000001120d7824 */ /* 0x000fc400018e0623 */
[----:B------:R-:W-:-:S03]  /*84900*/  IMAD.X R15, R18, 0x1, R36, P1 ;  /* 0x00000001120f7824 */ /* 0x000fc600008e0624 */
[----:B------:R1:W-:Y:S01]  /*84910*/  STL.64 [R1+0x1fc0], R12 ;  /* 0x001fc00c01007387 */ /* 0x0003e20000100a00 */
[----:B0-----:R-:W-:-:S03]  /*84920*/  IADD3 R10, P2, R17, R46, RZ ;  /* 0x0000002e110a7210 */ /* 0x001fc60007f5e0ff */
[----:B------:R0:W-:Y:S02]  /*84930*/  STL.64 [R1+0x1fb8], R14 ;  /* 0x001fb80e01007387 */ /* 0x0001e40000100a00 */
[----:B------:R-:W-:Y:S01]  /*84940*/  IMAD.X R11, R18, 0x1, R37, P2 ;  /* 0x00000001120b7824 */ /* 0x000fe200010e0625 */
[C---:B-1----:R-:W-:Y:S02]  /*84950*/  IADD3 R12, P3, R17.reuse, R44, RZ ;  /* 0x0000002c110c7210 */ /* 0x042fe40007f7e0ff */
[C---:B------:R-:W-:Y:S02]  /*84960*/  IADD3 R16, P2, R17.reuse, R61, RZ ;  /* 0x0000003d11107210 */ /* 0x040fe40007f5e0ff */
[----:B0-----:R-:W-:Y:S01]  /*84970*/  IADD3 R14, P1, R17, R43, RZ ;  /* 0x0000002b110e7210 */ /* 0x001fe20007f3e0ff */
[----:B------:R-:W-:Y:S01]  /*84980*/  IMAD.MOV.U32 R17, RZ, RZ, R18 ;  /* 0x000000ffff117224 */ /* 0x000fe200078e0012 */
[----:B------:R0:W-:Y:S03]  /*84990*/  STL.64 [R1+0x1fb0], R10 ;  /* 0x001fb00a01007387 */ /* 0x0001e60000100a00 */
[C---:B------:R-:W-:Y:S01]  /*849a0*/  IMAD.X R13, R17.reuse, 0x1, R38, P3 ;  /* 0x00000001110d7824 */ /* 0x040fe200018e0626 */
[----:B------:R-:W-:Y:S01]  /*849b0*/  SHF.R.S32.HI R18, RZ, 0x1f, R20 ;  /* 0x0000001fff127819 */ /* 0x000fe20000011414 */
[----:B------:R-:W-:-:S02]  /*849c0*/  IMAD.X R15, R17, 0x1, R39, P1 ;  /* 0x00000001110f7824 */ /* 0x000fc400008e0627 */
[----:B------:R-:W-:Y:S01]  /*849d0*/  IMAD.X R17, R17, 0x1, R41, P2 ;  /* 0x0000000111117824 */ /* 0x000fe200010e0629 */
[----:B0-----:R-:W3:Y:S04]  /*849e0*/  LDL.LU.64 R10, [R1+0x3710] ;  /* 0x00371000010a7983 */ /* 0x001ee80000300a00 */
[----:B------:R0:W-:Y:S04]  /*849f0*/  STL.64 [R1+0x1fa8], R12 ;  /* 0x001fa80c01007387 */ /* 0x0001e80000100a00 */
[----:B------:R1:W-:Y:S01]  /*84a00*/  STL.64 [R1+0x1fa0], R14 ;  /* 0x001fa00e01007387 */ /* 0x0003e20000100a00 */
[----:B0-----:R-:W-:-:S03]  /*84a10*/  IADD3 R12, P3, R20, R40, RZ ;  /* 0x00000028140c7210 */ /* 0x001fc60007f7e0ff */
[----:B------:R0:W-:Y:S01]  /*84a20*/  STL.64 [R1+0x1f90], R16 ;  /* 0x001f901001007387 */ /* 0x0001e20000100a00 */
[----:B-1----:R-:W-:Y:S01]  /*84a30*/  IADD3 R14, P1, R20, R57, RZ ;  /* 0x00000039140e7210 */ /* 0x002fe20007f3e0ff */
[----:B------:R-:W-:-:S04]  /*84a40*/  IMAD.X R13, R18, 0x1, R42, P3 ;  /* 0x00000001120d7824 */ /* 0x000fc800018e062a */
[----:B------:R-:W-:Y:S01]  /*84a50*/  IMAD.X R15, R18, 0x1, R34, P1 ;  /* 0x00000001120f7824 */ /* 0x000fe200008e0622 */
[----:B0-----:R-:W-:Y:S01]  /*84a60*/  IADD3 R16, P2, R20, R47, RZ ;  /* 0x0000002f14107210 */ /* 0x001fe20007f5e0ff */
[----:B------:R0:W-:Y:S04]  /*84a70*/  STL.64 [R1+0x1f88], R12 ;  /* 0x001f880c01007387 */ /* 0x0001e80000100a00 */
[----:B------:R-:W-:Y:S01]  /*84a80*/  IMAD.X R17, R18, 0x1, R35, P2 ;  /* 0x0000000112117824 */ /* 0x000fe200010e0623 */
[----:B------:R1:W-:Y:S01]  /*84a90*/  STL.64 [R1+0x1f80], R14 ;  /* 0x001f800e01007387 */ /* 0x0003e20000100a00 */
[----:B0-----:R-:W-:-:S03]  /*84aa0*/  IADD3 R12, P3, R20, R45, RZ ;  /* 0x0000002d140c7210 */ /* 0x001fc60007f7e0ff */
[----:B------:R0:W-:Y:S01]  /*84ab0*/  STL.64 [R1+0x1f70], R16 ;  /* 0x001f701001007387 */ /* 0x0001e20000100a00 */
[----:B-1----:R-:W-:Y:S01]  /*84ac0*/  IADD3 R14, P1, R20, R46, RZ ;  /* 0x0000002e140e7210 */ /* 0x002fe20007f3e0ff */
[----:B------:R-:W-:Y:S01]  /*84ad0*/  IMAD.X R13, R18, 0x1, R36, P3 ;  /* 0x00000001120d7824 */ /* 0x000fe200018e0624 */
[----:B0-----:R-:W-:-:S04]  /*84ae0*/  IADD3 R16, P2, R20, R44, RZ ;  /* 0x0000002c14107210 */ /* 0x001fc80007f5e0ff */
[----:B------:R0:W-:Y:S01]  /*84af0*/  STL.64 [R1+0x1f68], R12 ;  /* 0x001f680c01007387 */ /* 0x0001e20000100a00 */
[C---:B------:R-:W-:Y:S02]  /*84b00*/  IMAD.X R15, R18.reuse, 0x1, R37, P1 ;  /* 0x00000001120f7824 */ /* 0x040fe400008e0625 */
[----:B------:R-:W-:-:S03]  /*84b10*/  IMAD.X R17, R18, 0x1, R38, P2 ;  /* 0x0000000112117824 */ /* 0x000fc600010e0626 */
[----:B------:R1:W-:Y:S01]  /*84b20*/  STL.64 [R1+0x1f60], R14 ;  /* 0x001f600e01007387 */ /* 0x0003e20000100a00 */
[----:B0-----:R-:W-:-:S03]  /*84b30*/  IADD3 R12, P3, R20, R43, RZ ;  /* 0x0000002b140c7210 */ /* 0x001fc60007f7e0ff */
[----:B------:R0:W-:Y:S02]  /*84b40*/  STL.64 [R1+0x1f58], R16 ;  /* 0x001f581001007387 */ /* 0x0001e40000100a00 */
[----:B------:R-:W-:Y:S01]  /*84b50*/  IMAD.X R13, R18, 0x1, R39, P3 ;  /* 0x00000001120d7824 */ /* 0x000fe200018e0627 */
[----:B-1----:R-:W-:Y:S02]  /*84b60*/  IADD3 R14, P1, R20, R61, RZ ;  /* 0x0000003d140e7210 */ /* 0x002fe40007f3e0ff */
[----:B------:R-:W-:Y:S02]  /*84b70*/  SHF.R.S32.HI R20, RZ, 0x1f, R19 ;  /* 0x0000001fff147819 */ /* 0x000fe40000011413 */
[----:B0-----:R-:W-:Y:S01]  /*84b80*/  IADD3 R16, P2, R19, R40, RZ ;  /* 0x0000002813107210 */ /* 0x001fe20007f5e0ff */
[----:B------:R0:W-:Y:S01]  /*84b90*/  STL.64 [R1+0x1f50], R12 ;  /* 0x001f500c01007387 */ /* 0x0001e20000100a00 */
[----:B------:R-:W-:-:S03]  /*84ba0*/  IMAD.X R15, R18, 0x1, R41, P1 ;  /* 0x00000001120f7824 */ /* 0x000fc600008e0629 */
[----:B------:R-:W-:Y:S02]  /*84bb0*/  IMAD.X R17, R20, 0x1, R42, P2 ;  /* 0x0000000114117824 */ /* 0x000fe400010e062a */
[----:B------:R1:W-:Y:S01]  /*84bc0*/  STL.64 [R1+0x1f38], R14 ;  /* 0x001f380e01007387 */ /* 0x0003e20000100a00 */
[----:B0-----:R-:W-:-:S03]  /*84bd0*/  IADD3 R12, P3, R19, R57, RZ ;  /* 0x00000039130c7210 */ /* 0x001fc60007f7e0ff */
[----:B------:R0:W-:Y:S02]  /*84be0*/  STL.64 [R1+0x1f30], R16 ;  /* 0x001f301001007387 */ /* 0x0001e40000100a00 */
[C---:B------:R-:W-:Y:S01]  /*84bf0*/  IMAD.X R13, R20.reuse, 0x1, R34, P3 ;  /* 0x00000001140d7824 */ /* 0x040fe200018e0622 */
[C---:B-1----:R-:W-:Y:S02]  /*84c00*/  IADD3 R14, P1, R19.reuse, R47, RZ ;  /* 0x0000002f130e7210 */ /* 0x042fe40007f3e0ff */
[----:B0-----:R-:W-:Y:S02]  /*84c10*/  IADD3 R16, P2, R19, R45, RZ ;  /* 0x0000002d13107210 */ /* 0x001fe40007f5e0ff */
[----:B------:R0:W-:Y:S01]  /*84c20*/  STL.64 [R1+0x1f28], R12 ;  /* 0x001f280c01007387 */ /* 0x0001e20000100a00 */
[C---:B------:R-:W-:Y:S02]  /*84c30*/  IMAD.X R15, R20.reuse, 0x1, R35, P1 ;  /* 0x00000001140f7824 */ /* 0x040fe400008e0623 */
        /* <DEDUP_REMOVED lines=14> */
[----:B0-----:R-:W2:Y:S04]  /*84d20*/  LDL.LU.64 R12, [R1+0x3708] ;  /* 0x00370800010c7983 */ /* 0x001ea80000300a00 */
        /* <DEDUP_REMOVED lines=51> */
[----:B0-----:R-:W4:Y:S04]  /*85060*/  LDL.LU.64 R14, [R1+0x3700] ;  /* 0x00370000010e7983 */ /* 0x001f280000300a00 */
        /* <DEDUP_REMOVED lines=58> */
[C---:B------:R-:W-:Y:S01]  /*85410*/  IMAD.X R21, R24.reuse, 0x1, R34, P1 ;  /* 0x0000000118157824 */ /* 0x040fe200008e0622 */
[C---:B0-----:R-:W-:Y:S01]  /*85420*/  IADD3 R22, P2, R27.reuse, R47, RZ ;  /* 0x0000002f1b167210 */ /* 0x041fe20007f5e0ff */
[----:B------:R0:W-:Y:S04]  /*85430*/  STL.64 [R1+0x1d88], R18 ;  /* 0x001d881201007387 */ /* 0x0001e80000100a00 */
[----:B------:R-:W-:Y:S01]  /*85440*/  IMAD.X R23, R24, 0x1, R35, P2 ;  /* 0x0000000118177824 */ /* 0x000fe200010e0623 */
[----:B------:R1:W-:Y:S01]  /*85450*/  STL.64 [R1+0x1d80], R20 ;  /* 0x001d801401007387 */ /* 0x0003e20000100a00 */
[----:B0-----:R-:W-:-:S03]  /*85460*/  IADD3 R18, P3, R27, R45, RZ ;  /* 0x0000002d1b127210 */ /* 0x001fc60007f7e0ff */
[----:B------:R0:W-:Y:S01]  /*85470*/  STL.64 [R1+0x1d70], R22 ;  /* 0x001d701601007387 */ /* 0x0001e20000100a00 */
[C---:B-1----:R-:W-:Y:S01]  /*85480*/  IADD3 R20, P1, R27.reuse, R46, RZ ;  /* 0x0000002e1b147210 */ /* 0x042fe20007f3e0ff */
        /* <DEDUP_REMOVED lines=8> */
[C---:B------:R-:W-:Y:S01]  /*85510*/  IMAD.X R19, R24.reuse, 0x1, R39, P3 ;  /* 0x0000000118137824 */ /* 0x040fe200018e0627 */
        /* <DEDUP_REMOVED lines=9> */
[----:B------:R-:W-:Y:S01]  /*855b0*/  IMAD.X R19, R27, 0x1, R34, P3 ;  /* 0x000000011b137824 */ /* 0x000fe200018e0622 */
        /* <DEDUP_REMOVED lines=58> */
[----:B------:R-:W-:Y:S01]  /*85960*/  IMAD.MOV.U32 R27, RZ, RZ, R28 ;  /* 0x000000ffff1b7224 */ /* 0x000fe200078e001c */
[C---:B0-----:R-:W-:Y:S02]  /*85970*/  IADD3 R20, P1, R29.reuse, R46, RZ ;  /* 0x0000002e1d147210 */ /* 0x041fe40007f3e0ff */
[----:B------:R0:W-:Y:S03]  /*85980*/  STL.64 [R1+0x1c68], R24 ;  /* 0x001c681801007387 */ /* 0x0001e60000100a00 */
[----:B------:R-:W-:Y:S01]  /*85990*/  IMAD.X R21, R26, 0x1, R37, P1 ;  /* 0x000000011a157824 */ /* 0x000fe200008e0625 */
[C---:B-1----:R-:W-:Y:S02]  /*859a0*/  IADD3 R22, P2, R29.reuse, R44, RZ ;  /* 0x0000002c1d167210 */ /* 0x042fe40007f5e0ff */
[----:B------:R-:W-:-:S02]  /*859b0*/  IADD3 R28, P1, R29, R61, RZ ;  /* 0x0000003d1d1c7210 */ /* 0x000fc40007f3e0ff */
[----:B0-----:R-:W-:Y:S01]  /*859c0*/  IADD3 R24, P3, R29, R43, RZ ;  /* 0x0000002b1d187210 */ /* 0x001fe20007f7e0ff */
[----:B------:R-:W-:Y:S01]  /*859d0*/  IMAD.MOV.U32 R29, RZ, RZ, R26 ;  /* 0x000000ffff1d7224 */ /* 0x000fe200078e001a */
[----:B------:R0:W-:Y:S03]  /*859e0*/  STL.64 [R1+0x1c60], R20 ;  /* 0x001c601401007387 */ /* 0x0001e60000100a00 */
[C---:B------:R-:W-:Y:S01]  /*859f0*/  IMAD.X R23, R29.reuse, 0x1, R38, P2 ;  /* 0x000000011d177824 */ /* 0x040fe200010e0626 */
[----:B------:R-:W-:Y:S01]  /*85a00*/  SHF.R.S32.HI R26, RZ, 0x1f, R30 ;  /* 0x0000001fff1a7819 */ /* 0x000fe2000001141e */
[C---:B------:R-:W-:Y:S02]  /*85a10*/  IMAD.X R25, R29.reuse, 0x1, R39, P3 ;  /* 0x000000011d197824 */ /* 0x040fe400018e0627 */
        /* <DEDUP_REMOVED lines=126> */
[----:B0-----:R-:W-:-:S04]  /*86200*/  IADD3 R28, P1, R32, R43, RZ ;  /* 0x0000002b201c7210 */ /* 0x001fc80007f3e0ff */
[----:B------:R0:W-:Y:S01]  /*86210*/  STL.64 [R1+0x1aa8], R30 ;  /* 0x001aa81e01007387 */ /* 0x0001e20000100a00 */
[----:B-1----:R-:W-:Y:S01]  /*86220*/  IADD3 R26, P2, R32, R61, RZ ;  /* 0x0000003d201a7210 */ /* 0x002fe20007f5e0ff */
[----:B------:R-:W-:Y:S01]  /*86230*/  IMAD.X R29, R33, 0x1, R39, P1 ;  /* 0x00000001211d7824 */ /* 0x000fe200008e0627 */
[----:B------:R-:W-:-:S03]  /*86240*/  SHF.R.S32.HI R32, RZ, 0x1f, R51 ;  /* 0x0000001fff207819 */ /* 0x000fc60000011433 */
        /* <DEDUP_REMOVED lines=25> */
[----:B------:R-:W-:Y:S02]  /*863e0*/  SHF.R.S32.HI R33, RZ, 0x1f, R52 ;  /* 0x0000001fff217819 */ /* 0x000fe40000011434 */
        /* <DEDUP_REMOVED lines=19> */
[----:B------:R-:W-:Y:S01]  /*86520*/  IMAD.X R29, R33, 0x1, R38, P1 ;  /* 0x00000001211d7824 */ /* 0x000fe200008e0626 */
[----:B------:R-:W-:-:S03]  /*86530*/  SHF.R.S32.HI R32, RZ, 0x1f, R58 ;  /* 0x0000001fff207819 */ /* 0x000fc6000001143a */
[----:B------:R-:W-:Y:S01]  /*86540*/  IMAD.X R27, R33, 0x1, R39, P2 ;  /* 0x00000001211b7824 */ /* 0x000fe200010e0627 */
[----:B------:R0:W-:Y:S01]  /*86550*/  STL.64 [R1+0x1a00], R28 ;  /* 0x001a001c01007387 */ /* 0x0001e20000100a00 */
[----:B-1----:R-:W-:Y:S02]  /*86560*/  IADD3 R30, P3, R52, R61, RZ ;  /* 0x0000003d341e7210 */ /* 0x002fe40007f7e0ff */
[----:B------:R-:W-:-:S03]  /*86570*/  IADD3 R52, P2, R58, R57, RZ ;  /* 0x000000393a347210 */ /* 0x000fc60007f5e0ff */
[----:B------:R-:W-:Y:S01]  /*86580*/  IMAD.X R31, R33, 0x1, R41, P3 ;  /* 0x00000001211f7824 */ /* 0x000fe200018e0629 */
[----:B0-----:R-:W-:Y:S01]  /*86590*/  IADD3 R28, P1, R58, R40, RZ ;  /* 0x000000283a1c7210 */ /* 0x001fe20007f3e0ff */
[----:B------:R0:W-:Y:S01]  /*865a0*/  STL.64 [R1+0x19f8], R26 ;  /* 0x0019f81a01007387 */ /* 0x0001e20000100a00 */
[----:B------:R-:W-:-:S03]  /*865b0*/  IMAD.MOV.U32 R51, RZ, RZ, R53 ;  /* 0x000000ffff337224 */ /* 0x000fc600078e0035 */
        /* <DEDUP_REMOVED lines=17> */
[C---:B------:R-:W-:Y:S02]  /*866d0*/  IMAD.X R31, R32.reuse, 0x1, R38, P3 ;  /* 0x00000001201f7824 */ /* 0x040fe400018e0626 */
[----:B------:R-:W-:Y:S02]  /*866e0*/  IMAD.MOV.U32 R33, RZ, RZ, R50 ;  /* 0x000000ffff217224 */ /* 0x000fe400078e0032 */
[----:B------:R-:W-:Y:S01]  /*866f0*/  IMAD.X R29, R32, 0x1, R39, P1 ;  /* 0x00000001201d7824 */ /* 0x000fe200008e0627 */
[----:B0-----:R-:W-:Y:S01]  /*86700*/  IADD3 R52, P2, R58, R61, RZ ;  /* 0x0000003d3a347210 */ /* 0x001fe20007f5e0ff */
[----:B------:R0:W-:Y:S01]  /*86710*/  STL.64 [R1+0x19a8], R30 ;  /* 0x0019a81e01007387 */ /* 0x0001e20000100a00 */
[----:B------:R-:W-:-:S03]  /*86720*/  SHF.R.S32.HI R50, RZ, 0x1f, R59 ;  /* 0x0000001fff327819 */ /* 0x000fc6000001143b */
[----:B------:R-:W-:Y:S01]  /*86730*/  IMAD.X R53, R32, 0x1, R41, P2 ;  /* 0x0000000120357824 */ /* 0x000fe200010e0629 */
        /* <DEDUP_REMOVED lines=19> */
[C---:B------:R-:W-:Y:S02]  /*86870*/  IADD3 R58, P1, R59.reuse, R61, RZ ;  /* 0x0000003d3b3a7210 */ /* 0x040fe40007f3e0ff */
[----:B0-----:R-:W-:-:S02]  /*86880*/  IADD3 R30, P3, R59, R43, RZ ;  /* 0x0000002b3b1e7210 */ /* 0x001fc40007f7e0ff */
[----:B------:R-:W-:Y:S01]  /*86890*/  SHF.R.S32.HI R32, RZ, 0x1f, R51 ;  /* 0x0000001fff207819 */ /* 0x000fe20000011433 */
[----:B-1----:R-:W3:Y:S02]  /*868a0*/  LDL.LU.64 R28, [R1+0x36c8] ;  /* 0x0036c800011c7983 */ /* 0x002ee40000300a00 */
[C---:B------:R-:W-:Y:S02]  /*868b0*/  IMAD.X R31, R50.reuse, 0x1, R39, P3 ;  /* 0x00000001321f7824 */ /* 0x040fe400018e0627 */
        /* <DEDUP_REMOVED lines=8> */
[----:B------:R1:W-:Y:S01]  /*86940*/  STL.64 [R1+0x1930], R52 ;  /* 0x0019303401007387 */ /* 0x0003e20000100a00 */
[C---:B0-----:R-:W-:Y:S02]  /*86950*/  IADD3 R58, P1, R51.reuse, R47, RZ ;  /* 0x0000002f333a7210 */ /* 0x041fe40007f3e0ff */
[----:B-1----:R-:W-:Y:S01]  /*86960*/  IADD3 R52, P2, R51, R45, RZ ;  /* 0x0000002d33347210 */ /* 0x002fe20007f5e0ff */
[----:B------:R0:W-:Y:S02]  /*86970*/  STL.64 [R1+0x1928], R30 ;  /* 0x0019281e01007387 */ /* 0x0001e40000100a00 */
        /* <DEDUP_REMOVED lines=13> */
[C---:B------:R-:W-:Y:S01]  /*86a50*/  IMAD.X R53, R51.reuse, 0x1, R39, P2 ;  /* 0x0000000133357824 */ /* 0x040fe200010e0627 */
[----:B0-----:R-:W2:Y:S04]  /*86a60*/  LDL.LU.64 R30, [R1+0x36c0] ;  /* 0x0036c000011e7983 */ /* 0x001ea80000300a00 */
[----:B------:R0:W-:Y:S01]  /*86a70*/  STL.64 [R1+0x1900], R58 ;  /* 0x0019003a01007387 */ /* 0x0001e20000100a00 */
[----:B------:R-:W-:-:S03]  /*86a80*/  IMAD.X R51, R51, 0x1, R41, P3 ;  /* 0x0000000133337824 */ /* 0x000fc600018e0629 */
        /* <DEDUP_REMOVED lines=8> */
[C---:B------:R-:W-:Y:S01]  /*86b10*/  IMAD.X R51, R32.reuse, 0x1, R35, P3 ;  /* 0x0000000120337824 */ /* 0x040fe200018e0623 */
[C---:B-1----:R-:W-:Y:S01]  /*86b20*/  IADD3 R58, P1, R55.reuse, R45, RZ ;  /* 0x0000002d373a7210 */ /* 0x042fe20007f3e0ff */
[----:B------:R0:W-:Y:S04]  /*86b30*/  STL.64 [R1+0x18d0], R52 ;  /* 0x0018d03401007387 */ /* 0x0001e80000100a00 */
[----:B------:R-:W-:Y:S01]  /*86b40*/  IMAD.X R59, R32, 0x1, R36, P1 ;  /* 0x00000001203b7824 */ /* 0x000fe200008e0624 */
[----:B------:R1:W-:Y:S04]  /*86b50*/  STL.64 [R1+0x18c0], R50 ;  /* 0x0018c03201007387 */ /* 0x0003e80000100a00 */
[----:B------:R1:W-:Y:S01]  /*86b60*/  STL.64 [R1+0x18b8], R58 ;  /* 0x0018b83a01007387 */ /* 0x0003e20000100a00 */
[----:B0-----:R-:W-:-:S02]  /*86b70*/  IADD3 R52, P2, R55, R46, RZ ;  /* 0x0000002e37347210 */ /* 0x001fc40007f5e0ff */
[----:B-1----:R-:W-:-:S03]  /*86b80*/  IADD3 R50, P3, R55, R44, RZ ;  /* 0x0000002c37327210 */ /* 0x002fc60007f7e0ff */
[C---:B------:R-:W-:Y:S01]  /*86b90*/  IMAD.X R53, R32.reuse, 0x1, R37, P2 ;  /* 0x0000000120357824 */ /* 0x040fe200010e0625 */
[----:B------:R-:W-:Y:S01]  /*86ba0*/  IADD3 R58, P1, R55, R43, RZ ;  /* 0x0000002b373a7210 */ /* 0x000fe20007f3e0ff */
[----:B------:R-:W-:-:S03]  /*86bb0*/  IMAD.X R51, R32, 0x1, R38, P3 ;  /* 0x0000000120337824 */ /* 0x000fc600018e0626 */
[----:B------:R0:W-:Y:S01]  /*86bc0*/  STL.64 [R1+0x18b0], R52 ;  /* 0x0018b03401007387 */ /* 0x0001e20000100a00 */
[----:B------:R-:W-:-:S03]  /*86bd0*/  IMAD.X R59, R32, 0x1, R39, P1 ;  /* 0x00000001203b7824 */ /* 0x000fc600008e0627 */
[----:B------:R1:W-:Y:S04]  /*86be0*/  STL.64 [R1+0x18a8], R50 ;  /* 0x0018a83201007387 */ /* 0x0003e80000100a00 */
[----:B------:R4:W-:Y:S01]  /*86bf0*/  STL.64 [R1+0x18a0], R58 ;  /* 0x0018a03a01007387 */ /* 0x0009e20000100a00 */
[----:B0-----:R-:W-:Y:S02]  /*86c00*/  IADD3 R52, P2, R55, R61, RZ ;  /* 0x0000003d37347210 */ /* 0x001fe40007f5e0ff */
[----:B------:R-:W-:Y:S02]  /*86c10*/  SHF.R.S32.HI R55, RZ, 0x1f, R33 ;  /* 0x0000001fff377819 */ /* 0x000fe40000011421 */
[C---:B-1----:R-:W-:Y:S01]  /*86c20*/  IADD3 R50, P3, R33.reuse, R40, RZ ;  /* 0x0000002821327210 */ /* 0x042fe20007f7e0ff */
[----:B------:R-:W-:Y:S01]  /*86c30*/  IMAD.X R53, R32, 0x1, R41, P2 ;  /* 0x0000000120357824 */ /* 0x000fe200010e0629 */
[----:B----4-:R-:W-:-:S03]  /*86c40*/  IADD3 R58, P1, R33, R57, RZ ;  /* 0x00000039213a7210 */ /* 0x010fc60007f3e0ff */
[C---:B------:R-:W-:Y:S01]  /*86c50*/  IMAD.X R51, R55.reuse, 0x1, R42, P3 ;  /* 0x0000000137337824 */ /* 0x040fe200018e062a */
[----:B------:R0:W-:Y:S01]  /*86c60*/  STL.64 [R1+0x1890], R52 ;  /* 0x0018903401007387 */ /* 0x0001e20000100a00 */
[----:B------:R-:W-:-:S03]  /*86c70*/  IMAD.X R59, R55, 0x1, R34, P1 ;  /* 0x00000001373b7824 */ /* 0x000fc600008e0622 */
[----:B------:R1:W-:Y:S04]  /*86c80*/  STL.64 [R1+0x1888], R50 ;  /* 0x0018883201007387 */ /* 0x0003e80000100a00 */
[----:B------:R4:W-:Y:S01]  /*86c90*/  STL.64 [R1+0x1880], R58 ;  /* 0x0018803a01007387 */ /* 0x0009e20000100a00 */
[C---:B0-----:R-:W-:Y:S02]  /*86ca0*/  IADD3 R52, P2, R33.reuse, R47, RZ ;  /* 0x0000002f21347210 */ /* 0x041fe40007f5e0ff */
[----:B-1----:R-:W-:-:S03]  /*86cb0*/  IADD3 R50, P3, R33, R45, RZ ;  /* 0x0000002d21327210 */ /* 0x002fc60007f7e0ff */
[----:B------:R-:W-:Y:S01]  /*86cc0*/  IMAD.X R53, R55, 0x1, R35, P2 ;  /* 0x0000000137357824 */ /* 0x000fe200010e0623 */
[----:B----4-:R-:W-:Y:S01]  /*86cd0*/  IADD3 R58, P1, R33, R46, RZ ;  /* 0x0000002e213a7210 */ /* 0x010fe20007f3e0ff */
[----:B------:R-:W-:-:S03]  /*86ce0*/  IMAD.X R51, R55, 0x1, R36, P3 ;  /* 0x0000000137337824 */ /* 0x000fc600018e0624 */
[----:B------:R-:W-:Y:S01]  /*86cf0*/  STL.64 [R1+0x1870], R52 ;  /* 0x0018703401007387 */ /* 0x000fe20000100a00 */
[----:B------:R-:W-:-:S03]  /*86d00*/  IMAD.X R59, R55, 0x1, R37, P1 ;  /* 0x00000001373b7824 */ /* 0x000fc600008e0625 */
[----:B------:R-:W-:Y:S04]  /*86d10*/  STL.64 [R1+0x1868], R50 ;  /* 0x0018683201007387 */ /* 0x000fe80000100a00 */
[----:B------:R0:W-:Y:S04]  /*86d20*/  STL.64 [R1+0x1860], R58 ;  /* 0x0018603a01007387 */ /* 0x0001e80000100a00 */
[----:B0-----:R-:W4:Y:S01]  /*86d30*/  LDL.LU.64 R58, [R1+0x36b8] ;  /* 0x0036b800013a7983 */ /* 0x001f220000300a00 */
[C---:B------:R-:W-:Y:S02]  /*86d40*/  IADD3 R52, P2, R33.reuse, R44, RZ ;  /* 0x0000002c21347210 */ /* 0x040fe40007f5e0ff */
[----:B------:R-:W-:-:S02]  /*86d50*/  IADD3 R50, P3, R33, R43, RZ ;  /* 0x0000002b21327210 */ /* 0x000fc40007f7e0ff */
[----:B------:R-:W-:Y:S01]  /*86d60*/  IADD3 R32, P1, R33, R61, RZ ;  /* 0x0000003d21207210 */ /* 0x000fe20007f3e0ff */
[----:B------:R-:W-:-:S04]  /*86d70*/  IMAD.MOV.U32 R33, RZ, RZ, R55 ;  /* 0x000000ffff217224 */ /* 0x000fc800078e0037 */
[----:B------:R-:W-:-:S05]  /*86d80*/  IMAD.X R53, R33, 0x1, R38, P2 ;  /* 0x0000000121357824 */ /* 0x000fca00010e0626 */
[----:B------:R0:W-:Y:S01]  /*86d90*/  STL.64 [R1+0x1858], R52 ;  /* 0x0018583401007387 */ /* 0x0001e20000100a00 */
[C---:B------:R-:W-:Y:S02]  /*86da0*/  IMAD.X R51, R33.reuse, 0x1, R39, P3 ;  /* 0x0000000121337824 */ /* 0x040fe400018e0627 */
[----:B------:R-:W-:-:S03]  /*86db0*/  IMAD.X R33, R33, 0x1, R41, P1 ;  /* 0x0000000121217824 */ /* 0x000fc600008e0629 */
[----:B------:R1:W-:Y:S04]  /*86dc0*/  STL.64 [R1+0x1850], R50 ;  /* 0x0018503201007387 */ /* 0x0003e80000100a00 */
[----:B------:R1:W-:Y:S01]  /*86dd0*/  STL.64 [R1+0x1838], R32 ;  /* 0x0018382001007387 */ /* 0x0003e20000100a00 */
[----:B----4-:R-:W-:Y:S02]  /*86de0*/  SHF.R.S32.HI R55, RZ, 0x1f, R59 ;  /* 0x0000001fff377819 */ /* 0x010fe4000001143b */
[----:B0-----:R-:W-:-:S05]  /*86df0*/  IADD3 R52, P2, R59, R40, RZ ;  /* 0x000000283b347210 */ /* 0x001fca0007f5e0ff */
[----:B------:R-:W-:Y:S01]  /*86e00*/  IMAD.X R53, R55, 0x1, R42, P2 ;  /* 0x0000000137357824 */ /* 0x000fe200010e062a */
[C---:B-1----:R-:W-:Y:S02]  /*86e10*/  IADD3 R50, P3, R59.reuse, R57, RZ ;  /* 0x000000393b327210 */ /* 0x042fe40007f7e0ff */
[----:B------:R-:W-:Y:S02]  /*86e20*/  IADD3 R32, P1, R59, R47, RZ ;  /* 0x0000002f3b207210 */ /* 0x000fe40007f3e0ff */
[----:B------:R0:W-:Y:S01]  /*86e30*/  STL.64 [R1+0x1830], R52 ;  /* 0x0018303401007387 */ /* 0x0001e20000100a00 */
[C---:B------:R-:W-:Y:S02]  /*86e40*/  IMAD.X R51, R55.reuse, 0x1, R34, P3 ;  /* 0x0000000137337824 */ /* 0x040fe400018e0622 */
[----:B------:R-:W-:Y:S01]  /*86e50*/  IMAD.X R33, R55, 0x1, R35, P1 ;  /* 0x0000000137217824 */ /* 0x000fe200008e0623 */
[----:B0-----:R-:W-:Y:S02]  /*86e60*/  IADD3 R52, P2, R59, R45, RZ ;  /* 0x0000002d3b347210 */ /* 0x001fe40007f5e0ff */
[----:B------:R0:W-:Y:S03]  /*86e70*/  STL.64 [R1+0x1828], R50 ;  /* 0x0018283201007387 */ /* 0x0001e60000100a00 */
[----:B------:R-:W-:Y:S01]  /*86e80*/  IMAD.X R53, R55, 0x1, R36, P2 ;  /* 0x0000000137357824 */ /* 0x000fe200010e0624 */
[----:B------:R1:W-:Y:S04]  /*86e90*/  STL.64 [R1+0x1818], R32 ;  /* 0x0018182001007387 */ /* 0x0003e80000100a00 */
[----:B------:R4:W-:Y:S01]  /*86ea0*/  STL.64 [R1+0x1810], R52 ;  /* 0x0018103401007387 */ /* 0x0009e20000100a00 */
[----:B0-----:R-:W-:-:S02]  /*86eb0*/  IADD3 R50, P3, R59, R46, RZ ;  /* 0x0000002e3b327210 */ /* 0x001fc40007f7e0ff */
[----:B-1----:R-:W-:-:S03]  /*86ec0*/  IADD3 R32, P1, R59, R44, RZ ;  /* 0x0000002c3b207210 */ /* 0x002fc60007f3e0ff */
[----:B------:R-:W-:Y:S01]  /*86ed0*/  IMAD.X R51, R55, 0x1, R37, P3 ;  /* 0x0000000137337824 */ /* 0x000fe200018e0625 */
[----:B----4-:R-:W-:Y:S01]  /*86ee0*/  IADD3 R52, P2, R59, R43, RZ ;  /* 0x0000002b3b347210 */ /* 0x010fe20007f5e0ff */
        /* <DEDUP_REMOVED lines=17> */
[C---:B------:R-:W-:Y:S01]  /*87000*/  IMAD.X R51, R59.reuse, 0x1, R35, P3 ;  /* 0x000000013b337824 */ /* 0x040fe200018e0623 */
[----:B----4-:R-:W-:Y:S01]  /*87010*/  IADD3 R52, P2, R54, R46, RZ ;  /* 0x0000002e36347210 */ /* 0x010fe20007f5e0ff */
[----:B------:R-:W-:-:S03]  /*87020*/  IMAD.X R33, R59, 0x1, R36, P1 ;  /* 0x000000013b217824 */ /* 0x000fc600008e0624 */
[----:B------:R-:W-:Y:S01]  /*87030*/  STL.64 [R1+0x17c0], R50 ;  /* 0x0017c03201007387 */ /* 0x000fe20000100a00 */
[----:B------:R-:W-:-:S03]  /*87040*/  IMAD.X R53, R59, 0x1, R37, P2 ;  /* 0x000000013b357824 */ /* 0x000fc600010e0625 */
[----:B------:R-:W-:Y:S04]  /*87050*/  STL.64 [R1+0x17b8], R32 ;  /* 0x0017b82001007387 */ /* 0x000fe80000100a00 */
[----:B------:R0:W-:Y:S04]  /*87060*/  STL.64 [R1+0x17b0], R52 ;  /* 0x0017b03401007387 */ /* 0x0001e80000100a00 */
[----:B0-----:R-:W4:Y:S01]  /*87070*/  LDL.LU.64 R52, [R1+0x36b0] ;  /* 0x0036b00001347983 */ /* 0x001f220000300a00 */
[----:B------:R-:W-:Y:S01]  /*87080*/  IADD3 R50, P3, R54, R44, RZ ;  /* 0x0000002c36327210 */ /* 0x000fe20007f7e0ff */
[----:B------:R-:W-:-:S04]  /*87090*/  IMAD.MOV.U32 R55, RZ, RZ, R59 ;  /* 0x000000ffff377224 */ /* 0x000fc800078e003b */
[C---:B------:R-:W-:Y:S01]  /*870a0*/  IMAD.X R51, R55.reuse, 0x1, R38, P3 ;  /* 0x0000000137337824 */ /* 0x040fe200018e0626 */
[C---:B------:R-:W-:Y:S02]  /*870b0*/  IADD3 R32, P1, R54.reuse, R43, RZ ;  /* 0x0000002b36207210 */ /* 0x040fe40007f3e0ff */
[----:B------:R-:W-:Y:S02]  /*870c0*/  IADD3 R54, P2, R54, R61, RZ ;  /* 0x0000003d36367210 */ /* 0x000fe40007f5e0ff */
        /* <DEDUP_REMOVED lines=9> */
[----:B---3--:R-:W-:Y:S02]  /*87160*/  IADD3 R54, P2, R53, R47, RZ ;  /* 0x0000002f35367210 */ /* 0x008fe40007f5e0ff */
        /* <DEDUP_REMOVED lines=11> */
[----:B---3--:R-:W-:Y:S01]  /*87220*/  IADD3 R50, P3, R53, R43, RZ ;  /* 0x0000002b35327210 */ /* 0x008fe20007f7e0ff */
        /* <DEDUP_REMOVED lines=9> */
[----:B---3--:R-:W-:-:S03]  /*872c0*/  IADD3 R50, P3, R58, R57, RZ ;  /* 0x000000393a327210 */ /* 0x008fc60007f7e0ff */
        /* <DEDUP_REMOVED lines=8> */
[----:B---3--:R-:W-:Y:S01]  /*87350*/  IADD3 R50, P3, R58, R46, RZ ;  /* 0x0000002e3a327210 */ /* 0x008fe20007f7e0ff */
[----:B------:R-:W-:-:S03]  /*87360*/  IMAD.X R55, R53, 0x1, R36, P2 ;  /* 0x0000000135377824 */ /* 0x000fc600010e0624 */
[----:B------:R-:W-:Y:S01]  /*87370*/  STL.64 [R1+0x1680], R32 ;  /* 0x0016802001007387 */ /* 0x000fe20000100a00 */
[----:B------:R-:W-:-:S03]  /*87380*/  IMAD.X R51, R53, 0x1, R37, P3 ;  /* 0x0000000135337824 */ /* 0x000fc600018e0625 */
[----:B------:R-:W-:Y:S04]  /*87390*/  STL.64 [R1+0x1678], R54 ;  /* 0x0016783601007387 */ /* 0x000fe80000100a00 */
[----:B------:R0:W-:Y:S04]  /*873a0*/  STL.64 [R1+0x1670], R50 ;  /* 0x0016703201007387 */ /* 0x0001e80000100a00 */
[----:B0-----:R-:W3:Y:S01]  /*873b0*/  LDL.LU.64 R50, [R1+0x36a8] ;  /* 0x0036a80001327983 */ /* 0x001ee20000300a00 */
        /* <DEDUP_REMOVED lines=10> */
[----:B---3--:R-:W-:Y:S02]  /*87460*/  SHF.R.S32.HI R53, RZ, 0x1f, R51 ;  /* 0x0000001fff357819 */ /* 0x008fe40000011433 */
[----:B0-----:R-:W-:-:S05]  /*87470*/  IADD3 R32, P1, R51, R40, RZ ;  /* 0x0000002833207210 */ /* 0x001fca0007f3e0ff */
[----:B------:R-:W-:Y:S01]  /*87480*/  IMAD.X R33, R53, 0x1, R42, P1 ;  /* 0x0000000135217824 */ /* 0x000fe200008e062a */
[C---:B-1----:R-:W-:Y:S02]  /*87490*/  IADD3 R54, P2, R51.reuse, R57, RZ ;  /* 0x0000003933367210 */ /* 0x042fe40007f5e0ff */
[----:B----4-:R-:W-:Y:S02]  /*874a0*/  IADD3 R58, P3, R51, R47, RZ ;  /* 0x0000002f333a7210 */ /* 0x010fe40007f7e0ff */
        /* <DEDUP_REMOVED lines=37> */
[C---:B------:R-:W-:Y:S01]  /*87700*/  IADD3 R54, P2, R52.reuse, R44, RZ ;  /* 0x0000002c34367210 */ /* 0x040fe20007f5e0ff */
[----:B------:R-:W-:Y:S01]  /*87710*/  IMAD.MOV.U32 R53, RZ, RZ, R51 ;  /* 0x000000ffff357224 */ /* 0x000fe200078e0033 */
[----:B------:R-:W-:-:S02]  /*87720*/  IADD3 R58, P3, R52, R43, RZ ;  /* 0x0000002b343a7210 */ /* 0x000fc40007f7e0ff */
[----:B------:R-:W-:Y:S01]  /*87730*/  IADD3 R52, P1, R52, R61, RZ ;  /* 0x0000003d34347210 */ /* 0x000fe20007f3e0ff */
[C---:B------:R-:W-:Y:S02]  /*87740*/  IMAD.X R55, R53.reuse, 0x1, R38, P2 ;  /* 0x0000000135377824 */ /* 0x040fe400010e0626 */
[C---:B------:R-:W-:Y:S02]  /*87750*/  IMAD.X R59, R53.reuse, 0x1, R39, P3 ;  /* 0x00000001353b7824 */ /* 0x040fe400018e0627 */
[----:B------:R-:W-:Y:S01]  /*87760*/  IMAD.X R53, R53, 0x1, R41, P1 ;  /* 0x0000000135357824 */ /* 0x000fe200008e0629 */
[----:B------:R0:W-:Y:S01]  /*87770*/  STL.64 [R1+0x15c0], R54 ;  /* 0x0015c03601007387 */ /* 0x0001e20000100a00 */
[----:B------:R-:W-:-:S03]  /*87780*/  SHF.R.S32.HI R51, RZ, 0x1f, R50 ;  /* 0x0000001fff337819 */ /* 0x000fc60000011432 */
[----:B------:R1:W-:Y:S04]  /*87790*/  STL.64 [R1+0x15b8], R58 ;  /* 0x0015b83a01007387 */ /* 0x0003e80000100a00 */
[----:B------:R4:W-:Y:S01]  /*877a0*/  STL.64 [R1+0x948], R52 ;  /* 0x0009483401007387 */ /* 0x0009e20000100a00 */
[C---:B0-----:R-:W-:Y:S02]  /*877b0*/  IADD3 R54, P2, R50.reuse, R40, RZ ;  /* 0x0000002832367210 */ /* 0x041fe40007f5e0ff */
[----:B-1----:R-:W-:-:S03]  /*877c0*/  IADD3 R58, P3, R50, R57, RZ ;  /* 0x00000039323a7210 */ /* 0x002fc60007f7e0ff */
[C---:B------:R-:W-:Y:S01]  /*877d0*/  IMAD.X R55, R51.reuse, 0x1, R42, P2 ;  /* 0x0000000133377824 */ /* 0x040fe200010e062a */
[----:B----4-:R-:W-:Y:S01]  /*877e0*/  IADD3 R52, P1, R50, R47, RZ ;  /* 0x0000002f32347210 */ /* 0x010fe20007f3e0ff */
[----:B------:R-:W-:-:S03]  /*877f0*/  IMAD.X R59, R51, 0x1, R34, P3 ;  /* 0x00000001333b7824 */ /* 0x000fc600018e0622 */
[----:B------:R0:W-:Y:S01]  /*87800*/  STL.64 [R1+0x940], R54 ;  /* 0x0009403601007387 */ /* 0x0001e20000100a00 */
[----:B------:R-:W-:-:S03]  /*87810*/  IMAD.X R53, R51, 0x1, R35, P1 ;  /* 0x0000000133357824 */ /* 0x000fc600008e0623 */
[----:B------:R-:W-:Y:S04]  /*87820*/  STL.64 [R1+0x918], R58 ;  /* 0x0009183a01007387 */ /* 0x000fe80000100a00 */
[----:B------:R1:W-:Y:S01]  /*87830*/  STL.64 [R1+0x8e8], R52 ;  /* 0x0008e83401007387 */ /* 0x0003e20000100a00 */
[C---:B0-----:R-:W-:Y:S01]  /*87840*/  IADD3 R54, P2, R50.reuse, R45, RZ ;  /* 0x0000002d32367210 */ /* 0x041fe20007f5e0ff */
[----:B-1----:R-:W-:Y:S01]  /*87850*/  IMAD.MOV.U32 R53, RZ, RZ, R51 ;  /* 0x000000ffff357224 */ /* 0x002fe200078e0033 */
[----:B------:R-:W-:-:S03]  /*87860*/  IADD3 R58, P3, R50, R46, RZ ;  /* 0x0000002e323a7210 */ /* 0x000fc60007f7e0ff */
[C---:B------:R-:W-:Y:S01]  /*87870*/  IMAD.X R55, R53.reuse, 0x1, R36, P2 ;  /* 0x0000000135377824 */ /* 0x040fe200010e0624 */
[C---:B------:R-:W-:Y:S01]  /*87880*/  IADD3 R52, P1, R50.reuse, R44, RZ ;  /* 0x0000002c32347210 */ /* 0x040fe20007f3e0ff */
[----:B------:R-:W-:Y:S02]  /*87890*/  IMAD.X R59, R53, 0x1, R37, P3 ;  /* 0x00000001353b7824 */ /* 0x000fe400018e0625 */
[----:B------:R-:W-:Y:S01]  /*878a0*/  IMAD.MOV.U32 R51, RZ, RZ, R53 ;  /* 0x000000ffff337224 */ /* 0x000fe200078e0035 */
[----:B------:R0:W-:Y:S03]  /*878b0*/  STL.64 [R1+0x8e0], R54 ;  /* 0x0008e03601007387 */ /* 0x0001e60000100a00 */
[----:B------:R-:W-:Y:S01]  /*878c0*/  IMAD.X R53, R51, 0x1, R38, P1 ;  /* 0x0000000133357824 */ /* 0x000fe200008e0626 */
[----:B------:R1:W-:Y:S01]  /*878d0*/  STL.64 [R1+0x8c8], R58 ;  /* 0x0008c83a01007387 */ /* 0x0003e20000100a00 */
[----:B0-----:R-:W-:-:S02]  /*878e0*/  IADD3 R54, P2, R50, R43, RZ ;  /* 0x0000002b32367210 */ /* 0x001fc40007f5e0ff */
[----:B------:R-:W-:Y:S01]  /*878f0*/  IADD3 R50, P3, R50, R61, RZ ;  /* 0x0000003d32327210 */ /* 0x000fe20007f7e0ff */
[----:B-1----:R-:W4:Y:S02]  /*87900*/  LDL.LU.64 R58, [R1+0x3698] ;  /* 0x00369800013a7983 */ /* 0x002f240000300a00 */
[C---:B------:R-:W-:Y:S02]  /*87910*/  IMAD.X R55, R51.reuse, 0x1, R39, P2 ;  /* 0x0000000133377824 */ /* 0x040fe400010e0627 */
[----:B------:R-:W-:Y:S01]  /*87920*/  IMAD.X R51, R51, 0x1, R41, P3 ;  /* 0x0000000133337824 */ /* 0x000fe200018e0629 */
[----:B------:R3:W-:Y:S04]  /*87930*/  STL.64 [R1+0x8c0], R52 ;  /* 0x0008c03401007387 */ /* 0x0007e80000100a00 */
[----:B------:R-:W-:Y:S04]  /*87940*/  STL.64 [R1+0x8b8], R54 ;  /* 0x0008b83601007387 */ /* 0x000fe80000100a00 */
[----:B------:R0:W-:Y:S01]  /*87950*/  STL.64 [R1+0x898], R50 ;  /* 0x0008983201007387 */ /* 0x0001e20000100a00 */
[----:B---3--:R-:W-:-:S02]  /*87960*/  IADD3 R52, P1, R33, R40, RZ ;  /* 0x0000002821347210 */ /* 0x008fc40007f3e0ff */
[----:B0-----:R-:W-:Y:S02]  /*87970*/  SHF.R.S32.HI R51, RZ, 0x1f, R33 ;  /* 0x0000001fff337819 */ /* 0x001fe40000011421 */
[C---:B------:R-:W-:Y:S02]  /*87980*/  IADD3 R54, P2, R33.reuse, R57, RZ ;  /* 0x0000003921367210 */ /* 0x040fe40007f5e0ff */
[----:B------:R-:W-:Y:S01]  /*87990*/  IADD3 R50, P3, R33, R47, RZ ;  /* 0x0000002f21327210 */ /* 0x000fe20007f7e0ff */
[C---:B------:R-:W-:Y:S02]  /*879a0*/  IMAD.X R53, R51.reuse, 0x1, R42, P1 ;  /* 0x0000000133357824 */ /* 0x040fe400008e062a */
[C---:B------:R-:W-:Y:S02]  /*879b0*/  IMAD.X R55, R51.reuse, 0x1, R34, P2 ;  /* 0x0000000133377824 */ /* 0x040fe400010e0622 */
[----:B------:R-:W-:Y:S01]  /*879c0*/  IMAD.X R51, R51, 0x1, R35, P3 ;  /* 0x0000000133337824 */ /* 0x000fe200018e0623 */
[----:B------:R0:W-:Y:S04]  /*879d0*/  STL.64 [R1+0x890], R52 ;  /* 0x0008903401007387 */ /* 0x0001e80000100a00 */
[----:B------:R1:W-:Y:S04]  /*879e0*/  STL.64 [R1+0x868], R54 ;  /* 0x0008683601007387 */ /* 0x0003e80000100a00 */
[----:B------:R3:W-:Y:S01]  /*879f0*/  STL.64 [R1+0x840], R50 ;  /* 0x0008403201007387 */ /* 0x0007e20000100a00 */
[----:B0-----:R-:W-:-:S02]  /*87a00*/  IADD3 R52, P1, R33, R45, RZ ;  /* 0x0000002d21347210 */ /* 0x001fc40007f3e0ff */
[----:B-1----:R-:W-:Y:S02]  /*87a10*/  IADD3 R54, P2, R33, R46, RZ ;  /* 0x0000002e21367210 */ /* 0x002fe40007f5e0ff */
[----:B---3--:R-:W-:-:S05]  /*87a20*/  SHF.R.S32.HI R51, RZ, 0x1f, R33 ;  /* 0x0000001fff337819 */ /* 0x008fca0000011421 */
[C---:B------:R-:W-:Y:S02]  /*87a30*/  IMAD.X R53, R51.reuse, 0x1, R36, P1 ;  /* 0x0000000133357824 */ /* 0x040fe400008e0624 */
[----:B------:R-:W-:Y:S01]  /*87a40*/  IMAD.X R55, R51, 0x1, R37, P2 ;  /* 0x0000000133377824 */ /* 0x000fe200010e0625 */
[C---:B------:R-:W-:Y:S02]  /*87a50*/  IADD3 R50, P3, R33.reuse, R44, RZ ;  /* 0x0000002c21327210 */ /* 0x040fe40007f7e0ff */
[----:B------:R0:W-:Y:S04]  /*87a60*/  STL.64 [R1+0x838], R52 ;  /* 0x0008383401007387 */ /* 0x0001e80000100a00 */
[----:B------:R1:W-:Y:S01]  /*87a70*/  STL.64 [R1+0x830], R54 ;  /* 0x0008303601007387 */ /* 0x0003e20000100a00 */
[C---:B0-----:R-:W-:Y:S01]  /*87a80*/  IADD3 R52, P1, R33.reuse, R43, RZ ;  /* 0x0000002b21347210 */ /* 0x041fe20007f3e0ff */
[----:B-1----:R-:W-:Y:S01]  /*87a90*/  IMAD.MOV.U32 R55, RZ, RZ, R51 ;  /* 0x000000ffff377224 */ /* 0x002fe200078e0033 */
[----:B------:R-:W-:-:S03]  /*87aa0*/  IADD3 R54, P2, R33, R61, RZ ;  /* 0x0000003d21367210 */ /* 0x000fc60007f5e0ff */
[C---:B------:R-:W-:Y:S02]  /*87ab0*/  IMAD.X R51, R55.reuse, 0x1, R38, P3 ;  /* 0x0000000137337824 */ /* 0x040fe400018e0626 */
[C---:B------:R-:W-:Y:S01]  /*87ac0*/  IMAD.X R53, R55.reuse, 0x1, R39, P1 ;  /* 0x0000000137357824 */ /* 0x040fe200008e0627 */
[----:B------:R-:W-:Y:S02]  /*87ad0*/  SHF.R.S32.HI R33, RZ, 0x1f, R32 ;  /* 0x0000001fff217819 */ /* 0x000fe40000011420 */
        /* <DEDUP_REMOVED lines=22> */
[----:B------:R-:W-:Y:S01]  /*87c40*/  IMAD.X R51, R33, 0x1, R39, P3 ;  /* 0x0000000121337824 */ /* 0x000fe200018e0627 */
[----:B0-----:R-:W-:Y:S01]  /*87c50*/  IADD3 R52, P1, R32, R61, RZ ;  /* 0x0000003d20347210 */ /* 0x001fe20007f3e0ff */
[----:B------:R0:W-:Y:S01]  /*87c60*/  STL.64 [R1+0x7a0], R54 ;  /* 0x0007a03601007387 */ /* 0x0001e20000100a00 */
[----:B--2---:R-:W-:-:S03]  /*87c70*/  SHF.R.S32.HI R32, RZ, 0x1f, R31 ;  /* 0x0000001fff207819 */ /* 0x004fc6000001141f */
        /* <DEDUP_REMOVED lines=23> */
[----:B------:R-:W-:Y:S01]  /*87df0*/  IMAD.X R55, R32, 0x1, R39, P2 ;  /* 0x0000000120377824 */ /* 0x000fe200010e0627 */
[----:B------:R-:W-:-:S03]  /*87e00*/  SHF.R.S32.HI R31, RZ, 0x1f, R30 ;  /* 0x0000001fff1f7819 */ /* 0x000fc6000001141e */
[----:B------:R-:W-:Y:S01]  /*87e10*/  IMAD.X R51, R32, 0x1, R41, P3 ;  /* 0x0000000120337824 */ /* 0x000fe200018e0629 */
        /* <DEDUP_REMOVED lines=24> */
[----:B------:R-:W-:Y:S02]  /*87fa0*/  SHF.R.S32.HI R30, RZ, 0x1f, R29 ;  /* 0x0000001fff1e7819 */ /* 0x000fe4000001141d */
        /* <DEDUP_REMOVED lines=23> */
[----:B------:R-:W-:-:S03]  /*88120*/  SHF.R.S32.HI R29, RZ, 0x1f, R28 ;  /* 0x0000001fff1d7819 */ /* 0x000fc6000001141c */
[----:B------:R-:W-:Y:S01]  /*88130*/  IMAD.X R53, R30, 0x1, R41, P1 ;  /* 0x000000011e357824 */ /* 0x000fe200008e0629 */
[C---:B------:R-:W-:Y:S01]  /*88140*/  IADD3 R32, P3, R28.reuse, R57, RZ ;  /* 0x000000391c207210 */ /* 0x040fe20007f7e0ff */
[----:B------:R1:W-:Y:S01]  /*88150*/  STL.64 [R1+0x648], R50 ;  /* 0x0006483201007387 */ /* 0x0003e20000100a00 */
[----:B0-----:R-:W-:-:S03]  /*88160*/  IADD3 R54, P2, R28, R40, RZ ;  /* 0x000000281c367210 */ /* 0x001fc60007f5e0ff */
[----:B------:R-:W-:Y:S02]  /*88170*/  IMAD.MOV.U32 R30, RZ, RZ, R32 ;  /* 0x000000ffff1e7224 */ /* 0x000fe400078e0020 */
[C---:B------:R-:W-:Y:S01]  /*88180*/  IMAD.X R55, R29.reuse, 0x1, R42, P2 ;  /* 0x000000011d377824 */ /* 0x040fe200010e062a */
[----:B-1----:R-:W2:Y:S04]  /*88190*/  LDL.LU.64 R50, [R1+0x3690] ;  /* 0x0036900001327983 */ /* 0x002ea80000300a00 */
[----:B------:R0:W-:Y:S01]  /*881a0*/  STL.64 [R1+0x618], R52 ;  /* 0x0006183401007387 */ /* 0x0001e20000100a00 */
[----:B------:R-:W-:Y:S02]  /*881b0*/  IMAD.MOV.U32 R31, RZ, RZ, R33 ;  /* 0x000000ffff1f7224 */ /* 0x000fe400078e0021 */
[----:B------:R-:W-:Y:S01]  /*881c0*/  IMAD.X R31, R29, 0x1, R34, P3 ;  /* 0x000000011d1f7824 */ /* 0x000fe200018e0622 */
[C---:B------:R-:W-:Y:S01]  /*881d0*/  IADD3 R30, P3, R28.reuse, R46, RZ ;  /* 0x0000002e1c1e7210 */ /* 0x040fe20007f7e0ff */
[----:B0-----:R-:W3:Y:S04]  /*881e0*/  LDL.LU.64 R52, [R1+0x3688] ;  /* 0x0036880001347983 */ /* 0x001ee80000300a00 */
[----:B------:R0:W-:Y:S04]  /*881f0*/  STL [R1+0x608], R32 ;  /* 0x0006082001007387 */ /* 0x0001e80000100800 */
[----:B------:R1:W-:Y:S01]  /*88200*/  STL.64 [R1+0x610], R54 ;  /* 0x0006103601007387 */ /* 0x0003e20000100a00 */
[----:B0-----:R-:W-:-:S02]  /*88210*/  IADD3 R32, P1, R28, R47, RZ ;  /* 0x0000002f1c207210 */ /* 0x001fc40007f3e0ff */
[----:B-1----:R-:W-:-:S03]  /*88220*/  IADD3 R54, P2, R28, R45, RZ ;  /* 0x0000002d1c367210 */ /* 0x002fc60007f5e0ff */
[C---:B------:R-:W-:Y:S01]  /*88230*/  IMAD.X R33, R29.reuse, 0x1, R35, P1 ;  /* 0x000000011d217824 */ /* 0x040fe200008e0623 */
[----:B------:R0:W-:Y:S01]  /*88240*/  STL [R1+0x60c], R31 ;  /* 0x00060c1f01007387 */ /* 0x0001e20000100800 */
[----:B------:R-:W-:-:S03]  /*88250*/  IMAD.X R55, R29, 0x1, R36, P2 ;  /* 0x000000011d377824 */ /* 0x000fc600010e0624 */
[----:B------:R1:W-:Y:S01]  /*88260*/  STL.64 [R1+0x5f8], R32 ;  /* 0x0005f82001007387 */ /* 0x0003e20000100a00 */
[----:B0-----:R-:W-:-:S03]  /*88270*/  IMAD.X R31, R29, 0x1, R37, P3 ;  /* 0x000000011d1f7824 */ /* 0x001fc600018e0625 */
[----:B------:R0:W-:Y:S01]  /*88280*/  STL.64 [R1+0x5f0], R54 ;  /* 0x0005f03601007387 */ /* 0x0001e20000100a00 */
[----:B-1----:R-:W-:-:S03]  /*88290*/  IADD3 R32, P1, R28, R44, RZ ;  /* 0x0000002c1c207210 */ /* 0x002fc60007f3e0ff */
[----:B------:R1:W-:Y:S02]  /*882a0*/  STL.64 [R1+0x5e8], R30 ;  /* 0x0005e81e01007387 */ /* 0x0003e40000100a00 */
[----:B------:R-:W-:Y:S01]  /*882b0*/  IMAD.X R33, R29, 0x1, R38, P1 ;  /* 0x000000011d217824 */ /* 0x000fe200008e0626 */
[C---:B0-----:R-:W-:Y:S02]  /*882c0*/  IADD3 R54, P2, R28.reuse, R43, RZ ;  /* 0x0000002b1c367210 */ /* 0x041fe40007f5e0ff */
[----:B-1----:R-:W-:-:S03]  /*882d0*/  IADD3 R30, P3, R28, R61, RZ ;  /* 0x0000003d1c1e7210 */ /* 0x002fc60007f7e0ff */
[C---:B------:R-:W-:Y:S01]  /*882e0*/  IMAD.X R55, R29.reuse, 0x1, R39, P2 ;  /* 0x000000011d377824 */ /* 0x040fe200010e0627 */
[----:B------:R0:W-:Y:S01]  /*882f0*/  STL.64 [R1+0x5e0], R32 ;  /* 0x0005e02001007387 */ /* 0x0001e20000100a00 */
[----:B------:R-:W-:Y:S01]  /*88300*/  SHF.R.S32.HI R28, RZ, 0x1f, R27 ;  /* 0x0000001fff1c7819 */ /* 0x000fe2000001141b */
[----:B------:R-:W-:Y:S02]  /*88310*/  IMAD.X R31, R29, 0x1, R41, P3 ;  /* 0x000000011d1f7824 */ /* 0x000fe400018e0629 */
[----:B------:R1:W-:Y:S04]  /*88320*/  STL.64 [R1+0x5c8], R54 ;  /* 0x0005c83601007387 */ /* 0x0003e80000100a00 */
[----:B------:R4:W-:Y:S01]  /*88330*/  STL.64 [R1+0x5a0], R30 ;  /* 0x0005a01e01007387 */ /* 0x0009e20000100a00 */
[----:B0-----:R-:W-:-:S02]  /*88340*/  IADD3 R32, P1, R27, R40, RZ ;  /* 0x000000281b207210 */ /* 0x001fc40007f3e0ff */
[----:B-1----:R-:W-:-:S03]  /*88350*/  IADD3 R54, P2, R27, R57, RZ ;  /* 0x000000391b367210 */ /* 0x002fc60007f5e0ff */
[C---:B------:R-:W-:Y:S01]  /*88360*/  IMAD.X R33, R28.reuse, 0x1, R42, P1 ;  /* 0x000000011c217824 */ /* 0x040fe200008e062a */
[----:B----4-:R-:W-:Y:S01]  /*88370*/  IADD3 R30, P3, R27, R47, RZ ;  /* 0x0000002f1b1e7210 */ /* 0x010fe20007f7e0ff */
[----:B------:R-:W-:-:S03]  /*88380*/  IMAD.X R55, R28, 0x1, R34, P2 ;  /* 0x000000011c377824 */ /* 0x000fc600010e0622 */
        /* <DEDUP_REMOVED lines=15> */
[----:B------:R-:W-:Y:S01]  /*88480*/  IMAD.X R33, R28, 0x1, R39, P1 ;  /* 0x000000011c217824 */ /* 0x000fe200008e0627 */
[----:B------:R-:W-:Y:S02]  /*88490*/  SHF.R.S32.HI R27, RZ, 0x1f, R26 ;  /* 0x0000001fff1b7819 */ /* 0x000fe4000001141a */
[----:B----4-:R-:W-:Y:S01]  /*884a0*/  IADD3 R30, P3, R26, R40, RZ ;  /* 0x000000281a1e7210 */ /* 0x010fe20007f7e0ff */
[----:B------:R-:W-:Y:S01]  /*884b0*/  IMAD.X R55, R28, 0x1, R41, P2 ;  /* 0x000000011c377824 */ /* 0x000fe200010e0629 */
[----:B------:R0:W-:Y:S01]  /*884c0*/  STL.64 [R1+0x540], R32 ;  /* 0x0005402001007387 */ /* 0x0001e20000100a00 */
[C---:B------:R-:W-:Y:S02]  /*884d0*/  IADD3 R28, P2, R26.reuse, R47, RZ ;  /* 0x0000002f1a1c7210 */ /* 0x040fe40007f5e0ff */
[C---:B------:R-:W-:Y:S01]  /*884e0*/  IMAD.X R31, R27.reuse, 0x1, R42, P3 ;  /* 0x000000011b1f7824 */ /* 0x040fe200018e062a */
[----:B------:R1:W-:Y:S02]  /*884f0*/  STL.64 [R1+0x508], R54 ;  /* 0x0005083601007387 */ /* 0x0003e40000100a00 */
[C---:B------:R-:W-:Y:S01]  /*88500*/  IMAD.X R29, R27.reuse, 0x1, R35, P2 ;  /* 0x000000011b1d7824 */ /* 0x040fe200010e0623 */
[C---:B0-----:R-:W-:Y:S01]  /*88510*/  IADD3 R32, P1, R26.reuse, R57, RZ ;  /* 0x000000391a207210 */ /* 0x041fe20007f3e0ff */
[----:B-1----:R-:W4:Y:S04]  /*88520*/  LDL.LU.64 R54, [R1+0x3680] ;  /* 0x0036800001367983 */ /* 0x002f280000300a00 */
        /* <DEDUP_REMOVED lines=42> */
[----:B------:R-:W-:Y:S02]  /*887d0*/  SHF.R.S32.HI R25, RZ, 0x1f, R24 ;  /* 0x0000001fff197819 */ /* 0x000fe40000011418 */
[----:B-1----:R-:W-:Y:S01]  /*887e0*/  IADD3 R32, P1, R24, R40, RZ ;  /* 0x0000002818207210 */ /* 0x002fe20007f3e0ff */
[----:B------:R-:W-:-:S04]  /*887f0*/  IMAD.X R31, R26, 0x1, R41, P3 ;  /* 0x000000011a1f7824 */ /* 0x000fc800018e0629 */
[----:B------:R-:W-:Y:S01]  /*88800*/  IMAD.X R33, R25, 0x1, R42, P1 ;  /* 0x0000000119217824 */ /* 0x000fe200008e062a */
[----:B------:R1:W-:Y:S01]  /*88810*/  STL.64 [R1+0x530], R30 ;  /* 0x0005301e01007387 */ /* 0x0003e20000100a00 */
[C---:B0-----:R-:W-:Y:S02]  /*88820*/  IADD3 R28, P2, R24.reuse, R57, RZ ;  /* 0x00000039181c7210 */ /* 0x041fe40007f5e0ff */
[----:B------:R-:W-:-:S03]  /*88830*/  IADD3 R26, P1, R24, R45, RZ ;  /* 0x0000002d181a7210 */ /* 0x000fc60007f3e0ff */
[----:B------:R-:W-:Y:S01]  /*88840*/  IMAD.X R29, R25, 0x1, R34, P2 ;  /* 0x00000001191d7824 */ /* 0x000fe200010e0622 */
[----:B-1----:R-:W-:-:S04]  /*88850*/  IADD3 R30, P3, R24, R47, RZ ;  /* 0x0000002f181e7210 */ /* 0x002fc80007f7e0ff */
[----:B------:R0:W-:Y:S01]  /*88860*/  STL.64 [R1+0x5c0], R28 ;  /* 0x0005c01c01007387 */ /* 0x0001e20000100a00 */
[C---:B------:R-:W-:Y:S02]  /*88870*/  IMAD.X R27, R25.reuse, 0x1, R36, P1 ;  /* 0x00000001191b7824 */ /* 0x040fe400008e0624 */
[----:B------:R-:W-:Y:S01]  /*88880*/  IMAD.X R31, R25, 0x1, R35, P3 ;  /* 0x00000001191f7824 */ /* 0x000fe200018e0623 */
[----:B------:R-:W-:Y:S04]  /*88890*/  STL.64 [R1+0x578], R32 ;  /* 0x0005782001007387 */ /* 0x000fe80000100a00 */
[----:B------:R1:W-:Y:S01]  /*888a0*/  STL.64 [R1+0x5a8], R30 ;  /* 0x0005a81e01007387 */ /* 0x0003e20000100a00 */
[----:B0-----:R-:W-:-:S03]  /*888b0*/  IADD3 R28, P2, R24, R46, RZ ;  /* 0x0000002e181c7210 */ /* 0x001fc60007f5e0ff */
[----:B------:R0:W-:Y:S02]  /*888c0*/  STL.64 [R1+0x600], R26 ;  /* 0x0006001a01007387 */ /* 0x0001e40000100a00 */
[----:B------:R-:W-:Y:S01]  /*888d0*/  IMAD.X R29, R25, 0x1, R37, P2 ;  /* 0x00000001191d7824 */ /* 0x000fe200010e0625 */
[C---:B-1----:R-:W-:Y:S02]  /*888e0*/  IADD3 R30, P3, R24.reuse, R44, RZ ;  /* 0x0000002c181e7210 */ /* 0x042fe40007f7e0ff */
[----:B0-----:R-:W-:-:S03]  /*888f0*/  IADD3 R26, P1, R24, R43, RZ ;  /* 0x0000002b181a7210 */ /* 0x001fc60007f3e0ff */
[C---:B------:R-:W-:Y:S01]  /*88900*/  IMAD.X R31, R25.reuse, 0x1, R38, P3 ;  /* 0x00000001191f7824 */ /* 0x040fe200018e0626 */
[----:B------:R0:W-:Y:S01]  /*88910*/  STL.64 [R1+0x640], R28 ;  /* 0x0006401c01007387 */ /* 0x0001e20000100a00 */
[----:B------:R-:W-:-:S03]  /*88920*/  IMAD.X R27, R25, 0x1, R39, P1 ;  /* 0x00000001191b7824 */ /* 0x000fc600008e0627 */
[----:B------:R1:W-:Y:S04]  /*88930*/  STL.64 [R1+0x670], R30 ;  /* 0x0006701e01007387 */ /* 0x0003e80000100a00 */
[----:B------:R2:W-:Y:S01]  /*88940*/  STL.64 [R1+0x6a8], R26 ;  /* 0x0006a81a01007387 */ /* 0x0005e20000100a00 */
[----:B0-----:R-:W-:Y:S02]  /*88950*/  IADD3 R28, P2, R24, R61, RZ ;  /* 0x0000003d181c7210 */ /* 0x001fe40007f5e0ff */
[----:B------:R-:W-:Y:S02]  /*88960*/  SHF.R.S32.HI R24, RZ, 0x1f, R23 ;  /* 0x0000001fff187819 */ /* 0x000fe40000011417 */
[----:B-1----:R-:W-:Y:S01]  /*88970*/  IADD3 R30, P3, R23, R40, RZ ;  /* 0x00000028171e7210 */ /* 0x002fe20007f7e0ff */
[----:B------:R-:W-:Y:S01]  /*88980*/  IMAD.X R29, R25, 0x1, R41, P2 ;  /* 0x00000001191d7824 */ /* 0x000fe200010e0629 */
[----:B--2---:R-:W-:-:S03]  /*88990*/  IADD3 R26, P1, R23, R57, RZ ;  /* 0x00000039171a7210 */ /* 0x004fc60007f3e0ff */
        /* <DEDUP_REMOVED lines=8> */
[----:B--2---:R-:W-:Y:S01]  /*88a20*/  IADD3 R26, P1, R23, R46, RZ ;  /* 0x0000002e171a7210 */ /* 0x004fe20007f3e0ff */
        /* <DEDUP_REMOVED lines=11> */
[----:B------:R-:W-:Y:S01]  /*88ae0*/  SHF.R.S32.HI R23, RZ, 0x1f, R22 ;  /* 0x0000001fff177819 */ /* 0x000fe20000011416 */
[----:B------:R-:W-:Y:S02]  /*88af0*/  IMAD.X R27, R24, 0x1, R41, P1 ;  /* 0x00000001181b7824 */ /* 0x000fe400008e0629 */
        /* <DEDUP_REMOVED lines=8> */
[----:B------:R-:W-:Y:S01]  /*88b80*/  IADD3 R24, P3, R22, R46, RZ ;  /* 0x0000002e16187210 */ /* 0x000fe20007f7e0ff */
[----:B------:R-:W-:-:S04]  /*88b90*/  IMAD.X R27, R23, 0x1, R35, P1 ;  /* 0x00000001171b7824 */ /* 0x000fc800008e0623 */
[----:B------:R-:W-:Y:S01]  /*88ba0*/  IMAD.X R25, R23, 0x1, R37, P3 ;  /* 0x0000000117197824 */ /* 0x000fe200018e0625 */
[----:B------:R1:W-:Y:S01]  /*88bb0*/  STL.64 [R1+0x15b0], R26 ;  /* 0x0015b01a01007387 */ /* 0x0003e20000100a00 */
[----:B0-----:R-:W-:-:S03]  /*88bc0*/  IADD3 R28, P2, R22, R45, RZ ;  /* 0x0000002d161c7210 */ /* 0x001fc60007f5e0ff */
[----:B------:R-:W-:Y:S02]  /*88bd0*/  STL.64 [R1+0x910], R30 ;  /* 0x0009101e01007387 */ /* 0x000fe40000100a00 */
[----:B------:R-:W-:Y:S01]  /*88be0*/  IMAD.X R29, R23, 0x1, R36, P2 ;  /* 0x00000001171d7824 */ /* 0x000fe200010e0624 */
[----:B-1----:R-:W-:-:S04]  /*88bf0*/  IADD3 R26, P1, R22, R44, RZ ;  /* 0x0000002c161a7210 */ /* 0x002fc80007f3e0ff */
        /* <DEDUP_REMOVED lines=8> */
[----:B--2---:R-:W-:Y:S01]  /*88c80*/  IADD3 R26, P1, R21, R40, RZ ;  /* 0x00000028151a7210 */ /* 0x004fe20007f3e0ff */
[----:B------:R-:W-:Y:S01]  /*88c90*/  IMAD.X R25, R23, 0x1, R41, P3 ;  /* 0x0000000117197824 */ /* 0x000fe200018e0629 */
[----:B------:R0:W-:Y:S03]  /*88ca0*/  STL.64 [R1+0x1658], R28 ;  /* 0x0016581c01007387 */ /* 0x0001e60000100a00 */
[----:B------:R-:W-:Y:S01]  /*88cb0*/  IMAD.X R27, R22, 0x1, R42, P1 ;  /* 0x00000001161b7824 */ /* 0x000fe200008e062a */
[----:B------:R1:W-:Y:S04]  /*88cc0*/  STL.64 [R1+0x1650], R24 ;  /* 0x0016501801007387 */ /* 0x0003e80000100a00 */
[----:B------:R2:W-:Y:S01]  /*88cd0*/  STL.64 [R1+0x1688], R26 ;  /* 0x0016881a01007387 */ /* 0x0005e20000100a00 */
[----:B0-----:R-:W-:-:S02]  /*88ce0*/  IADD3 R28, P2, R21, R57, RZ ;  /* 0x00000039151c7210 */ /* 0x001fc40007f5e0ff */
        /* <DEDUP_REMOVED lines=30> */
[C---:B------:R-:W-:Y:S02]  /*88ed0*/  IADD3 R22, P2, R20.reuse, R44, RZ ;  /* 0x0000002c14167210 */ /* 0x040fe40007f5e0ff */
[C---:B--2---:R-:W-:Y:S01]  /*88ee0*/  IADD3 R26, P1, R20.reuse, R46, RZ ;  /* 0x0000002e141a7210 */ /* 0x044fe20007f3e0ff */
[C---:B------:R-:W-:Y:S02]  /*88ef0*/  IMAD.X R25, R21.reuse, 0x1, R36, P3 ;  /* 0x0000000115197824 */ /* 0x040fe400018e0624 */
[C---:B------:R-:W-:Y:S02]  /*88f00*/  IMAD.X R23, R21.reuse, 0x1, R38, P2 ;  /* 0x0000000115177824 */ /* 0x040fe400010e0626 */
[----:B------:R-:W-:Y:S01]  /*88f10*/  IMAD.X R27, R21, 0x1, R37, P1 ;  /* 0x00000001151b7824 */ /* 0x000fe200008e0625 */
[----:B------:R0:W-:Y:S04]  /*88f20*/  STL.64 [R1+0x1878], R24 ;  /* 0x0018781801007387 */ /* 0x0001e80000100a00 */
[----:B------:R-:W-:Y:S04]  /*88f30*/  STL.64 [R1+0x1840], R28 ;  /* 0x0018401c01007387 */ /* 0x000fe80000100a00 */
[----:B------:R1:W-:Y:S01]  /*88f40*/  STL.64 [R1+0x1898], R26 ;  /* 0x0018981a01007387 */ /* 0x0003e20000100a00 */
[----:B0-----:R-:W-:-:S03]  /*88f50*/  IADD3 R24, P3, R20, R43, RZ ;  /* 0x0000002b14187210 */ /* 0x001fc60007f7e0ff */
[----:B------:R0:W-:Y:S02]  /*88f60*/  STL.64 [R1+0x18c8], R22 ;  /* 0x0018c81601007387 */ /* 0x0001e40000100a00 */
[----:B------:R-:W-:Y:S01]  /*88f70*/  IMAD.X R25, R21, 0x1, R39, P3 ;  /* 0x0000000115197824 */ /* 0x000fe200018e0627 */
[----:B-1----:R-:W-:Y:S02]  /*88f80*/  IADD3 R26, P1, R20, R61, RZ ;  /* 0x0000003d141a7210 */ /* 0x002fe40007f3e0ff */
[----:B------:R-:W-:Y:S02]  /*88f90*/  SHF.R.S32.HI R20, RZ, 0x1f, R19 ;  /* 0x0000001fff147819 */ /* 0x000fe40000011413 */
[----:B0-----:R-:W-:Y:S01]  /*88fa0*/  IADD3 R22, P2, R19, R40, RZ ;  /* 0x0000002813167210 */ /* 0x001fe20007f5e0ff */
        /* <DEDUP_REMOVED lines=225> */
[----:B------:R-:W-:Y:S04]  /*89dc0*/  STL.64 [R1+0x2228], R18 ;  /* 0x0022281201007387 */ /* 0x000fe80000100a00 */
[----:B------:R1:W-:Y:S01]  /*89dd0*/  STL.64 [R1+0x2220], R14 ;  /* 0x0022200e01007387 */ /* 0x0003e20000100a00 */
[----:B0-----:R-:W-:-:S05]  /*89de0*/  IADD3 R16, P2, R10, R40, RZ ;  /* 0x000000280a107210 */ /* 0x001fca0007f5e0ff */
[C---:B------:R-:W-:Y:S01]  /*89df0*/  IMAD.X R17, R11.reuse, 0x1, R42, P2 ;  /* 0x000000010b117824 */ /* 0x040fe200010e062a */
[C---:B-1----:R-:W-:Y:S02]  /*89e00*/  IADD3 R14, P1, R10.reuse, R47, RZ ;  /* 0x0000002f0a0e7210 */ /* 0x042fe40007f3e0ff */
[C---:B------:R-:W-:Y:S02]  /*89e10*/  IADD3 R18, P3, R10.reuse, R57, RZ ;  /* 0x000000390a127210 */ /* 0x040fe40007f7e0ff */
[----:B------:R0:W-:Y:S01]  /*89e20*/  STL.64 [R1+0x2230], R16 ;  /* 0x0022301001007387 */ /* 0x0001e20000100a00 */
[C---:B------:R-:W-:Y:S02]  /*89e30*/  IMAD.X R15, R11.reuse, 0x1, R35, P1 ;  /* 0x000000010b0f7824 */ /* 0x040fe400008e0623 */
[----:B------:R-:W-:Y:S01]  /*89e40*/  IMAD.X R19, R11, 0x1, R34, P3 ;  /* 0x000000010b137824 */ /* 0x000fe200018e0622 */
[C---:B------:R-:W-:Y:S02]  /*89e50*/  IADD3 R12, P3, R10.reuse, R46, RZ ;  /* 0x0000002e0a0c7210 */ /* 0x040fe40007f7e0ff */
[----:B------:R1:W-:Y:S01]  /*89e60*/  STL.64 [R1+0x2238], R14 ;  /* 0x0022380e01007387 */ /* 0x0003e20000100a00 */
[----:B0-----:R-:W-:-:S02]  /*89e70*/  IADD3 R16, P2, R10, R45, RZ ;  /* 0x0000002d0a107210 */ /* 0x001fc40007f5e0ff */
[----:B------:R-:W-:-:S03]  /*89e80*/  IMAD.X R13, R11, 0x1, R37, P3 ;  /* 0x000000010b0d7824 */ /* 0x000fc600018e0625 */
[C---:B------:R-:W-:Y:S01]  /*89e90*/  IMAD.X R17, R11.reuse, 0x1, R36, P2 ;  /* 0x000000010b117824 */ /* 0x040fe200010e0624 */
[----:B-1----:R-:W-:Y:S01]  /*89ea0*/  IADD3 R14, P1, R10, R44, RZ ;  /* 0x0000002c0a0e7210 */ /* 0x002fe20007f3e0ff */
[----:B------:R-:W-:Y:S04]  /*89eb0*/  STL.64 [R1+0x2240], R18 ;  /* 0x0022401201007387 */ /* 0x000fe80000100a00 */
        /* <DEDUP_REMOVED lines=89> */
[----:B------:R-:W-:Y:S01]  /*8a450*/  IMAD.X R11, R7, 0x1, R34, P2 ;  /* 0x00000001070b7824 */ /* 0x000fe200010e0622 */
[----:B------:R-:W-:-:S04]  /*8a460*/  IADD3 R8, P1, R6, R45, RZ ;  /* 0x0000002d06087210 */ /* 0x000fc80007f3e0ff */
[----:B------:R1:W-:Y:S01]  /*8a470*/  STL.64 [R1+0x2340], R10 ;  /* 0x0023400a01007387 */ /* 0x0003e20000100a00 */
[----:B0-----:R-:W-:Y:S01]  /*8a480*/  IADD3 R12, P3, R6, R47, RZ ;  /* 0x0000002f060c7210 */ /* 0x001fe20007f7e0ff */
[----:B------:R-:W-:-:S04]  /*8a490*/  IMAD.X R9, R7, 0x1, R36, P1 ;  /* 0x0000000107097824 */ /* 0x000fc800008e0624 */
[C---:B------:R-:W-:Y:S01]  /*8a4a0*/  IMAD.X R13, R7.reuse, 0x1, R35, P3 ;  /* 0x00000001070d7824 */ /* 0x040fe200018e0623 */
[C---:B-1----:R-:W-:Y:S01]  /*8a4b0*/  IADD3 R10, P2, R6.reuse, R46, RZ ;  /* 0x0000002e060a7210 */ /* 0x042fe20007f5e0ff */
[----:B------:R-:W-:Y:S04]  /*8a4c0*/  STL.64 [R1+0x2330], R14 ;  /* 0x0023300e01007387 */ /* 0x000fe80000100a00 */
[----:B------:R-:W-:Y:S01]  /*8a4d0*/  IMAD.X R11, R7, 0x1, R37, P2 ;  /* 0x00000001070b7824 */ /* 0x000fe200010e0625 */
[----:B------:R0:W-:Y:S04]  /*8a4e0*/  STL.64 [R1+0x2338], R12 ;  /* 0x0023380c01007387 */ /* 0x0001e80000100a00 */
        /* <DEDUP_REMOVED lines=8> */
[----:B------:R-:W-:Y:S01]  /*8a570*/  IMAD.X R11, R7, 0x1, R41, P2 ;  /* 0x00000001070b7824 */ /* 0x000fe200010e0629 */
[----:B------:R-:W-:Y:S02]  /*8a580*/  SHF.R.S32.HI R6, RZ, 0x1f, R5 ;  /* 0x0000001fff067819 */ /* 0x000fe40000011405 */
        /* <DEDUP_REMOVED lines=21> */
[----:B-1----:R-:W-:Y:S02]  /*8a6e0*/  IADD3 R8, P1, R5, R61, RZ ;  /* 0x0000003d05087210 */ /* 0x002fe40007f3e0ff */
[----:B------:R-:W-:Y:S02]  /*8a6f0*/  SHF.R.S32.HI R5, RZ, 0x1f, R4 ;  /* 0x0000001fff057819 */ /* 0x000fe40000011404 */
[----:B--2---:R-:W-:Y:S01]  /*8a700*/  IADD3 R10, P2, R4, R40, RZ ;  /* 0x00000028040a7210 */ /* 0x004fe20007f5e0ff */
[----:B------:R-:W-:-:S02]  /*8a710*/  IMAD.X R9, R6, 0x1, R41, P1 ;  /* 0x0000000106097824 */ /* 0x000fc400008e0629 */
[----:B------:R-:W-:Y:S02]  /*8a720*/  IMAD.X R13, R6, 0x1, R39, P3 ;  /* 0x00000001060d7824 */ /* 0x000fe400018e0627 */
[----:B------:R-:W-:Y:S01]  /*8a730*/  IMAD.X R11, R5, 0x1, R42, P2 ;  /* 0x00000001050b7824 */ /* 0x000fe200010e062a */
[----:B------:R-:W-:Y:S04]  /*8a740*/  STL.64 [R1+0x23a0], R8 ;  /* 0x0023a00801007387 */ /* 0x000fe80000100a00 */
[----:B------:R-:W-:Y:S04]  /*8a750*/  STL.64 [R1+0x23a8], R12 ;  /* 0x0023a80c01007387 */ /* 0x000fe80000100a00 */
[----:B------:R0:W-:Y:S04]  /*8a760*/  STL.64 [R1+0x23b0], R10 ;  /* 0x0023b00a01007387 */ /* 0x0001e80000100a00 */
[----:B0-----:R-:W2:Y:S01]  /*8a770*/  LDL R10, [R1+0x1788] ;  /* 0x00178800010a7983 */ /* 0x001ea20000100800 */
[----:B------:R-:W-:-:S02]  /*8a780*/  IADD3 R8, P1, R4, R47, RZ ;  /* 0x0000002f04087210 */ /* 0x000fc40007f3e0ff */
[----:B------:R-:W-:-:S03]  /*8a790*/  IADD3 R14, P3, R4, R57, RZ ;  /* 0x00000039040e7210 */ /* 0x000fc60007f7e0ff */
[C---:B------:R-:W-:Y:S01]  /*8a7a0*/  IMAD.X R9, R5.reuse, 0x1, R35, P1 ;  /* 0x0000000105097824 */ /* 0x040fe200008e0623 */
[C---:B------:R-:W-:Y:S01]  /*8a7b0*/  IADD3 R12, P2, R4.reuse, R45, RZ ;  /* 0x0000002d040c7210 */ /* 0x040fe20007f5e0ff */
[C---:B------:R-:W-:Y:S01]  /*8a7c0*/  IMAD.X R15, R5.reuse, 0x1, R34, P3 ;  /* 0x00000001050f7824 */ /* 0x040fe200018e0622 */
[C---:B------:R-:W-:Y:S02]  /*8a7d0*/  IADD3 R6, P3, R4.reuse, R46, RZ ;  /* 0x0000002e04067210 */ /* 0x040fe40007f7e0ff */
[----:B------:R0:W-:Y:S01]  /*8a7e0*/  STL.64 [R1+0x23b8], R8 ;  /* 0x0023b80801007387 */ /* 0x0001e20000100a00 */
[C---:B------:R-:W-:Y:S02]  /*8a7f0*/  IMAD.X R13, R5.reuse, 0x1, R36, P2 ;  /* 0x00000001050d7824 */ /* 0x040fe400010e0624 */
[----:B------:R-:W-:Y:S01]  /*8a800*/  IMAD.X R7, R5, 0x1, R37, P3 ;  /* 0x0000000105077824 */ /* 0x000fe200018e0625 */
[----:B------:R1:W-:Y:S01]  /*8a810*/  STL.64 [R1+0x23c0], R14 ;  /* 0x0023c00e01007387 */ /* 0x0003e20000100a00 */
[C---:B------:R-:W-:Y:S01]  /*8a820*/  VIADD R33, R4.reuse, UR10 ;  /* 0x0000000a04217c36 */ /* 0x040fe20008000000 */
[----:B------:R-:W-:Y:S01]  /*8a830*/  LOP3.LUT R49, R49, 0xfffffffe, RZ, 0xc0, !PT ;  /* 0xfffffffe31317812 */ /* 0x000fe200078ec0ff */
[----:B------:R-:W-:Y:S01]  /*8a840*/  ULDC UR10, c[0x0][0x248] ;  /* 0x00009200000a7ab9 */ /* 0x000fe20000000800 */
[C---:B0-----:R-:W-:Y:S01]  /*8a850*/  IADD3 R8, P1, R4.reuse, R44, RZ ;  /* 0x0000002c04087210 */ /* 0x041fe20007f3e0ff */
[----:B------:R0:W-:Y:S01]  /*8a860*/  STL.64 [R1+0x23c8], R12 ;  /* 0x0023c80c01007387 */ /* 0x0001e20000100a00 */
[----:B-1----:R-:W-:-:S03]  /*8a870*/  IADD3 R14, P3, R4, R61, RZ ;  /* 0x0000003d040e7210 */ /* 0x002fc60007f7e0ff */
[C---:B------:R-:W-:Y:S01]  /*8a880*/  IMAD.X R9, R5.reuse, 0x1, R38, P1 ;  /* 0x0000000105097824 */ /* 0x040fe200008e0626 */
[----:B------:R1:W-:Y:S01]  /*8a890*/  STL.64 [R1+0x23d0], R6 ;  /* 0x0023d00601007387 */ /* 0x0003e20000100a00 */
[----:B------:R-:W-:-:S03]  /*8a8a0*/  IMAD.X R15, R5, 0x1, R41, P3 ;  /* 0x00000001050f7824 */ /* 0x000fc600018e0629 */
[----:B------:R3:W-:Y:S01]  /*8a8b0*/  STL.64 [R1+0x23d8], R8 ;  /* 0x0023d80801007387 */ /* 0x0007e20000100a00 */
[----:B0-----:R-:W-:Y:S02]  /*8a8c0*/  IADD3 R12, P2, R4, R43, RZ ;  /* 0x0000002b040c7210 */ /* 0x001fe40007f5e0ff */
[----:B-1----:R-:W-:Y:S02]  /*8a8d0*/  SHF.R.S32.HI R7, RZ, 0x1f, R33 ;  /* 0x0000001fff077819 */ /* 0x002fe40000011421 */
[----:B---3--:R-:W-:Y:S01]  /*8a8e0*/  IADD3 R8, P1, R33, R40, RZ ;  /* 0x0000002821087210 */ /* 0x008fe20007f3e0ff */
[----:B------:R-:W-:-:S04]  /*8a8f0*/  IMAD.X R13, R5, 0x1, R39, P2 ;  /* 0x00000001050d7824 */ /* 0x000fc800010e0627 */
[----:B------:R-:W-:Y:S01]  /*8a900*/  IMAD.X R9, R7, 0x1, R42, P1 ;  /* 0x0000000107097824 */ /* 0x000fe200008e062a */
[----:B------:R0:W-:Y:S04]  /*8a910*/  STL.64 [R1+0x23e8], R12 ;  /* 0x0023e80c01007387 */ /* 0x0001e80000100a00 */
[----:B------:R1:W-:Y:S01]  /*8a920*/  STL.64 [R1+0x23f0], R8 ;  /* 0x0023f00801007387 */ /* 0x0003e20000100a00 */
[C---:B0-----:R-:W-:Y:S02]  /*8a930*/  IADD3 R12, P2, R33.reuse, R57, RZ ;  /* 0x00000039210c7210 */ /* 0x041fe40007f5e0ff */
[----:B-1----:R-:W-:-:S03]  /*8a940*/  IADD3 R8, P1, R33, R47, RZ ;  /* 0x0000002f21087210 */ /* 0x002fc60007f3e0ff */
[----:B------:R-:W-:Y:S01]  /*8a950*/  IMAD.X R13, R7, 0x1, R34, P2 ;  /* 0x00000001070d7824 */ /* 0x000fe200010e0622 */
[----:B------:R-:W-:Y:S01]  /*8a960*/  IADD3 R4, P2, R33, R45, RZ ;  /* 0x0000002d21047210 */ /* 0x000fe20007f5e0ff */
[----:B------:R-:W-:Y:S01]  /*8a970*/  STL.64 [R1+0x23e0], R14 ;  /* 0x0023e00e01007387 */ /* 0x000fe20000100a00 */
[----:B------:R-:W-:-:S03]  /*8a980*/  IMAD.X R9, R7, 0x1, R35, P1 ;  /* 0x0000000107097824 */ /* 0x000fc600008e0623 */
[----:B------:R-:W-:Y:S01]  /*8a990*/  IMAD.X R5, R7, 0x1, R36, P2 ;  /* 0x0000000107057824 */ /* 0x000fe200010e0624 */
[----:B--2---:R-:W-:Y:S01]  /*8a9a0*/  ISETP.LT.AND P3, PT, R10, UR27, !P0 ;  /* 0x0000001b0a007c0c */ /* 0x004fe2000c761270 */
[----:B------:R-:W-:-:S12]  /*8a9b0*/  ULDC UR27, c[0x0][0x228] ;  /* 0x00008a00001b7ab9 */ /* 0x000fd80000000800 */
[----:B------:R-:W-:-:S05]  /*8a9c0*/  @P3 LOP3.LUT R49, R49, 0x1, RZ, 0xfc, !PT ;  /* 0x0000000131313812 */ /* 0x000fca00078efcff */
[----:B------:R-:W-:Y:S04]  /*8a9d0*/  STL [R1+0x364c], R49 ;  /* 0x00364c3101007387 */ /* 0x000fe80000100800 */
[----:B------:R0:W-:Y:S04]  /*8a9e0*/  STL.64 [R1+0x23f8], R12 ;  /* 0x0023f80c01007387 */ /* 0x0001e80000100a00 */
[----:B------:R1:W-:Y:S01]  /*8a9f0*/  STL.64 [R1+0x2400], R8 ;  /* 0x0024000801007387 */ /* 0x0003e20000100a00 */
[C---:B0-----:R-:W-:Y:S02]  /*8aa00*/  IADD3 R12, P1, R33.reuse, R46, RZ ;  /* 0x0000002e210c7210 */ /* 0x041fe40007f3e0ff */
[----:B-1----:R-:W-:-:S03]  /*8aa10*/  IADD3 R8, P2, R33, R44, RZ ;  /* 0x0000002c21087210 */ /* 0x002fc60007f5e0ff */
[C---:B------:R-:W-:Y:S01]  /*8aa20*/  IMAD.X R13, R7.reuse, 0x1, R37, P1 ;  /* 0x00000001070d7824 */ /* 0x040fe200008e0625 */
[----:B------:R-:W-:Y:S01]  /*8aa30*/  STL.64 [R1+0x2408], R4 ;  /* 0x0024080401007387 */ /* 0x000fe20000100a00 */
[----:B------:R-:W-:-:S03]  /*8aa40*/  IMAD.X R9, R7, 0x1, R38, P2 ;  /* 0x0000000107097824 */ /* 0x000fc600010e0626 */
[----:B------:R0:W-:Y:S04]  /*8aa50*/  STL.64 [R1+0x2410], R12 ;  /* 0x0024100c01007387 */ /* 0x0001e80000100a00 */
[----:B------:R1:W-:Y:S01]  /*8aa60*/  STL.64 [R1+0x2418], R8 ;  /* 0x0024180801007387 */ /* 0x0003e20000100a00 */
[C---:B0-----:R-:W-:Y:S02]  /*8aa70*/  IADD3 R12, P1, R33.reuse, R43, RZ ;  /* 0x0000002b210c7210 */ /* 0x041fe40007f3e0ff */
[----:B-1----:R-:W-:-:S03]  /*8aa80*/  IADD3 R8, P2, R33, R61, RZ ;  /* 0x0000003d21087210 */ /* 0x002fc60007f5e0ff */
[----:B------:R-:W-:Y:S02]  /*8aa90*/  IMAD.X R13, R7, 0x1, R39, P1 ;  /* 0x00000001070d7824 */ /* 0x000fe400008e0627 */
[----:B------:R-:W-:Y:S01]  /*8aaa0*/  VIADD R4, R33, UR10 ;  /* 0x0000000a21047c36 */ /* 0x000fe20008000000 */
[----:B------:R-:W-:Y:S01]  /*8aab0*/  ULDC UR10, c[0x0][0x248] ;  /* 0x00009200000a7ab9 */ /* 0x000fe20000000800 */
[----:B------:R-:W-:Y:S01]  /*8aac0*/  IMAD.X R9, R7, 0x1, R41, P2 ;  /* 0x0000000107097824 */ /* 0x000fe200010e0629 */
[----:B------:R0:W-:Y:S02]  /*8aad0*/  STL.64 [R1+0x2428], R12 ;  /* 0x0024280c01007387 */ /* 0x0001e40000100a00 */
[----:B------:R-:W-:Y:S02]  /*8aae0*/  SHF.R.S32.HI R6, RZ, 0x1f, R4 ;  /* 0x0000001fff067819 */ /* 0x000fe40000011404 */
[----:B------:R1:W-:Y:S01]  /*8aaf0*/  STL.64 [R1+0x2420], R8 ;  /* 0x0024200801007387 */ /* 0x0003e20000100a00 */
[----:B0-----:R-:W-:-:S02]  /*8ab00*/  IADD3 R12, P1, R4, R40, RZ ;  /* 0x00000028040c7210 */ /* 0x001fc40007f3e0ff */
[----:B-1----:R-:W-:-:S03]  /*8ab10*/  IADD3 R8, P2, R4, R57, RZ ;  /* 0x0000003904087210 */ /* 0x002fc60007f5e0ff */
[C---:B------:R-:W-:Y:S02]  /*8ab20*/  IMAD.X R13, R6.reuse, 0x1, R42, P1 ;  /* 0x00000001060d7824 */ /* 0x040fe400008e062a */
[----:B------:R-:W-:-:S03]  /*8ab30*/  IMAD.X R9, R6, 0x1, R34, P2 ;  /* 0x0000000106097824 */ /* 0x000fc600010e0622 */
[----:B------:R0:W-:Y:S04]  /*8ab40*/  STL.64 [R1+0x2438], R12 ;  /* 0x0024380c01007387 */ /* 0x0001e80000100a00 */
[----:B------:R1:W-:Y:S01]  /*8ab50*/  STL.64 [R1+0x2430], R8 ;  /* 0x0024300801007387 */ /* 0x0003e20000100a00 */
[C---:B0-----:R-:W-:Y:S02]  /*8ab60*/  IADD3 R12, P1, R4.reuse, R47, RZ ;  /* 0x0000002f040c7210 */ /* 0x041fe40007f3e0ff */
        /* <DEDUP_REMOVED lines=11> */
[C---:B------:R-:W-:Y:S01]  /*8ac20*/  VIADD R5, R4.reuse, UR10 ;  /* 0x0000000a04057c36 */ /* 0x040fe20008000000 */
[----:B------:R-:W-:Y:S01]  /*8ac30*/  ULDC UR10, c[0x0][0x248] ;  /* 0x00009200000a7ab9 */ /* 0x000fe20000000800 */
[C---:B0-----:R-:W-:Y:S02]  /*8ac40*/  IADD3 R12, P1, R4.reuse, R43, RZ ;  /* 0x0000002b040c7210 */ /* 0x041fe40007f3e0ff */
[----:B-1----:R-:W-:-:S03]  /*8ac50*/  IADD3 R8, P2, R4, R61, RZ ;  /* 0x0000003d04087210 */ /* 0x002fc60007f5e0ff */
[C---:B------:R-:W-:Y:S02]  /*8ac60*/  IMAD.X R13, R6.reuse, 0x1, R39, P1 ;  /* 0x00000001060d7824 */ /* 0x040fe400008e0627 */
[----:B------:R-:W-:-:S03]  /*8ac70*/  IMAD.X R9, R6, 0x1, R41, P2 ;  /* 0x0000000106097824 */ /* 0x000fc600010e0629 */
[----:B------:R0:W-:Y:S01]  /*8ac80*/  STL.64 [R1+0x2468], R12 ;  /* 0x0024680c01007387 */ /* 0x0001e20000100a00 */
[----:B------:R-:W-:-:S03]  /*8ac90*/  SHF.R.S32.HI R7, RZ, 0x1f, R5 ;  /* 0x0000001fff077819 */ /* 0x000fc60000011405 */
        /* <DEDUP_REMOVED lines=152> */
[----:B------:R-:W-:Y:S04]  /*8b620*/  STL.64 [R1+0x25d0], R12 ;  /* 0x0025d00c01007387 */ /* 0x000fe80000100a00 */
[----:B------:R0:W-:Y:S01]  /*8b630*/  STL.64 [R1+0x25d8], R8 ;  /* 0x0025d80801007387 */ /* 0x0001e20000100a00 */
[C---:B------:R-:W-:Y:S01]  /*8b640*/  VIADD R4, R5.reuse, UR10 ;  /* 0x0000000a05047c36 */ /* 0x040fe20008000000 */
[----:B------:R-:W-:Y:S01]  /*8b650*/  ULDC UR10, c[0x0][0x248] ;  /* 0x00009200000a7ab9 */ /* 0x000fe20000000800 */
[C---:B0-----:R-:W-:Y:S02]  /*8b660*/  IADD3 R8, P1, R5.reuse, R61, RZ ;  /* 0x0000003d05087210 */ /* 0x041fe40007f3e0ff */
[----:B------:R-:W-:-:S03]  /*8b670*/  IADD3 R12, P2, R5, R43, RZ ;  /* 0x0000002b050c7210 */ /* 0x000fc60007f5e0ff */
[C---:B------:R-:W-:Y:S01]  /*8b680*/  IMAD.X R9, R6.reuse, 0x1, R41, P1 ;  /* 0x0000000106097824 */ /* 0x040fe200008e0629 */
[----:B------:R-:W-:Y:S01]  /*8b690*/  SHF.R.S32.HI R5, RZ, 0x1f, R4 ;  /* 0x0000001fff057819 */ /* 0x000fe20000011404 */
[----:B------:R-:W-:-:S03]  /*8b6a0*/  IMAD.X R13, R6, 0x1, R39, P2 ;  /* 0x00000001060d7824 */ /* 0x000fc600010e0627 */
[----:B------:R0:W-:Y:S04]  /*8b6b0*/  STL.64 [R1+0x25e8], R8 ;  /* 0x0025e80801007387 */ /* 0x0001e80000100a00 */
[----:B------:R1:W-:Y:S01]  /*8b6c0*/  STL.64 [R1+0x25f0], R12 ;  /* 0x0025f00c01007387 */ /* 0x0003e20000100a00 */
[----:B0-----:R-:W-:-:S05]  /*8b6d0*/  IADD3 R8, P2, R4, R40, RZ ;  /* 0x0000002804087210 */ /* 0x001fca0007f5e0ff */
[----:B------:R-:W-:Y:S01]  /*8b6e0*/  IMAD.X R9, R5, 0x1, R42, P2 ;  /* 0x0000000105097824 */ /* 0x000fe200010e062a */
[----:B-1----:R-:W-:-:S04]  /*8b6f0*/  IADD3 R12, P1, R4, R57, RZ ;  /* 0x00000039040c7210 */ /* 0x002fc80007f3e0ff */
[----:B------:R0:W-:Y:S01]  /*8b700*/  STL.64 [R1+0x25e0], R8 ;  /* 0x0025e00801007387 */ /* 0x0001e20000100a00 */
[----:B------:R-:W-:Y:S01]  /*8b710*/  IMAD.X R13, R5, 0x1, R34, P1 ;  /* 0x00000001050d7824 */ /* 0x000fe200008e0622 */
[C---:B------:R-:W-:Y:S02]  /*8b720*/  IADD3 R6, P1, R4.reuse, R45, RZ ;  /* 0x0000002d04067210 */ /* 0x040fe40007f3e0ff */
[----:B------:R-:W-:Y:S01]  /*8b730*/  STL [R1+0x3650], R47 ;  /* 0x0036502f01007387 */ /* 0x000fe20000100800 */
[----:B0-----:R-:W-:-:S03]  /*8b740*/  IADD3 R8, P2, R4, R47, RZ ;  /* 0x0000002f04087210 */ /* 0x001fc60007f5e0ff */
[----:B------:R0:W-:Y:S02]  /*8b750*/  STL [R1+0x3654], R45 ;  /* 0x0036542d01007387 */ /* 0x0001e40000100800 */
[C---:B------:R-:W-:Y:S02]  /*8b760*/  IMAD.X R9, R5.reuse, 0x1, R35, P2 ;  /* 0x0000000105097824 */ /* 0x040fe400010e0623 */
[----:B------:R-:W-:Y:S01]  /*8b770*/  IMAD.X R7, R5, 0x1, R36, P1 ;  /* 0x0000000105077824 */ /* 0x000fe200008e0624 */
[----:B0-----:R-:W2:Y:S04]  /*8b780*/  LDL R45, [R1+0x1738] ;  /* 0x00173800012d7983 */ /* 0x001ea80000100800 */
[----:B------:R-:W-:Y:S04]  /*8b790*/  STL.64 [R1+0x25f8], R12 ;  /* 0x0025f80c01007387 */ /* 0x000fe80000100a00 */
[----:B------:R0:W-:Y:S04]  /*8b7a0*/  STL [R1+0x3658], R35 ;  /* 0x0036582301007387 */ /* 0x0001e80000100800 */
[----:B0-----:R-:W3:Y:S04]  /*8b7b0*/  LDL R35, [R1+0x173c] ;  /* 0x00173c0001237983 */ /* 0x001ee80000100800 */
[----:B------:R0:W-:Y:S04]  /*8b7c0*/  STL.64 [R1+0x2600], R8 ;  /* 0x0026000801007387 */ /* 0x0001e80000100a00 */
[----:B------:R1:W-:Y:S01]  /*8b7d0*/  STL [R1+0x365c], R46 ;  /* 0x00365c2e01007387 */ /* 0x0003e20000100800 */
[----:B0-----:R-:W-:-:S03]  /*8b7e0*/  IADD3 R8, P2, R4, R46, RZ ;  /* 0x0000002e04087210 */ /* 0x001fc60007f5e0ff */
[----:B-1----:R-:W4:Y:S04]  /*8b7f0*/  LDL R46, [R1+0x1728] ;  /* 0x00172800012e7983 */ /* 0x002f280000100800 */
[----:B------:R-:W-:Y:S04]  /*8b800*/  STL [R1+0x3660], R36 ;  /* 0x0036602401007387 */ /* 0x000fe80000100800 */
[----:B------:R-:W2:Y:S01]  /*8b810*/  LDL R47, [R1+0x1740] ;  /* 0x00174000012f7983 */ /* 0x000ea20000100800 */
[----:B------:R-:W-:-:S03]  /*8b820*/  IMAD.X R9, R5, 0x1, R37, P2 ;  /* 0x0000000105097824 */ /* 0x000fc600010e0625 */
[----:B------:R0:W-:Y:S04]  /*8b830*/  STL.64 [R1+0x2608], R6 ;  /* 0x0026080601007387 */ /* 0x0001e80000100a00 */
[----:B------:R-:W2:Y:S04]  /*8b840*/  LDL R49, [R1+0x1744] ;  /* 0x0017440001317983 */ /* 0x000ea80000100800 */
[----:B------:R-:W-:Y:S01]  /*8b850*/  STL [R1+0x3664], R44 ;  /* 0x0036642c01007387 */ /* 0x000fe20000100800 */
[----:B0-----:R-:W-:-:S03]  /*8b860*/  IADD3 R6, P1, R4, R44, RZ ;  /* 0x0000002c04067210 */ /* 0x001fc60007f3e0ff */
[----:B------:R-:W-:Y:S02]  /*8b870*/  STL [R1+0x3668], R37 ;  /* 0x0036682501007387 */ /* 0x000fe40000100800 */
[----:B------:R-:W-:Y:S02]  /*8b880*/  IMAD.X R7, R5, 0x1, R38, P1 ;  /* 0x0000000105077824 */ /* 0x000fe400008e0626 */
[----:B------:R-:W-:Y:S04]  /*8b890*/  STL [R1+0x366c], R43 ;  /* 0x00366c2b01007387 */ /* 0x000fe80000100800 */
[----:B------:R-:W-:Y:S04]  /*8b8a0*/  STL.64 [R1+0x2610], R8 ;  /* 0x0026100801007387 */ /* 0x000fe80000100a00 */
[----:B------:R0:W-:Y:S04]  /*8b8b0*/  STL [R1+0x3670], R38 ;  /* 0x0036702601007387 */ /* 0x0001e80000100800 */
[----:B0-----:R-:W2:Y:S04]  /*8b8c0*/  LDL R38, [R1+0x1794] ;  /* 0x0017940001267983 */ /* 0x001ea80000100800 */
[----:B------:R0:W-:Y:S04]  /*8b8d0*/  STL.64 [R1+0x2618], R6 ;  /* 0x0026180601007387 */ /* 0x0001e80000100a00 */
[----:B------:R1:W-:Y:S01]  /*8b8e0*/  STL [R1+0x3674], R61 ;  /* 0x0036743d01007387 */ /* 0x0003e20000100800 */
[----:B0-----:R-:W-:-:S03]  /*8b8f0*/  IADD3 R6, P1, R4, R61, RZ ;  /* 0x0000003d04067210 */ /* 0x001fc60007f3e0ff */
[----:B-1----:R-:W2:Y:S01]  /*8b900*/  LDL R61, [R1+0x1790] ;  /* 0x00179000013d7983 */ /* 0x002ea20000100800 */
[----:B------:R-:W-:-:S03]  /*8b910*/  IADD3 R12, P2, R4, R43, RZ ;  /* 0x0000002b040c7210 */ /* 0x000fc60007f5e0ff */
[----:B------:R0:W-:Y:S02]  /*8b920*/  STL [R1+0x3678], R39 ;  /* 0x0036782701007387 */ /* 0x0001e40000100800 */
[----:B------:R-:W-:Y:S02]  /*8b930*/  IMAD.X R13, R5, 0x1, R39, P2 ;  /* 0x00000001050d7824 */ /* 0x000fe400010e0627 */
[----:B0-----:R-:W2:Y:S01]  /*8b940*/  LDL R39, [R1+0x178c] ;  /* 0x00178c0001277983 */ /* 0x001ea20000100800 */
[----:B------:R-:W-:-:S03]  /*8b950*/  VIADD R15, R4, UR10 ;  /* 0x0000000a040f7c36 */ /* 0x000fc60008000000 */
[----:B------:R0:W-:Y:S02]  /*8b960*/  STL.64 [R1+0x2628], R12 ;  /* 0x0026280c01007387 */ /* 0x0001e40000100a00 */
[----:B------:R-:W-:Y:S01]  /*8b970*/  SHF.R.S32.HI R8, RZ, 0x1f, R15 ;  /* 0x0000001fff087819 */ /* 0x000fe2000001140f */
[----:B------:R-:W-:Y:S01]  /*8b980*/  IMAD.X R7, R5, 0x1, R41, P1 ;  /* 0x0000000105077824 */ /* 0x000fe200008e0629 */
[----:B------:R-:W-:Y:S02]  /*8b990*/  LOP3.LUT R2, R2, 0xbfffffff, RZ, 0xc0, !PT ;  /* 0xbfffffff02027812 */ /* 0x000fe400078ec0ff */
[C---:B0-----:R-:W-:Y:S02]  /*8b9a0*/  IADD3 R12, P2, R15.reuse, R40, RZ ;  /* 0x000000280f0c7210 */ /* 0x041fe40007f5e0ff */
[----:B------:R0:W-:Y:S03]  /*8b9b0*/  STL.64 [R1+0x2620], R6 ;  /* 0x0026200601007387 */ /* 0x0001e60000100a00 */
[----:B------:R-:W-:Y:S01]  /*8b9c0*/  IMAD.X R13, R8, 0x1, R42, P2 ;  /* 0x00000001080d7824 */ /* 0x000fe200010e062a */
[----:B0-----:R-:W-:-:S05]  /*8b9d0*/  IADD3 R6, P1, R15, R57, RZ ;  /* 0x000000390f067210 */ /* 0x001fca0007f3e0ff */
[----:B------:R-:W-:Y:S01]  /*8b9e0*/  IMAD.X R7, R8, 0x1, R34, P1 ;  /* 0x0000000108077824 */ /* 0x000fe200008e0622 */
[----:B---3--:R-:W-:Y:S01]  /*8b9f0*/  ISETP.LT.AND P1, PT, R35, UR28, !P0 ;  /* 0x0000001c23007c0c */ /* 0x008fe2000c721270 */
[----:B----4-:R-:W-:Y:S01]  /*8ba00*/  VIADD R4, R46, 0x54 ;  /* 0x000000542e047836 */ /* 0x010fe20000000000 */
[----:B--2---:R-:W-:Y:S02]  /*8ba10*/  ISETP.LT.AND P2, PT, R38, UR9, !P0 ;  /* 0x0000000926007c0c */ /* 0x004fe4000c741270 */
[----:B------:R-:W-:Y:S01]  /*8ba20*/  ISETP.LT.AND P3, PT, R61, UR8, !P0 ;  /* 0x000000083d007c0c */ /* 0x000fe2000c761270 */
[----:B------:R-:W-:Y:S01]  /*8ba30*/  ULDC.64 UR8, c[0x0][0x228] ;  /* 0x00008a0000087ab9 */ /* 0x000fe20000000a00 */
[----:B------:R-:W-:Y:S01]  /*8ba40*/  ISETP.LT.AND P0, PT, R45, UR29, !P0 ;  /* 0x0000001d2d007c0c */ /* 0x000fe2000c701270 */
[----:B------:R-:W-:-:S10]  /*8ba50*/  ULDC.64 UR28, c[0x0][0x228] ;  /* 0x00008a00001c7ab9 */ /* 0x000fd40000000a00 */
[----:B------:R-:W-:-:S04]  /*8ba60*/  @P3 LOP3.LUT R2, R2, 0x40000000, RZ, 0xfc, !PT ;  /* 0x4000000002023812 */ /* 0x000fc800078efcff */
[----:B------:R-:W-:-:S04]  /*8ba70*/  LOP3.LUT R2, R2, 0xdfffffff, RZ, 0xc0, !PT ;  /* 0xdfffffff02027812 */ /* 0x000fc800078ec0ff */
[----:B------:R-:W-:-:S04]  /*8ba80*/  @P2 LOP3.LUT R2, R2, 0x20000000, RZ, 0xfc, !PT ;  /* 0x2000000002022812 */ /* 0x000fc800078efcff */
[----:B------:R-:W-:-:S04]  /*8ba90*/  LOP3.LUT R2, R2, 0xefffffff, RZ, 0xc0, !PT ;  /* 0xefffffff02027812 */ /* 0x000fc800078ec0ff */
[----:B------:R-:W-:-:S04]  /*8baa0*/  @P1 LOP3.LUT R2, R2, 0x10000000, RZ, 0xfc, !PT ;  /* 0x1000000002021812 */ /* 0x000fc800078efcff */
[----:B------:R-:W-:-:S04]  /*8bab0*/  LOP3.LUT R2, R2, 0xf7ffffff, RZ, 0xc0, !PT ;  /* 0xf7ffffff02027812 */ /* 0x000fc800078ec0ff */
[----:B------:R-:W-:Y:S02]  /*8bac0*/  @P0 LOP3.LUT R2, R2, 0x8000000, RZ, 0xfc, !PT ;  /* 0x0800000002020812 */ /* 0x000fe400078efcff */
[----:B------:R-:W-:Y:S02]  /*8bad0*/  ISETP.GE.AND P0, PT, R4, UR29, PT ;  /* 0x0000001d04007c0c */ /* 0x000fe4000bf06270 */
[----:B------:R-:W-:Y:S01]  /*8bae0*/  LOP3.LUT R2, R2, 0xff7fffff, RZ, 0xc0, !PT ;  /* 0xff7fffff02027812 */ /* 0x000fe200078ec0ff */
[----:B------:R-:W-:Y:S01]  /*8baf0*/  VIADD R4, R46, 0x53 ;  /* 0x000000532e047836 */ /* 0x000fe20000000000 */
[----:B------:R-:W-:Y:S01]  /*8bb00*/  ISETP.LT.AND P1, PT, R39, UR8, !P0 ;  /* 0x0000000827007c0c */ /* 0x000fe2000c721270 */
[----:B------:R-:W-:Y:S01]  /*8bb10*/  ULDC UR29, c[0x0][0x228] ;  /* 0x00008a00001d7ab9 */ /* 0x000fe20000000800 */
[----:B------:R-:W-:Y:S02]  /*8bb20*/  ISETP.LT.AND P3, PT, R47, UR6, !P0 ;  /* 0x000000062f007c0c */ /* 0x000fe4000c761270 */
[----:B------:R-:W-:Y:S01]  /*8bb30*/  ISETP.LT.AND P2, PT, R49, UR7, !P0 ;  /* 0x0000000731007c0c */ /* 0x000fe2000c741270 */
[----:B------:R-:W-:-:S08]  /*8bb40*/  ULDC.64 UR6, c[0x0][0x228] ;  /* 0x00008a0000067ab9 */ /* 0x000fd00000000a00 */
[----:B------:R-:W-:-:S04]  /*8bb50*/  @P1 LOP3.LUT R2, R2, 0x800000, RZ, 0xfc, !PT ;  /* 0x0080000002021812 */ /* 0x000fc800078efcff */
[----:B------:R-:W-:-:S04]  /*8bb60*/  LOP3.LUT R2, R2, 0xfbffffff, RZ, 0xc0, !PT ;  /* 0xfbffffff02027812 */ /* 0x000fc800078ec0ff */
[----:B------:R-:W-:Y:S02]  /*8bb70*/  @P3 LOP3.LUT R2, R2, 0x4000000, RZ, 0xfc, !PT ;  /* 0x0400000002023812 */ /* 0x000fe400078efcff */
[----:B------:R-:W-:Y:S01]  /*8bb80*/  ISETP.LT.AND P1, PT, R10, UR57, !P0 ;  /* 0x000000390a007c0c */ /* 0x000fe2000c721270 */
[----:B------:R-:W-:Y:S01]  /*8bb90*/  ULDC UR57, c[0x0][0x228] ;  /* 0x00008a0000397ab9 */ /* 0x000fe20000000800 */
        /* <DEDUP_REMOVED lines=24> */
[----:B------:R-:W-:Y:S01]  /*8bd20*/  ULDC.64 UR10, c[0x0][0x228] ;  /* 0x00008a00000a7ab9 */ /* 0x000fe20000000a00 */
[----:B------:R-:W-:Y:S01]  /*8bd30*/  ISETP.LT.AND P3, PT, R47, UR48, !P0 ;  /* 0x000000302f007c0c */ /* 0x000fe2000c761270 */
[----:B------:R-:W-:Y:S01]  /*8bd40*/  ULDC UR48, c[0x0][0x228] ;  /* 0x00008a0000307ab9 */ /* 0x000fe20000000800 */
[----:B------:R-:W-:Y:S01]  /*8bd50*/  ISETP.LT.AND P2, PT, R49, UR49, !P0 ;  /* 0x0000003131007c0c */ /* 0x000fe2000c741270 */
[----:B------:R-:W-:-:S08]  /*8bd60*/  ULDC UR49, c[0x0][0x228] ;  /* 0x00008a0000317ab9 */ /* 0x000fd00000000800 */
        /* <DEDUP_REMOVED lines=60> */
[----:B------:R-:W-:Y:S02]  /*8c130*/  LOP3.LUT R2, R2, 0xfffffffb, RZ, 0xc0, !PT ;  /* 0xfffffffb02027812 */ /* 0x000fe400078ec0ff */
        /* <DEDUP_REMOVED lines=8> */
[----:B------:R-:W-:Y:S02]  /*8c1c0*/  @P3 LOP3.LUT R2, R2, 0x4, RZ, 0xfc, !PT ;  /* 0x0000000402023812 */ /* 0x000fe400078efcff */
[----:B------:R-:W-:Y:S01]  /*8c1d0*/  ISETP.LT.AND P3, PT, R61, UR39, !P0 ;  /* 0x000000273d007c0c */ /* 0x000fe2000c761270 */
[----:B------:R-:W-:Y:S01]  /*8c1e0*/  ULDC UR39, c[0x0][0x228] ;  /* 0x00008a0000277ab9 */ /* 0x000fe20000000800 */
[----:B------:R-:W-:Y:S02]  /*8c1f0*/  @P1 LOP3.LUT R3, R3, 0x80000000, RZ, 0xfc, !PT ;  /* 0x8000000003031812 */ /* 0x000fe400078efcff */
[----:B------:R-:W-:Y:S01]  /*8c200*/  ISETP.LT.AND P1, PT, R10, UR38, !P0 ;  /* 0x000000260a007c0c */ /* 0x000fe2000c721270 */
[----:B------:R-:W-:Y:S01]  /*8c210*/  ULDC UR38, c[0x0][0x228] ;  /* 0x00008a0000267ab9 */ /* 0x000fe20000000800 */
[----:B------:R-:W-:Y:S02]  /*8c220*/  LOP3.LUT R2, R2, 0xfffffffd, RZ, 0xc0, !PT ;  /* 0xfffffffd02027812 */ /* 0x000fe400078ec0ff */
[----:B------:R-:W-:-:S02]  /*8c230*/  LOP3.LUT R3, R3, 0xbfffffff, RZ, 0xc0, !PT ;  /* 0xbfffffff03037812 */ /* 0x000fc400078ec0ff */
[----:B------:R-:W-:Y:S02]  /*8c240*/  @P2 LOP3.LUT R2, R2, 0x2, RZ, 0xfc, !PT ;  /* 0x0000000202022812 */ /* 0x000fe400078efcff */
[----:B------:R-:W-:Y:S01]  /*8c250*/  ISETP.LT.AND P2, PT, R38, UR40, !P0 ;  /* 0x0000002826007c0c */ /* 0x000fe2000c741270 */
[----:B------:R-:W-:Y:S01]  /*8c260*/  ULDC UR40, c[0x0][0x228] ;  /* 0x00008a0000287ab9 */ /* 0x000fe20000000800 */
[----:B------:R-:W-:Y:S02]  /*8c270*/  LOP3.LUT R2, R2, 0xfffffffe, RZ, 0xc0, !PT ;  /* 0xfffffffe02027812 */ /* 0x000fe400078ec0ff */
[----:B------:R-:W-:Y:S02]  /*8c280*/  @P3 LOP3.LUT R3, R3, 0x40000000, RZ, 0xfc, !PT ;  /* 0x4000000003033812 */ /* 0x000fe400078efcff */
        /* <DEDUP_REMOVED lines=53> */
[----:B------:R-:W-:Y:S01]  /*8c5e0*/  ULDC UR16, c[0x0][0x228] ;  /* 0x00008a0000107ab9 */ /* 0x000fe20000000800 */
[----:B------:R-:W-:Y:S01]  /*8c5f0*/  LOP3.LUT R48, R48, 0x7fffffff, RZ, 0xc0, !PT ;  /* 0x7fffffff30307812 */ /* 0x000fe200078ec0ff */
[----:B------:R-:W-:-:S06]  /*8c600*/  ULDC UR17, c[0x0][0x228] ;  /* 0x00008a0000117ab9 */ /* 0x000fcc0000000800 */
        /* <DEDUP_REMOVED lines=61> */
[----:B------:R-:W-:-:S04]  /*8c9e0*/  ISETP.GE.AND P0, PT, R4, UR11, PT ;  /* 0x0000000b04007c0c */ /* 0x000fc8000bf06270 */
[----:B------:R-:W-:Y:S01]  /*8c9f0*/  ISETP.LT.AND P3, PT, R47, UR54, !P0 ;  /* 0x000000362f007c0c */ /* 0x000fe2000c761270 */
[----:B------:R-:W-:Y:S01]  /*8ca00*/  ULDC UR54, c[0x0][0x228] ;  /* 0x00008a0000367ab9 */ /* 0x000fe20000000800 */
[----:B------:R-:W-:Y:S02]  /*8ca10*/  ISETP.LT.AND P1, PT, R39, UR6, !P0 ;  /* 0x0000000627007c0c */ /* 0x000fe4000c721270 */
[----:B------:R-:W-:Y:S01]  /*8ca20*/  LOP3.LUT R3, R3, 0xfffffffb, RZ, 0xc0, !PT ;  /* 0xfffffffb03037812 */ /* 0x000fe200078ec0ff */
[----:B------:R-:W-:Y:S01]  /*8ca30*/  VIADD R4, R46, 0x4c ;  /* 0x0000004c2e047836 */ /* 0x000fe20000000000 */
[----:B------:R-:W-:Y:S01]  /*8ca40*/  ISETP.LT.AND P2, PT, R49, UR55, !P0 ;  /* 0x0000003731007c0c */ /* 0x000fe2000c741270 */
[----:B------:R-:W-:Y:S01]  /*8ca50*/  ULDC UR55, c[0x0][0x228] ;  /* 0x00008a0000377ab9 */ /* 0x000fe20000000800 */
[----:B------:R-:W-:-:S05]  /*8ca60*/  ULDC UR6, c[0x0][0x228] ;  /* 0x00008a0000067ab9 */ /* 0x000fca0000000800 */
[----:B------:R-:W-:Y:S02]  /*8ca70*/  @P3 LOP3.LUT R3, R3, 0x4, RZ, 0xfc, !PT ;  /* 0x0000000403033812 */ /* 0x000fe400078efcff */
[----:B------:R-:W-:Y:S01]  /*8ca80*/  ISETP.LT.AND P3, PT, R61, UR10, !P0 ;  /* 0x0000000a3d007c0c */ /* 0x000fe2000c761270 */
[----:B------:R-:W-:Y:S01]  /*8ca90*/  ULDC.64 UR10, c[0x0][0x228] ;  /* 0x00008a00000a7ab9 */ /* 0x000fe20000000a00 */
        /* <DEDUP_REMOVED lines=22> */
[----:B------:R-:W-:Y:S02]  /*8cc00*/  ISETP.LT.AND P1, PT, R39, UR10, !P0 ;  /* 0x0000000a27007c0c */ /* 0x000fe4000c721270 */
[----:B------:R-:W-:Y:S01]  /*8cc10*/  LOP3.LUT R48, R48, 0xff7fffff, RZ, 0xc0, !PT ;  /* 0xff7fffff30307812 */ /* 0x000fe200078ec0ff */
[----:B------:R-:W-:Y:S01]  /*8cc20*/  VIADD R4, R46, 0x4b ;  /* 0x0000004b2e047836 */ /* 0x000fe20000000000 */
[----:B------:R-:W-:Y:S01]  /*8cc30*/  ISETP.LT.AND P3, PT, R47, UR6, !P0 ;  /* 0x000000062f007c0c */ /* 0x000fe2000c761270 */
[----:B------:R-:W-:Y:S01]  /*8cc40*/  ULDC UR6, c[0x0][0x228] ;  /* 0x00008a0000067ab9 */ /* 0x000fe20000000800 */
[----:B------:R-:W-:Y:S01]  /*8cc50*/  ISETP.LT.AND P2, PT, R49, UR8, !P0 ;  /* 0x0000000831007c0c */ /* 0x000fe2000c741270 */
[----:B------:R-:W-:Y:S01]  /*8cc60*/  ULDC.64 UR8, c[0x0][0x228] ;  /* 0x00008a0000087ab9 */ /* 0x000fe20000000a00 */
[----:B------:R-:W-:-:S05]  /*8cc70*/  ULDC UR10, c[0x0][0x228] ;  /* 0x00008a00000a7ab9 */ /* 0x000fca0000000800 */
        /* <DEDUP_REMOVED lines=30> */
[----:B------:R-:W-:Y:S01]  /*8ce60*/  ULDC.64 UR6, c[0x0][0x228] ;  /* 0x00008a0000067ab9 */ /* 0x000fe20000000a00 */
[----:B------:R-:W-:Y:S01]  /*8ce70*/  ISETP.LT.AND P2, PT, R49, UR48, !P0 ;  /* 0x0000003031007c0c */ /* 0x000fe2000c741270 */
[----:B------:R-:W-:Y:S01]  /*8ce80*/  ULDC UR8, c[0x0][0x228] ;  /* 0x00008a0000087ab9 */ /* 0x000fe20000000800 */
[----:B------:R-:W-:Y:S01]  /*8ce90*/  LOP3.LUT R52, R52, 0x7fffffff, RZ, 0xc0, !PT ;  /* 0x7fffffff34347812 */ /* 0x000fe200078ec0ff */
[----:B------:R-:W-:-:S04]  /*8cea0*/  ULDC UR48, c[0x0][0x228] ;  /* 0x00008a0000307ab9 */ /* 0x000fc80000000800 */
        /* <DEDUP_REMOVED lines=512> */
[----:B------:R-:W-:Y:S02]  /*8eeb0*/  ISETP.LT.AND P1, PT, R10, UR61, !P0 ;  /* 0x0000003d0a007c0c */ /* 0x000fe4000c721270 */
[----:B------:R-:W-:Y:S01]  /*8eec0*/  LOP3.LUT R55, R55, 0x7fffffff, RZ, 0xc0, !PT ;  /* 0x7fffffff37377812 */ /* 0x000fe200078ec0ff */
[----:B------:R0:W-:Y:S01]  /*8eed0*/  STL.64 [R1+0x2638], R12 ;  /* 0x0026380c01007387 */ /* 0x0001e20000100a00 */
[----:B------:R-:W-:Y:S01]  /*8eee0*/  LOP3.LUT R53, R53, 0xfdffffff, RZ, 0xc0, !PT ;  /* 0xfdffffff35357812 */ /* 0x000fe200078ec0ff */
[----:B------:R-:W-:-:S03]  /*8eef0*/  ULDC UR61, c[0x0][0x228] ;  /* 0x00008a00003d7ab9 */ /* 0x000fc60000000800 */
[----:B------:R-:W-:Y:S02]  /*8ef00*/  @P2 LOP3.LUT R53, R53, 0x2000000, RZ, 0xfc, !PT ;  /* 0x0200000035352812 */ /* 0x000fe400078efcff */
[----:B------:R-:W-:Y:S01]  /*8ef10*/  ISETP.LT.AND P3, PT, R61, UR60, !P0 ;  /* 0x0000003c3d007c0c */ /* 0x000fe2000c761270 */
[----:B------:R1:W-:Y:S01]  /*8ef20*/  STL.64 [R1+0x2630], R6 ;  /* 0x0026300601007387 */ /* 0x0003e20000100a00 */
[----:B------:R-:W-:Y:S01]  /*8ef30*/  LOP3.LUT R53, R53, 0xfeffffff, RZ, 0xc0, !PT ;  /* 0xfeffffff35357812 */ /* 0x000fe200078ec0ff */
[----:B------:R-:W-:-:S03]  /*8ef40*/  ULDC UR60, c[0x0][0x228] ;  /* 0x00008a00003c7ab9 */ /* 0x000fc60000000800 */
        /* <DEDUP_REMOVED lines=93> */
[----:B------:R-:W-:Y:S02]  /*8f520*/  ISETP.LT.AND P3, PT, R61, UR38, !P0 ;  /* 0x000000263d007c0c */ /* 0x000fe4000c761270 */
[----:B------:R-:W-:Y:S01]  /*8f530*/  @P1 LOP3.LUT R54, R54, 0x80000000, RZ, 0xfc, !PT ;  /* 0x8000000036361812 */ /* 0x000fe200078efcff */
[----:B0-----:R-:W-:Y:S01]  /*8f540*/  VIADD R13, R15, UR8 ;  /* 0x000000080f0d7c36 */ /* 0x001fe20008000000 */
[----:B------:R-:W-:Y:S01]  /*8f550*/  ISETP.LT.AND P1, PT, R10, UR37, !P0 ;  /* 0x000000250a007c0c */ /* 0x000fe2000c721270 */
[----:B------:R-:W-:Y:S01]  /*8f560*/  ULDC UR8, c[0x0][0x228] ;  /* 0x00008a0000087ab9 */ /* 0x000fe20000000800 */
[----:B------:R-:W-:Y:S01]  /*8f570*/  LOP3.LUT R53, R53, 0xfffffffd, RZ, 0xc0, !PT ;  /* 0xfffffffd35357812 */ /* 0x000fe200078ec0ff */
[----:B------:R-:W-:Y:S01]  /*8f580*/  ULDC UR38, c[0x0][0x228] ;  /* 0x00008a0000267ab9 */ /* 0x000fe20000000800 */
        /* <DEDUP_REMOVED lines=25> */
[----:B------:R-:W-:-:S05]  /*8f720*/  LOP3.LUT R56, R56, 0x7fffffff, RZ, 0xc0, !PT ;  /* 0x7fffffff38387812 */ /* 0x000fca00078ec0ff */
[----:B------:R-:W-:Y:S01]  /*8f730*/  @P1 LOP3.LUT R54, R54, 0x800000, RZ, 0xfc, !PT ;  /* 0x0080000036361812 */ /* 0x000fe200078efcff */
[----:B------:R-:W-:-:S03]  /*8f740*/  ULDC UR5, c[0x0][0x228] ;  /* 0x00008a0000057ab9 */ /* 0x000fc60000000800 */
[----:B------:R-:W-:-:S04]  /*8f750*/  LOP3.LUT R54, R54, 0xfbffffff, RZ, 0xc0, !PT ;  /* 0xfbffffff36367812 */ /* 0x000fc800078ec0ff */
[----:B------:R-:W-:Y:S02]  /*8f760*/  @P3 LOP3.LUT R54, R54, 0x4000000, RZ, 0xfc, !PT ;  /* 0x0400000036363812 */ /* 0x000fe400078efcff */
[----:B------:R-:W-:Y:S01]  /*8f770*/  ISETP.LT.AND P1, PT, R10, UR12, !P0 ;  /* 0x0000000c0a007c0c */ /* 0x000fe2000c721270 */
[----:B------:R-:W-:Y:S01]  /*8f780*/  VIADD R12, R13, UR6 ;  /* 0x000000060d0c7c36 */ /* 0x000fe20008000000 */
[----:B------:R-:W-:Y:S01]  /*8f790*/  LOP3.LUT R54, R54, 0xfdffffff, RZ, 0xc0, !PT ;  /* 0xfdffffff36367812 */ /* 0x000fe200078ec0ff */
[----:B------:R-:W-:Y:S01]  /*8f7a0*/  ULDC UR6, c[0x0][0x248] ;  /* 0x0000920000067ab9 */ /* 0x000fe20000000800 */
[----:B------:R-:W-:Y:S01]  /*8f7b0*/  ISETP.LT.AND P3, PT, R61, UR13, !P0 ;  /* 0x0000000d3d007c0c */ /* 0x000fe2000c761270 */
[----:B------:R-:W-:Y:S01]  /*8f7c0*/  ULDC UR12, c[0x0][0x228] ;  /* 0x00008a00000c7ab9 */ /* 0x000fe20000000800 */
[----:B------:R-:W-:Y:S01]  /*8f7d0*/  @P2 LOP3.LUT R54, R54, 0x2000000, RZ, 0xfc, !PT ;  /* 0x0200000036362812 */ /* 0x000fe200078efcff */
[----:B-1----:R-:W-:Y:S01]  /*8f7e0*/  VIADD R7, R12, UR6 ;  /* 0x000000060c077c36 */ /* 0x002fe20008000000 */
[----:B------:R-:W-:Y:S01]  /*8f7f0*/  ISETP.LT.AND P2, PT, R38, UR18, !P0 ;  /* 0x0000001226007c0c */ /* 0x000fe2000c741270 */
[----:B------:R-:W-:Y:S01]  /*8f800*/  ULDC UR6, c[0x0][0x248] ;  /* 0x0000920000067ab9 */ /* 0x000fe20000000800 */
[----:B------:R-:W-:Y:S01]  /*8f810*/  LOP3.LUT R54, R54, 0xfeffffff, RZ, 0xc0, !PT ;  /* 0xfeffffff36367812 */ /* 0x000fe200078ec0ff */
[----:B------:R-:W-:Y:S01]  /*8f820*/  ULDC UR13, c[0x0][0x228] ;  /* 0x00008a00000d7ab9 */ /* 0x000fe20000000800 */
[----:B------:R-:W-:-:S02]  /*8f830*/  ULDC UR18, c[0x0][0x228] ;  /* 0x00008a0000127ab9 */ /* 0x000fc40000000800 */
        /* <DEDUP_REMOVED lines=8> */
[----:B------:R-:W-:Y:S01]  /*8f8c0*/  VIADD R6, R7, UR6 ;  /* 0x0000000607067c36 */ /* 0x000fe20008000000 */
[----:B------:R-:W-:Y:S01]  /*8f8d0*/  LOP3.LUT R54, R54, 0xffefffff, RZ, 0xc0, !PT ;  /* 0xffefffff36367812 */ /* 0x000fe200078ec0ff */
[----:B------:R-:W-:Y:S01]  /*8f8e0*/  ULDC UR6, c[0x0][0x228] ;  /* 0x00008a0000067ab9 */ /* 0x000fe20000000800 */
[----:B------:R-:W-:Y:S02]  /*8f8f0*/  ULDC UR35, c[0x0][0x228] ;  /* 0x00008a0000237ab9 */ /* 0x000fe40000000800 */
        /* <DEDUP_REMOVED lines=28> */
[----:B------:R-:W-:Y:S01]  /*8fac0*/  ULDC.64 UR20, c[0x0][0x228] ;  /* 0x00008a0000147ab9 */ /* 0x000fe20000000a00 */
        /* <DEDUP_REMOVED lines=15> */
[----:B------:R-:W-:-:S09]  /*8fbc0*/  ISETP.LT.AND P2, PT, R10, UR23, !P0 ;  /* 0x000000170a007c0c */ /* 0x000fd2000c741270 */
[----:B------:R-:W-:Y:S01]  /*8fbd0*/  @P1 LOP3.LUT R54, R54, 0x400, RZ, 0xfc, !PT ;  /* 0x0000040036361812 */ /* 0x000fe200078efcff */
[----:B------:R-:W-:Y:S01]  /*8fbe0*/  VIADD R5, R6, UR7 ;  /* 0x0000000706057c36 */ /* 0x000fe20008000000 */
[----:B------:R-:W-:Y:S01]  /*8fbf0*/  ISETP.LT.AND P1, PT, R39, UR20, !P0 ;  /* 0x0000001427007c0c */ /* 0x000fe2000c721270 */
[----:B------:R-:W-:Y:S01]  /*8fc00*/  ULDC UR20, c[0x0][0x248] ;  /* 0x0000920000147ab9 */ /* 0x000fe20000000800 */
[----:B------:R-:W-:Y:S01]  /*8fc10*/  LOP3.LUT R54, R54, 0xfffffdff, RZ, 0xc0, !PT ;  /* 0xfffffdff36367812 */ /* 0x000fe200078ec0ff */
[----:B------:R-:W-:Y:S01]  /*8fc20*/  ULDC UR7, c[0x0][0x228] ;  /* 0x00008a0000077ab9 */ /* 0x000fe20000000800 */
[----:B------:R-:W-:Y:S01]  /*8fc30*/  ULDC UR22, c[0x0][0x228] ;  /* 0x00008a0000167ab9 */ /* 0x000fe20000000800 */
[----:B------:R-:W-:Y:S01]  /*8fc40*/  ULDC UR23, c[0x0][0x228] ;  /* 0x00008a0000177ab9 */ /* 0x000fe20000000800 */
[----:B------:R-:W-:-:S04]  /*8fc50*/  @P3 LOP3.LUT R54, R54, 0x200, RZ, 0xfc, !PT ;  /* 0x0000020036363812 */ /* 0x000fc800078efcff */
        /* <DEDUP_REMOVED lines=9> */
[----:B------:R-:W-:Y:S01]  /*8fcf0*/  VIADD R16, R14, UR10 ;  /* 0x0000000a0e107c36 */ /* 0x000fe20008000000 */
[----:B------:R-:W-:Y:S01]  /*8fd00*/  ISETP.LT.AND P1, PT, R35, UR32, !P0 ;  /* 0x0000002023007c0c */ /* 0x000fe2000c721270 */
[----:B------:R-:W-:Y:S01]  /*8fd10*/  ULDC UR10, c[0x0][0x228] ;  /* 0x00008a00000a7ab9 */ /* 0x000fe20000000800 */
[----:B------:R-:W-:Y:S01]  /*8fd20*/  LOP3.LUT R54, R54, 0xffffffbf, RZ, 0xc0, !PT ;  /* 0xffffffbf36367812 */ /* 0x000fe200078ec0ff */
[----:B------:R-:W-:Y:S01]  /*8fd30*/  VIADD R17, R16, UR20 ;  /* 0x0000001410117c36 */ /* 0x000fe20008000000 */
[----:B------:R-:W-:Y:S01]  /*8fd40*/  ULDC UR29, c[0x0][0x228] ;  /* 0x00008a00001d7ab9 */ /* 0x000fe20000000800 */
[----:B------:R-:W-:Y:S01]  /*8fd50*/  LOP3.LUT R58, R58, 0xbfffffff, RZ, 0xc0, !PT ;  /* 0xbfffffff3a3a7812 */ /* 0x000fe200078ec0ff */
[----:B------:R-:W-:Y:S01]  /*8fd60*/  ULDC UR32, c[0x0][0x228] ;  /* 0x00008a0000207ab9 */ /* 0x000fe20000000800 */
[----:B------:R-:W-:-:S04]  /*8fd70*/  @P3 LOP3.LUT R54, R54, 0x40, RZ, 0xfc, !PT ;  /* 0x0000004036363812 */ /* 0x000fc800078efcff */
        /* <DEDUP_REMOVED lines=16> */
[----:B------:R-:W-:Y:S01]  /*8fe80*/  ULDC UR55, c[0x0][0x228] ;  /* 0x00008a0000377ab9 */ /* 0x000fe20000000800 */
[----:B------:R-:W-:-:S07]  /*8fe90*/  ULDC UR11, c[0x0][0x228] ;  /* 0x00008a00000b7ab9 */ /* 0x000fce0000000800 */
[----:B------:R-:W-:Y:S02]  /*8fea0*/  @P1 LOP3.LUT R54, R54, 0x4, RZ, 0xfc, !PT ;  /* 0x0000000436361812 */ /* 0x000fe400078efcff */
[----:B------:R-:W-:Y:S01]  /*8feb0*/  ISETP.LT.AND P1, PT, R39, UR36, !P0 ;  /* 0x0000002427007c0c */ /* 0x000fe2000c721270 */
[----:B------:R-:W-:Y:S01]  /*8fec0*/  ULDC UR36, c[0x0][0x228] ;  /* 0x00008a0000247ab9 */ /* 0x000fe20000000800 */
[----:B------:R-:W-:-:S04]  /*8fed0*/  LOP3.LUT R54, R54, 0xfffffffd, RZ, 0xc0, !PT ;  /* 0xfffffffd36367812 */ /* 0x000fc800078ec0ff */
[----:B------:R-:W-:Y:S02]  /*8fee0*/  @P3 LOP3.LUT R54, R54, 0x2, RZ, 0xfc, !PT ;  /* 0x0000000236363812 */ /* 0x000fe400078efcff */
[----:B------:R-:W-:Y:S01]  /*8fef0*/  ISETP.LT.AND P3, PT, R61, UR54, !P0 ;  /* 0x000000363d007c0c */ /* 0x000fe2000c761270 */
[----:B------:R-:W-:Y:S01]  /*8ff00*/  ULDC UR54, c[0x0][0x228] ;  /* 0x00008a0000367ab9 */ /* 0x000fe20000000800 */
[----:B------:R-:W-:-:S03]  /*8ff10*/  LOP3.LUT R54, R54, 0xfffffffe, RZ, 0xc0, !PT ;  /* 0xfffffffe36367812 */ /* 0x000fc600078ec0ff */
[----:B------:R-:W-:Y:S02]  /*8ff20*/  @P1 LOP3.LUT R55, R55, 0x80000000, RZ, 0xfc, !PT ;  /* 0x8000000037371812 */ /* 0x000fe400078efcff */
[----:B------:R-:W-:Y:S02]  /*8ff30*/  @P2 LOP3.LUT R54, R54, 0x1, RZ, 0xfc, !PT ;  /* 0x0000000136362812 */ /* 0x000fe400078efcff */
[----:B------:R-:W-:Y:S02]  /*8ff40*/  ISETP.LT.AND P2, PT, R38, UR14, !P0 ;  /* 0x0000000e26007c0c */ /* 0x000fe4000c741270 */
        /* <DEDUP_REMOVED lines=21> */
[----:B------:R-:W-:-:S07]  /*900a0*/  ULDC UR14, c[0x0][0x248] ;  /* 0x00009200000e7ab9 */ /* 0x000fce0000000800 */
        /* <DEDUP_REMOVED lines=38> */
[----:B------:R-:W-:Y:S01]  /*90310*/  VIADD R20, R19, UR14 ;  /* 0x0000000e13147c36 */ /* 0x000fe20008000000 */
[----:B------:R-:W-:Y:S01]  /*90320*/  ULDC UR14, c[0x0][0x248] ;  /* 0x00009200000e7ab9 */ /* 0x000fe20000000800 */
[----:B------:R-:W-:-:S03]  /*90330*/  ULDC UR20, c[0x0][0x248] ;  /* 0x0000920000147ab9 */ /* 0x000fc60000000800 */
        /* <DEDUP_REMOVED lines=11> */
[----:B------:R-:W-:-:S02]  /*903f0*/  ULDC UR60, c[0x0][0x228] ;  /* 0x00008a00003c7ab9 */ /* 0x000fc40000000800 */
[----:B------:R-:W-:-:S04]  /*90400*/  LOP3.LUT R55, R55, 0xfffeffff, RZ, 0xc0, !PT ;  /* 0xfffeffff37377812 */ /* 0x000fc800078ec0ff */
[----:B------:R-:W-:Y:S02]  /*90410*/  @P1 LOP3.LUT R55, R55, 0x10000, RZ, 0xfc, !PT ;  /* 0x0001000037371812 */ /* 0x000fe400078efcff */
[----:B------:R-:W-:Y:S01]  /*90420*/  ISETP.LT.AND P2, PT, R38, UR59, !P0 ;  /* 0x0000003b26007c0c */ /* 0x000fe2000c741270 */
[----:B------:R-:W-:Y:S01]  /*90430*/  VIADD R23, R22, UR20 ;  /* 0x0000001416177c36 */ /* 0x000fe20008000000 */
        /* <DEDUP_REMOVED lines=58> */
[----:B------:R-:W-:Y:S01]  /*907e0*/  @P1 LOP3.LUT R56, R56, 0x80000000, RZ, 0xfc, !PT ;  /* 0x8000000038381812 */ /* 0x000fe200078efcff */
[----:B------:R-:W-:Y:S01]  /*907f0*/  VIADD R24, R23, UR14 ;  /* 0x0000000e17187c36 */ /* 0x000fe20008000000 */
[----:B------:R-:W-:Y:S01]  /*90800*/  ISETP.LT.AND P3, PT, R61, UR44, !P0 ;  /* 0x0000002c3d007c0c */ /* 0x000fe2000c761270 */
[----:B------:R-:W-:Y:S01]  /*90810*/  ULDC UR14, c[0x0][0x248] ;  /* 0x00009200000e7ab9 */ /* 0x000fe20000000800 */
[----:B------:R-:W-:Y:S01]  /*90820*/  ISETP.LT.AND P1, PT, R10, UR43, !P0 ;  /* 0x0000002b0a007c0c */ /* 0x000fe2000c721270 */
[----:B------:R-:W-:Y:S01]  /*90830*/  ULDC UR42, c[0x0][0x228] ;  /* 0x00008a00002a7ab9 */ /* 0x000fe20000000800 */
[----:B------:R-:W-:Y:S02]  /*90840*/  LOP3.LUT R55, R55, 0xfffffffd, RZ, 0xc0, !PT ;  /* 0xfffffffd37377812 */ /* 0x000fe400078ec0ff */
[----:B------:R-:W-:Y:S01]  /*90850*/  LOP3.LUT R56, R56, 0xbfffffff, RZ, 0xc0, !PT ;  /* 0xbfffffff38387812 */ /* 0x000fe200078ec0ff */
[----:B------:R-:W-:Y:S01]  /*90860*/  VIADD R25, R24, UR14 ;  /* 0x0000000e18197c36 */ /* 0x000fe20008000000 */
[----:B------:R-:W-:Y:S01]  /*90870*/  @P2 LOP3.LUT R55, R55, 0x2, RZ, 0xfc, !PT ;  /* 0x0000000237372812 */ /* 0x000fe200078efcff */
[----:B------:R-:W-:Y:S01]  /*90880*/  ULDC UR14, c[0x0][0x248] ;  /* 0x00009200000e7ab9 */ /* 0x000fe20000000800 */
[----:B------:R-:W-:Y:S01]  /*90890*/  ISETP.LT.AND P2, PT, R38, UR45, !P0 ;  /* 0x0000002d26007c0c */ /* 0x000fe2000c741270 */
[----:B------:R-:W-:Y:S01]  /*908a0*/  ULDC UR43, c[0x0][0x228] ;  /* 0x00008a00002b7ab9 */ /* 0x000fe20000000800 */
[----:B------:R-:W-:Y:S01]  /*908b0*/  LOP3.LUT R55, R55, 0xfffffffe, RZ, 0xc0, !PT ;  /* 0xfffffffe37377812 */ /* 0x000fe200078ec0ff */
[----:B------:R-:W-:Y:S01]  /*908c0*/  ULDC UR44, c[0x0][0x228] ;  /* 0x00008a00002c7ab9 */ /* 0x000fe20000000800 */
[----:B------:R-:W-:Y:S01]  /*908d0*/  @P3 LOP3.LUT R56, R56, 0x40000000, RZ, 0xfc, !PT ;  /* 0x4000000038383812 */ /* 0x000fe200078efcff */
[----:B------:R-:W-:Y:S01]  /*908e0*/  ULDC UR45, c[0x0][0x228] ;  /* 0x00008a00002d7ab9 */ /* 0x000fe20000000800 */
[----:B------:R-:W-:-:S02]  /*908f0*/  @P1 LOP3.LUT R55, R55, 0x1, RZ, 0xfc, !PT ;  /* 0x0000000137371812 */ /* 0x000fc400078efcff */
        /* <DEDUP_REMOVED lines=23> */
[----:B------:R-:W-:Y:S02]  /*90a70*/  ISETP.LT.AND P1, PT, R10, UR13, !P0 ;  /* 0x0000000d0a007c0c */ /* 0x000fe4000c721270 */
[----:B------:R-:W-:-:S04]  /*90a80*/  LOP3.LUT R56, R56, 0xfdffffff, RZ, 0xc0, !PT ;  /* 0xfdffffff38387812 */ /* 0x000fc800078ec0ff */
[----:B------:R-:W-:Y:S02]  /*90a90*/  @P2 LOP3.LUT R56, R56, 0x2000000, RZ, 0xfc, !PT ;  /* 0x0200000038382812 */ /* 0x000fe400078efcff */
[----:B------:R-:W-:Y:S01]  /*90aa0*/  ISETP.LT.AND P3, PT, R61, UR18, !P0 ;  /* 0x000000123d007c0c */ /* 0x000fe2000c761270 */
[----:B------:R-:W-:Y:S01]  /*90ab0*/  VIADD R26, R25, UR12 ;  /* 0x0000000c191a7c36 */ /* 0x000fe20008000000 */
[----:B------:R-:W-:Y:S01]  /*90ac0*/  LOP3.LUT R56, R56, 0xfeffffff, RZ, 0xc0, !PT ;  /* 0xfeffffff38387812 */ /* 0x000fe200078ec0ff */
[----:B------:R-:W-:Y:S01]  /*90ad0*/  ULDC.64 UR12, c[0x0][0x228] ;  /* 0x00008a00000c7ab9 */ /* 0x000fe20000000a00 */
[----:B------:R-:W-:Y:S01]  /*90ae0*/  ISETP.LT.AND P2, PT, R38, UR39, !P0 ;  /* 0x0000002726007c0c */ /* 0x000fe2000c741270 */
[----:B------:R-:W-:Y:S01]  /*90af0*/  VIADD R27, R26, UR14 ;  /* 0x0000000e1a1b7c36 */ /* 0x000fe20008000000 */
[----:B------:R-:W-:Y:S01]  /*90b00*/  @P1 LOP3.LUT R56, R56, 0x1000000, RZ, 0xfc, !PT ;  /* 0x0100000038381812 */ /* 0x000fe200078efcff */
[----:B------:R-:W-:Y:S01]  /*90b10*/  ULDC UR18, c[0x0][0x228] ;  /* 0x00008a0000127ab9 */ /* 0x000fe20000000800 */
[----:B------:R-:W-:Y:S01]  /*90b20*/  ULDC UR14, c[0x0][0x228] ;  /* 0x00008a00000e7ab9 */ /* 0x000fe20000000800 */
[----:B------:R-:W-:Y:S01]  /*90b30*/  LOP3.LUT R60, R60, 0xbfffffff, RZ, 0xc0, !PT ;  /* 0xbfffffff3c3c7812 */ /* 0x000fe200078ec0ff */
        /* <DEDUP_REMOVED lines=71> */
[----:B------:R-:W-:-:S02]  /*90fb0*/  ULDC UR23, c[0x0][0x228] ;  /* 0x00008a0000177ab9 */ /* 0x000fc40000000800 */
        /* <DEDUP_REMOVED lines=27> */
[----:B------:R-:W-:Y:S02]  /*91170*/  ISETP.LT.AND P3, PT, R39, UR32, !P0 ;  /* 0x0000002027007c0c */ /* 0x000fe4000c761270 */
        /* <DEDUP_REMOVED lines=8> */
[----:B------:R-:W-:-:S02]  /*91200*/  @P2 LOP3.LUT R56, R56, 0x2, RZ, 0xfc, !PT ;  /* 0x0000000238382812 */ /* 0x000fc400078efcff */
[----:B------:R-:W-:Y:S02]  /*91210*/  ISETP.LT.AND P2, PT, R38, UR19, !P0 ;  /* 0x0000001326007c0c */ /* 0x000fe4000c741270 */
[----:B------:R-:W-:Y:S02]  /*91220*/  LOP3.LUT R56, R56, 0xfffffffe, RZ, 0xc0, !PT ;  /* 0xfffffffe38387812 */ /* 0x000fe400078ec0ff */
        /* <DEDUP_REMOVED lines=20> */
[----:B------:R-:W-:Y:S01]  /*91370*/  VIADD R33, R32, UR6 ;  /* 0x0000000620217c36 */ /* 0x000fe20008000000 */
        /* <DEDUP_REMOVED lines=17> */
[----:B------:R-:W-:-:S03]  /*91490*/  ULDC UR44, c[0x0][0x228] ;  /* 0x00008a00002c7ab9 */ /* 0x000fc60000000800 */
[----:B------:R-:W-:-:S04]  /*914a0*/  LOP3.LUT R58, R58, 0xff7fffff, RZ, 0xc0, !PT ;  /* 0xff7fffff3a3a7812 */ /* 0x000fc800078ec0ff */
[----:B------:R-:W-:Y:S02]  /*914b0*/  @P3 LOP3.LUT R58, R58, 0x800000, RZ, 0xfc, !PT ;  /* 0x008000003a3a3812 */ /* 0x000fe400078efcff */
[----:B------:R-:W-:Y:S01]  /*914c0*/  ISETP.LT.AND P1, PT, R35, UR42, !P0 ;  /* 0x0000002a23007c0c */ /* 0x000fe2000c721270 */
[----:B------:R0:W-:Y:S01]  /*914d0*/  STL [R1], R8 ;  /* 0x0000000801007387 */ /* 0x0001e20000100800 */
[----:B------:R-:W-:Y:S01]  /*914e0*/  LOP3.LUT R58, R58, 0xffdfffff, RZ, 0xc0, !PT ;  /* 0xffdfffff3a3a7812 */ /* 0x000fe200078ec0ff */
[----:B------:R-:W-:-:S03]  /*914f0*/  ULDC UR42, c[0x0][0x228] ;  /* 0x00008a00002a7ab9 */ /* 0x000fc60000000800 */
        /* <DEDUP_REMOVED lines=10> */
[----:B0-----:R-:W-:Y:S01]  /*915a0*/  VIADD R8, R8, UR6 ;  /* 0x0000000608087c36 */ /* 0x001fe20008000000 */
[----:B------:R-:W-:Y:S01]  /*915b0*/  ISETP.LT.AND P3, PT, R47, UR13, !P0 ;  /* 0x0000000d2f007c0c */ /* 0x000fe2000c761270 */
[----:B------:R-:W-:Y:S01]  /*915c0*/  ULDC UR13, c[0x0][0x228] ;  /* 0x00008a00000d7ab9 */ /* 0x000fe20000000800 */
[----:B------:R-:W-:Y:S01]  /*915d0*/  ISETP.LT.AND P2, PT, R49, UR12, !P0 ;  /* 0x0000000c31007c0c */ /* 0x000fe2000c741270 */
[----:B------:R-:W-:Y:S01]  /*915e0*/  ULDC UR12, c[0x0][0x228] ;  /* 0x00008a00000c7ab9 */ /* 0x000fe20000000800 */
[----:B------:R-:W-:Y:S01]  /*915f0*/  VIADD R4, R46, 0x2a ;  /* 0x0000002a2e047836 */ /* 0x000fe20000000000 */
[----:B------:R-:W-:Y:S01]  /*91600*/  ULDC UR6, c[0x0][0x248] ;  /* 0x0000920000067ab9 */ /* 0x000fe20000000800 */
[----:B------:R-:W-:-:S03]  /*91610*/  ULDC UR8, c[0x0][0x248] ;  /* 0x0000920000087ab9 */ /* 0x000fc60000000800 */
        /* <DEDUP_REMOVED lines=8> */
[----:B------:R0:W-:Y:S01]  /*916a0*/  STL [R1+0x4], R8 ;  /* 0x0000040801007387 */ /* 0x0001e20000100800 */
        /* <DEDUP_REMOVED lines=8> */
[----:B0-----:R-:W-:Y:S01]  /*91730*/  VIADD R8, R8, UR6 ;  /* 0x0000000608087c36 */ /* 0x001fe20008000000 */
[----:B------:R-:W-:Y:S01]  /*91740*/  LOP3.LUT R58, R58, 0xffffdfff, RZ, 0xc0, !PT ;  /* 0xffffdfff3a3a7812 */ /* 0x000fe200078ec0ff */
[----:B------:R-:W-:Y:S01]  /*91750*/  ULDC.64 UR6, c[0x0][0x228] ;  /* 0x00008a0000067ab9 */ /* 0x000fe20000000a00 */
[----:B------:R-:W-:Y:S02]  /*91760*/  ULDC UR12, c[0x0][0x228] ;  /* 0x00008a00000c7ab9 */ /* 0x000fe40000000800 */
[----:B------:R-:W-:Y:S02]  /*91770*/  @P2 LOP3.LUT R58, R58, 0x2000, RZ, 0xfc, !PT ;  /* 0x000020003a3a2812 */ /* 0x000fe400078efcff */
[----:B------:R-:W-:Y:S01]  /*91780*/  ISETP.LT.AND P0, PT, R45, UR45, !P0 ;  /* 0x0000002d2d007c0c */ /* 0x000fe2000c701270 */
[----:B------:R0:W-:Y:S01]  /*91790*/  STL [R1+0x8], R8 ;  /* 0x0000080801007387 */ /* 0x0001e20000100800 */
[----:B------:R-:W-:Y:S01]  /*917a0*/  LOP3.LUT R58, R58, 0xffffefff, RZ, 0xc0, !PT ;  /* 0xffffefff3a3a7812 */ /* 0x000fe200078ec0ff */
[----:B------:R-:W-:-:S03]  /*917b0*/  ULDC UR45, c[0x0][0x228] ;  /* 0x00008a00002d7ab9 */ /* 0x000fc60000000800 */
[----:B------:R-:W-:-:S04]  /*917c0*/  @P1 LOP3.LUT R58, R58, 0x1000, RZ, 0xfc, !PT ;  /* 0x000010003a3a1812 */ /* 0x000fc800078efcff */
[----:B------:R-:W-:-:S04]  /*917d0*/  LOP3.LUT R58, R58, 0xfffff7ff, RZ, 0xc0, !PT ;  /* 0xfffff7ff3a3a7812 */ /* 0x000fc800078ec0ff */
[----:B------:R-:W-:Y:S02]  /*917e0*/  @P0 LOP3.LUT R58, R58, 0x800, RZ, 0xfc, !PT ;  /* 0x000008003a3a0812 */ /* 0x000fe400078efcff */
[----:B------:R-:W-:Y:S02]  /*917f0*/  ISETP.GE.AND P0, PT, R4, UR11, PT ;  /* 0x0000000b04007c0c */ /* 0x000fe4000bf06270 */
[----:B------:R-:W-:Y:S01]  /*91800*/  LOP3.LUT R58, R58, 0xffffffbf, RZ, 0xc0, !PT ;  /* 0xffffffbf3a3a7812 */ /* 0x000fe200078ec0ff */
[----:B------:R-:W-:Y:S01]  /*91810*/  VIADD R4, R46, 0x29 ;  /* 0x000000292e047836 */ /* 0x000fe20000000000 */
[----:B------:R-:W-:Y:S01]  /*91820*/  ISETP.LT.AND P3, PT, R61, UR6, !P0 ;  /* 0x000000063d007c0c */ /* 0x000fe2000c761270 */
[----:B0-----:R-:W-:Y:S01]  /*91830*/  VIADD R8, R8, UR8 ;  /* 0x0000000808087c36 */ /* 0x001fe20008000000 */
[----:B------:R-:W-:Y:S01]  /*91840*/  ISETP.LT.AND P2, PT, R47, UR13, !P0 ;  /* 0x0000000d2f007c0c */ /* 0x000fe2000c741270 */
[----:B------:R-:W-:Y:S01]  /*91850*/  ULDC UR13, c[0x0][0x228] ;  /* 0x00008a00000d7ab9 */ /* 0x000fe20000000800 */
[----:B------:R-:W-:Y:S01]  /*91860*/  ISETP.LT.AND P1, PT, R49, UR12, !P0 ;  /* 0x0000000c31007c0c */ /* 0x000fe2000c721270 */
[----:B------:R-:W-:Y:S01]  /*91870*/  ULDC UR12, c[0x0][0x228] ;  /* 0x00008a00000c7ab9 */ /* 0x000fe20000000800 */
[----:B------:R-:W-:Y:S01]  /*91880*/  ULDC UR6, c[0x0][0x248] ;  /* 0x0000920000067ab9 */ /* 0x000fe20000000800 */
[----:B------:R-:W-:-:S06]  /*91890*/  ULDC UR11, c[0x0][0x228] ;  /* 0x00008a00000b7ab9 */ /* 0x000fcc0000000800 */
[----:B------:R-:W-:Y:S01]  /*918a0*/  @P3 LOP3.LUT R58, R58, 0x40, RZ, 0xfc, !PT ;  /* 0x000000403a3a3812 */ /* 0x000fe200078efcff */
[----:B------:R-:W-:-:S03]  /*918b0*/  ULDC UR8, c[0x0][0x228] ;  /* 0x00008a0000087ab9 */ /* 0x000fc60000000800 */
[----:B------:R-:W-:-:S04]  /*918c0*/  LOP3.LUT R58, R58, 0xfffffbff, RZ, 0xc0, !PT ;  /* 0xfffffbff3a3a7812 */ /* 0x000fc800078ec0ff */
[----:B------:R-:W-:-:S04]  /*918d0*/  @P2 LOP3.LUT R58, R58, 0x400, RZ, 0xfc, !PT ;  /* 0x000004003a3a2812 */ /* 0x000fc800078efcff */
[----:B------:R-:W-:-:S04]  /*918e0*/  LOP3.LUT R58, R58, 0xfffffdff, RZ, 0xc0, !PT ;  /* 0xfffffdff3a3a7812 */ /* 0x000fc800078ec0ff */
[----:B------:R-:W-:Y:S02]  /*918f0*/  @P1 LOP3.LUT R58, R58, 0x200, RZ, 0xfc, !PT ;  /* 0x000002003a3a1812 */ /* 0x000fe400078efcff */
[----:B------:R-:W-:Y:S01]  /*91900*/  ISETP.LT.AND P1, PT, R10, UR32, !P0 ;  /* 0x000000200a007c0c */ /* 0x000fe2000c721270 */
[----:B------:R0:W-:Y:S01]  /*91910*/  STL [R1+0xc], R8 ;  /* 0x00000c0801007387 */ /* 0x0001e20000100800 */
[----:B------:R-:W-:Y:S01]  /*91920*/  ISETP.LT.AND P3, PT, R39, UR55, !P0 ;  /* 0x0000003727007c0c */ /* 0x000fe2000c761270 */
[----:B------:R-:W-:Y:S01]  /*91930*/  ULDC UR55, c[0x0][0x228] ;  /* 0x00008a0000377ab9 */ /* 0x000fe20000000800 */
[----:B------:R-:W-:Y:S01]  /*91940*/  LOP3.LUT R58, R58, 0xfffffeff, RZ, 0xc0, !PT ;  /* 0xfffffeff3a3a7812 */ /* 0x000fe200078ec0ff */
[----:B------:R-:W-:Y:S01]  /*91950*/  ULDC UR32, c[0x0][0x228] ;  /* 0x00008a0000207ab9 */ /* 0x000fe20000000800 */
[----:B------:R-:W-:-:S07]  /*91960*/  ISETP.LT.AND P2, PT, R38, UR13, !P0 ;  /* 0x0000000d26007c0c */ /* 0x000fce000c741270 */
[----:B------:R-:W-:-:S04]  /*91970*/  @P1 LOP3.LUT R58, R58, 0x100, RZ, 0xfc, !PT ;  /* 0x000001003a3a1812 */ /* 0x000fc800078efcff */
[----:B------:R-:W-:-:S04]  /*91980*/  LOP3.LUT R58, R58, 0xffffff7f, RZ, 0xc0, !PT ;  /* 0xffffff7f3a3a7812 */ /* 0x000fc800078ec0ff */
[----:B------:R-:W-:Y:S02]  /*91990*/  @P3 LOP3.LUT R58, R58, 0x80, RZ, 0xfc, !PT ;  /* 0x000000803a3a3812 */ /* 0x000fe400078efcff */
[----:B------:R-:W-:Y:S01]  /*919a0*/  ISETP.LT.AND P1, PT, R35, UR12, !P0 ;  /* 0x0000000c23007c0c */ /* 0x000fe2000c721270 */
[----:B------:R-:W-:Y:S01]  /*919b0*/  ULDC.64 UR12, c[0x0][0x228] ;  /* 0x00008a00000c7ab9 */ /* 0x000fe20000000a00 */
[----:B------:R-:W-:-:S04]  /*919c0*/  LOP3.LUT R58, R58, 0xffffffdf, RZ, 0xc0, !PT ;  /* 0xffffffdf3a3a7812 */ /* 0x000fc800078ec0ff */
[----:B------:R-:W-:Y:S02]  /*919d0*/  @P2 LOP3.LUT R58, R58, 0x20, RZ, 0xfc, !PT ;  /* 0x000000203a3a2812 */ /* 0x000fe400078efcff */
[----:B------:R-:W-:Y:S01]  /*919e0*/  ISETP.LT.AND P0, PT, R45, UR56, !P0 ;  /* 0x000000382d007c0c */ /* 0x000fe2000c701270 */
[----:B0-----:R-:W-:Y:S01]  /*919f0*/  VIADD R8, R8, UR6 ;  /* 0x0000000608087c36 */ /* 0x001fe20008000000 */
        /* <DEDUP_REMOVED lines=10> */
[----:B------:R0:W-:Y:S01]  /*91aa0*/  STL [R1+0x10], R8 ;  /* 0x0000100801007387 */ /* 0x0001e20000100800 */
[----:B------:R-:W-:Y:S01]  /*91ab0*/  ISETP.LT.AND P1, PT, R61, UR12, !P0 ;  /* 0x0000000c3d007c0c */ /* 0x000fe2000c721270 */
[----:B------:R-:W-:Y:S01]  /*91ac0*/  ULDC UR55, c[0x0][0x228] ;  /* 0x00008a0000377ab9 */ /* 0x000fe20000000800 */
[----:B------:R-:W-:Y:S01]  /*91ad0*/  ISETP.LT.AND P2, PT, R49, UR61, !P0 ;  /* 0x0000003d31007c0c */ /* 0x000fe2000c741270 */
[----:B------:R-:W-:Y:S01]  /*91ae0*/  ULDC UR61, c[0x0][0x228] ;  /* 0x00008a00003d7ab9 */ /* 0x000fe20000000800 */
[----:B------:R-:W-:Y:S01]  /*91af0*/  ULDC UR9, c[0x0][0x228] ;  /* 0x00008a0000097ab9 */ /* 0x000fe20000000800 */
[----:B------:R-:W-:-:S06]  /*91b00*/  ULDC UR12, c[0x0][0x228] ;  /* 0x00008a00000c7ab9 */ /* 0x000fcc0000000800 */
[----:B------:R-:W-:Y:S02]  /*91b10*/  @P3 LOP3.LUT R58, R58, 0x4, RZ, 0xfc, !PT ;  /* 0x000000043a3a3812 */ /* 0x000fe400078efcff */
[----:B------:R-:W-:Y:S01]  /*91b20*/  ISETP.LT.AND P3, PT, R39, UR59, !P0 ;  /* 0x0000003b27007c0c */ /* 0x000fe2000c761270 */
[----:B0-----:R-:W-:Y:S01]  /*91b30*/  VIADD R8, R8, UR6 ;  /* 0x0000000608087c36 */ /* 0x001fe20008000000 */
[----:B------:R-:W-:Y:S01]  /*91b40*/  @P1 LOP3.LUT R59, R59, 0x40000000, RZ, 0xfc, !PT ;  /* 0x400000003b3b1812 */ /* 0x000fe200078efcff */
[----:B------:R-:W-:Y:S01]  /*91b50*/  ULDC UR6, c[0x0][0x248] ;  /* 0x0000920000067ab9 */ /* 0x000fe20000000800 */
[----:B------:R-:W-:Y:S01]  /*91b60*/  ISETP.LT.AND P1, PT, R10, UR60, !P0 ;  /* 0x0000003c0a007c0c */ /* 0x000fe2000c721270 */
[----:B------:R-:W-:Y:S01]  /*91b70*/  ULDC UR60, c[0x0][0x228] ;  /* 0x00008a00003c7ab9 */ /* 0x000fe20000000800 */
[----:B------:R-:W-:Y:S01]  /*91b80*/  LOP3.LUT R58, R58, 0xfffffffd, RZ, 0xc0, !PT ;  /* 0xfffffffd3a3a7812 */ /* 0x000fe200078ec0ff */
[----:B------:R-:W-:Y:S01]  /*91b90*/  ULDC UR59, c[0x0][0x228] ;  /* 0x00008a00003b7ab9 */ /* 0x000fe20000000800 */
[----:B------:R-:W-:-:S02]  /*91ba0*/  LOP3.LUT R59, R59, 0x7fffffff, RZ, 0xc0, !PT ;  /* 0x7fffffff3b3b7812 */ /* 0x000fc400078ec0ff */
[----:B------:R-:W-:Y:S02]  /*91bb0*/  @P2 LOP3.LUT R58, R58, 0x2, RZ, 0xfc, !PT ;  /* 0x000000023a3a2812 */ /* 0x000fe400078efcff */
[----:B------:R-:W-:Y:S01]  /*91bc0*/  ISETP.LT.AND P2, PT, R38, UR58, !P0 ;  /* 0x0000003a26007c0c */ /* 0x000fe2000c741270 */
[----:B------:R0:W-:Y:S01]  /*91bd0*/  STL [R1+0x40], R8 ;  /* 0x0000400801007387 */ /* 0x0001e20000100800 */
[----:B------:R-:W-:Y:S01]  /*91be0*/  LOP3.LUT R58, R58, 0xfffffffe, RZ, 0xc0, !PT ;  /* 0xfffffffe3a3a7812 */ /* 0x000fe200078ec0ff */
[----:B------:R-:W-:Y:S01]  /*91bf0*/  ULDC UR58, c[0x0][0x228] ;  /* 0x00008a00003a7ab9 */ /* 0x000fe20000000800 */
[----:B------:R-:W-:Y:S02]  /*91c00*/  @P3 LOP3.LUT R59, R59, 0x80000000, RZ, 0xfc, !PT ;  /* 0x800000003b3b3812 */ /* 0x000fe400078efcff */
        /* <DEDUP_REMOVED lines=20> */
[----:B------:R-:W-:-:S07]  /*91d50*/  ULDC UR18, c[0x0][0x248] ;  /* 0x0000920000127ab9 */ /* 0x000fce0000000800 */
[----:B------:R-:W-:Y:S01]  /*91d60*/  @P1 LOP3.LUT R59, R59, 0x400000, RZ, 0xfc, !PT ;  /* 0x004000003b3b1812 */ /* 0x000fe200078efcff */
[----:B------:R0:W-:Y:S01]  /*91d70*/  STL [R1+0x44], R8 ;  /* 0x0000440801007387 */ /* 0x0001e20000100800 */
[----:B------:R-:W-:Y:S02]  /*91d80*/  ULDC UR5, c[0x0][0x228] ;  /* 0x00008a0000057ab9 */ /* 0x000fe40000000800 */
        /* <DEDUP_REMOVED lines=10> */
[----:B------:R-:W-:Y:S01]  /*91e30*/  ISETP.LT.AND P2, PT, R38, UR52, !P0 ;  /* 0x0000003426007c0c */ /* 0x000fe2000c741270 */
[----:B------:R-:W-:Y:S01]  /*91e40*/  ULDC UR51, c[0x0][0x248] ;  /* 0x0000920000337ab9 */ /* 0x000fe20000000800 */
[----:B------:R-:W-:Y:S01]  /*91e50*/  @P1 LOP3.LUT R59, R59, 0x1000000, RZ, 0xfc, !PT ;  /* 0x010000003b3b1812 */ /* 0x000fe200078efcff */
[----:B------:R0:W-:Y:S01]  /*91e60*/  STL [R1+0x48], R8 ;  /* 0x0000480801007387 */ /* 0x0001e20000100800 */
[----:B------:R-:W-:-:S02]  /*91e70*/  ULDC UR52, c[0x0][0x248] ;  /* 0x0000920000347ab9 */ /* 0x000fc40000000800 */
[----:B------:R-:W-:-:S04]  /*91e80*/  LOP3.LUT R59, R59, 0xff7fffff, RZ, 0xc0, !PT ;  /* 0xff7fffff3b3b7812 */ /* 0x000fc800078ec0ff */
[----:B------:R-:W-:Y:S02]  /*91e90*/  @P3 LOP3.LUT R59, R59, 0x800000, RZ, 0xfc, !PT ;  /* 0x008000003b3b3812 */ /* 0x000fe400078efcff */
[----:B------:R-:W-:Y:S01]  /*91ea0*/  ISETP.LT.AND P1, PT, R35, UR53, !P0 ;  /* 0x0000003523007c0c */ /* 0x000fe2000c721270 */
[----:B0-----:R-:W-:Y:S01]  /*91eb0*/  VIADD R8, R8, UR7 ;  /* 0x0000000708087c36 */ /* 0x001fe20008000000 */
[----:B------:R-:W-:Y:S01]  /*91ec0*/  LOP3.LUT R59, R59, 0xffdfffff, RZ, 0xc0, !PT ;  /* 0xffdfffff3b3b7812 */ /* 0x000fe200078ec0ff */
[----:B------:R-:W-:Y:S01]  /*91ed0*/  ULDC UR7, c[0x0][0x228] ;  /* 0x00008a0000077ab9 */ /* 0x000fe20000000800 */
        /* <DEDUP_REMOVED lines=21> */
[----:B------:R-:W-:Y:S01]  /*92030*/  ULDC UR15, c[0x0][0x228] ;  /* 0x00008a00000f7ab9 */ /* 0x000fe20000000800 */
[----:B------:R-:W-:Y:S01]  /*92040*/  ULDC UR18, c[0x0][0x228] ;  /* 0x00008a0000127ab9 */ /* 0x000fe20000000800 */
        /* <DEDUP_REMOVED lines=77> */
[----:B------:R-:W-:Y:S01]  /*92520*/  ULDC.64 UR40, c[0x0][0x228] ;  /* 0x00008a0000287ab9 */ /* 0x000fe20000000a00 */
[----:B------:R-:W-:-:S07]  /*92530*/  ULDC UR37, c[0x0][0x228] ;  /* 0x00008a0000257ab9 */ /* 0x000fce0000000800 */
[----:B------:R-:W-:Y:S01]  /*92540*/  @P3 LOP3.LUT R59, R59, 0x4, RZ, 0xfc, !PT ;  /* 0x000000043b3b3812 */ /* 0x000fe200078efcff */
[----:B------:R0:W-:Y:S01]  /*92550*/  STL [R1+0x28], R8 ;  /* 0x0000280801007387 */ /* 0x0001e20000100800 */
[----:B------:R-:W-:Y:S01]  /*92560*/  ISETP.LT.AND P3, PT, R39, UR47, !P0 ;  /* 0x0000002f27007c0c */ /* 0x000fe2000c761270 */
[----:B------:R-:W-:Y:S01]  /*92570*/  ULDC UR34, c[0x0][0x248] ;  /* 0x0000920000227ab9 */ /* 0x000fe20000000800 */
[----:B------:R-:W-:Y:S01]  /*92580*/  @P1 LOP3.LUT R60, R60, 0x40000000, RZ, 0xfc, !PT ;  /* 0x400000003c3c1812 */ /* 0x000fe200078efcff */
[----:B------:R-:W-:Y:S01]  /*92590*/  ULDC UR47, c[0x0][0x248] ;  /* 0x00009200002f7ab9 */ /* 0x000fe20000000800 */
[----:B------:R-:W-:Y:S01]  /*925a0*/  ISETP.LT.AND P1, PT, R10, UR46, !P0 ;  /* 0x0000002e0a007c0c */ /* 0x000fe2000c721270 */
[----:B------:R-:W-:Y:S01]  /*925b0*/  ULDC UR46, c[0x0][0x228] ;  /* 0x00008a00002e7ab9 */ /* 0x000fe20000000800 */
[----:B------:R-:W-:Y:S02]  /*925c0*/  LOP3.LUT R59, R59, 0xfffffffd, RZ, 0xc0, !PT ;  /* 0xfffffffd3b3b7812 */ /* 0x000fe400078ec0ff */
[----:B------:R-:W-:-:S02]  /*925d0*/  LOP3.LUT R60, R60, 0x7fffffff, RZ, 0xc0, !PT ;  /* 0x7fffffff3c3c7812 */ /* 0x000fc400078ec0ff */
[----:B------:R-:W-:Y:S02]  /*925e0*/  @P2 LOP3.LUT R59, R59, 0x2, RZ, 0xfc, !PT ;  /* 0x000000023b3b2812 */ /* 0x000fe400078efcff */
[----:B------:R-:W-:Y:S01]  /*925f0*/  ISETP.LT.AND P2, PT, R38, UR48, !P0 ;  /* 0x0000003026007c0c */ /* 0x000fe2000c741270 */
[----:B0-----:R-:W-:Y:S01]  /*92600*/  VIADD R8, R8, UR36 ;  /* 0x0000002408087c36 */ /* 0x001fe20008000000 */
[----:B------:R-:W-:Y:S01]  /*92610*/  LOP3.LUT R59, R59, 0xfffffffe, RZ, 0xc0, !PT ;  /* 0xfffffffe3b3b7812 */ /* 0x000fe200078ec0ff */
[----:B------:R-:W-:Y:S01]  /*92620*/  ULDC UR48, c[0x0][0x248] ;  /* 0x0000920000307ab9 */ /* 0x000fe20000000800 */
[----:B------:R-:W-:Y:S02]  /*92630*/  @P3 LOP3.LUT R60, R60, 0x80000000, RZ, 0xfc, !PT ;  /* 0x800000003c3c3812 */ /* 0x000fe400078efcff */
        /* <DEDUP_REMOVED lines=17> */
[----:B0-----:R-:W-:Y:S01]  /*92750*/  VIADD R8, R8, UR30 ;  /* 0x0000001e08087c36 */ /* 0x001fe20008000000 */
[----:B------:R-:W-:Y:S01]  /*92760*/  ISETP.LT.AND P2, PT, R49, UR38, !P0 ;  /* 0x0000002631007c0c */ /* 0x000fe2000c741270 */
[----:B------:R-:W-:Y:S01]  /*92770*/  ULDC.64 UR30, c[0x0][0x228] ;  /* 0x00008a00001e7ab9 */ /* 0x000fe20000000a00 */
[----:B------:R-:W-:Y:S01]  /*92780*/  ULDC UR40, c[0x0][0x228] ;  /* 0x00008a0000287ab9 */ /* 0x000fe20000000800 */
[----:B------:R-:W-:Y:S01]  /*92790*/  ULDC UR38, c[0x0][0x228] ;  /* 0x00008a0000267ab9 */ /* 0x000fe20000000800 */
[----:B------:R-:W-:-:S03]  /*927a0*/  ULDC UR33, c[0x0][0x228] ;  /* 0x00008a0000217ab9 */ /* 0x000fc60000000800 */
        /* <DEDUP_REMOVED lines=9> */
[----:B------:R0:W-:Y:S01]  /*92840*/  STL [R1+0x20], R8 ;  /* 0x0000200801007387 */ /* 0x0001e20000100800 */
[----:B------:R-:W-:Y:S01]  /*92850*/  ISETP.LT.AND P2, PT, R38, UR43, !P0 ;  /* 0x0000002b26007c0c */ /* 0x000fe2000c741270 */
[----:B------:R-:W-:Y:S01]  /*92860*/  ULDC UR42, c[0x0][0x228] ;  /* 0x00008a00002a7ab9 */ /* 0x000fe20000000800 */
[----:B------:R-:W-:Y:S01]  /*92870*/  @P1 LOP3.LUT R60, R60, 0x1000000, RZ, 0xfc, !PT ;  /* 0x010000003c3c1812 */ /* 0x000fe200078efcff */
[----:B------:R-:W2:Y:S01]  /*92880*/  LDL.LU R44, [R1+0xbc] ;  /* 0x0000bc00012c7983 */ /* 0x000ea20000300800 */
[----:B------:R-:W-:-:S02]  /*92890*/  ULDC UR43, c[0x0][0x228] ;  /* 0x00008a00002b7ab9 */ /* 0x000fc40000000800 */
[----:B------:R-:W-:Y:S01]  /*928a0*/  LOP3.LUT R60, R60, 0xff7fffff, RZ, 0xc0, !PT ;  /* 0xff7fffff3c3c7812 */ /* 0x000fe200078ec0ff */
[----:B------:R-:W3:Y:S03]  /*928b0*/  LDL.LU R36, [R1+0xb8] ;  /* 0x0000b80001247983 */ /* 0x000ee60000300800 */
[----:B------:R-:W-:Y:S01]  /*928c0*/  @P3 LOP3.LUT R60, R60, 0x800000, RZ, 0xfc, !PT ;  /* 0x008000003c3c3812 */ /* 0x000fe200078efcff */
[----:B0-----:R-:W4:Y:S01]  /*928d0*/  LDL.LU R8, [R1+0xb4] ;  /* 0x0000b40001087983 */ /* 0x001f220000300800 */
[----:B------:R-:W-:Y:S01]  /*928e0*/  ISETP.LT.AND P1, PT, R35, UR44, !P0 ;  /* 0x0000002c23007c0c */ /* 0x000fe2000c721270 */
[----:B------:R-:W-:Y:S01]  /*928f0*/  ULDC UR44, c[0x0][0x248] ;  /* 0x00009200002c7ab9 */ /* 0x000fe20000000800 */
[----:B------:R-:W-:-:S04]  /*92900*/  LOP3.LUT R60, R60, 0xffdfffff, RZ, 0xc0, !PT ;  /* 0xffdfffff3c3c7812 */ /* 0x000fc800078ec0ff */
[----:B------:R-:W-:Y:S02]  /*92910*/  @P2 LOP3.LUT R60, R60, 0x200000, RZ, 0xfc, !PT ;  /* 0x002000003c3c2812 */ /* 0x000fe400078efcff */
[----:B------:R-:W-:Y:S01]  /*92920*/  ISETP.LT.AND P0, PT, R45, UR45, !P0 ;  /* 0x0000002d2d007c0c */ /* 0x000fe2000c701270 */
[----:B------:R0:W-:Y:S01]  /*92930*/  STL [R1+0x1c], R9 ;  /* 0x00001c0901007387 */ /* 0x0001e20000100800 */
[----:B------:R-:W-:Y:S01]  /*92940*/  LOP3.LUT R60, R60, 0xffefffff, RZ, 0xc0, !PT ;  /* 0xffefffff3c3c7812 */ /* 0x000fe200078ec0ff */
[----:B------:R-:W-:Y:S02]  /*92950*/  ULDC UR45, c[0x0][0x248] ;  /* 0x00009200002d7ab9 */ /* 0x000fe40000000800 */
[----:B------:R-:W3:Y:S01]  /*92960*/  LDL.LU R11, [R1+0xb0] ;  /* 0x0000b000010b7983 */ /* 0x000ee20000300800 */
        /* <DEDUP_REMOVED lines=15> */
[----:B------:R-:W-:-:S04]  /*92a60*/  @P2 LOP3.LUT R60, R60, 0x40000, RZ, 0xfc, !PT ;  /* 0x000400003c3c2812 */ /* 0x000fc800078efcff */
[----:B------:R-:W-:-:S04]  /*92a70*/  LOP3.LUT R60, R60, 0xfffdffff, RZ, 0xc0, !PT ;  /* 0xfffdffff3c3c7812 */ /* 0x000fc800078ec0ff */
[----:B------:R-:W-:Y:S02]  /*92a80*/  @P1 LOP3.LUT R60, R60, 0x20000, RZ, 0xfc, !PT ;  /* 0x000200003c3c1812 */ /* 0x000fe400078efcff */
[----:B------:R-:W-:Y:S02]  /*92a90*/  ISETP.LT.AND P1, PT, R10, UR38, !P0 ;  /* 0x000000260a007c0c */ /* 0x000fe4000c721270 */
[----:B------:R-:W-:Y:S02]  /*92aa0*/  ISETP.LT.AND P3, PT, R39, UR33, !P0 ;  /* 0x0000002127007c0c */ /* 0x000fe4000c761270 */
[----:B------:R-:W-:Y:S02]  /*92ab0*/  LOP3.LUT R60, R60, 0xfffeffff, RZ, 0xc0, !PT ;  /* 0xfffeffff3c3c7812 */ /* 0x000fe400078ec0ff */
[----:B------:R-:W-:Y:S01]  /*92ac0*/  ISETP.LT.AND P2, PT, R38, UR40, !P0 ;  /* 0x0000002826007c0c */ /* 0x000fe2000c741270 */
[----:B------:R-:W-:Y:S01]  /*92ad0*/  ULDC UR40, c[0x0][0x228] ;  /* 0x00008a0000287ab9 */ /* 0x000fe20000000800 */
[----:B------:R-:W-:Y:S01]  /*92ae0*/  VIADD R10, R9, UR50 ;  /* 0x00000032090a7c36 */ /* 0x000fe20008000000 */
[----:B------:R-:W-:Y:S01]  /*92af0*/  ULDC UR50, c[0x0][0x228] ;  /* 0x00008a0000327ab9 */ /* 0x000fe20000000800 */
[----:B------:R-:W-:-:S03]  /*92b00*/  ULDC.64 UR38, c[0x0][0x228] ;  /* 0x00008a0000267ab9 */ /* 0x000fc60000000a00 */
        /* <DEDUP_REMOVED lines=8> */
[----:B0-----:R-:W-:Y:S01]  /*92b90*/  VIADD R9, R46, 0x20 ;  /* 0x000000202e097836 */ /* 0x001fe20000000000 */
[----:B------:R-:W-:Y:S01]  /*92ba0*/  LOP3.LUT R60, R60, 0xffffefff, RZ, 0xc0, !PT ;  /* 0xffffefff3c3c7812 */ /* 0x000fe200078ec0ff */
[----:B------:R-:W-:-:S03]  /*92bb0*/  ULDC.64 UR32, c[0x0][0x228] ;  /* 0x00008a0000207ab9 */ /* 0x000fc60000000a00 */
[----:B------:R-:W-:-:S04]  /*92bc0*/  @P1 LOP3.LUT R60, R60, 0x1000, RZ, 0xfc, !PT ;  /* 0x000010003c3c1812 */ /* 0x000fc800078efcff */
[----:B------:R-:W-:-:S04]  /*92bd0*/  LOP3.LUT R60, R60, 0xfffff7ff, RZ, 0xc0, !PT ;  /* 0xfffff7ff3c3c7812 */ /* 0x000fc800078ec0ff */
[----:B------:R-:W-:Y:S02]  /*92be0*/  @P0 LOP3.LUT R60, R60, 0x800, RZ, 0xfc, !PT ;  /* 0x000008003c3c0812 */ /* 0x000fe400078efcff */
[----:B------:R-:W-:Y:S01]  /*92bf0*/  ISETP.GE.AND P0, PT, R4, UR41, PT ;  /* 0x0000002904007c0c */ /* 0x000fe2000bf06270 */
[----:B------:R-:W-:Y:S01]  /*92c00*/  ULDC UR41, c[0x0][0x228] ;  /* 0x00008a0000297ab9 */ /* 0x000fe20000000800 */
[----:B------:R-:W3:Y:S02]  /*92c10*/  LDL R4, [R1+0x1788] ;  /* 0x0017880001047983 */ /* 0x000ee40000100800 */
[----:B------:R-:W-:Y:S01]  /*92c20*/  ISETP.LT.AND P3, PT, R61, UR34, !P0 ;  /* 0x000000223d007c0c */ /* 0x000fe2000c761270 */
[----:B------:R-:W-:Y:S01]  /*92c30*/  ULDC UR34, c[0x0][0x228] ;  /* 0x00008a0000227ab9 */ /* 0x000fe20000000800 */
[----:B------:R-:W-:Y:S01]  /*92c40*/  ISETP.LT.AND P2, PT, R47, UR42, !P0 ;  /* 0x0000002a2f007c0c */ /* 0x000fe2000c741270 */
[----:B------:R-:W-:Y:S01]  /*92c50*/  ULDC UR42, c[0x0][0x228] ;  /* 0x00008a00002a7ab9 */ /* 0x000fe20000000800 */
[----:B------:R-:W-:-:S02]  /*92c60*/  LOP3.LUT R60, R60, 0xffffffbf, RZ, 0xc0, !PT ;  /* 0xffffffbf3c3c7812 */ /* 0x000fc400078ec0ff */
[----:B------:R-:W-:Y:S01]  /*92c70*/  ISETP.LT.AND P1, PT, R49, UR40, !P0 ;  /* 0x0000002831007c0c */ /* 0x000fe2000c721270 */
[----:B------:R-:W-:-:S06]  /*92c80*/  ULDC UR40, c[0x0][0x228] ;  /* 0x00008a0000287ab9 */ /* 0x000fcc0000000800 */
[----:B------:R-:W-:-:S04]  /*92c90*/  @P3 LOP3.LUT R60, R60, 0x40, RZ, 0xfc, !PT ;  /* 0x000000403c3c3812 */ /* 0x000fc800078efcff */
[----:B------:R-:W-:-:S04]  /*92ca0*/  LOP3.LUT R60, R60, 0xfffffbff, RZ, 0xc0, !PT ;  /* 0xfffffbff3c3c7812 */ /* 0x000fc800078ec0ff */
[----:B------:R-:W-:-:S04]  /*92cb0*/  @P2 LOP3.LUT R60, R60, 0x400, RZ, 0xfc, !PT ;  /* 0x000004003c3c2812 */ /* 0x000fc800078efcff */
[----:B------:R-:W-:-:S04]  /*92cc0*/  LOP3.LUT R60, R60, 0xfffffdff, RZ, 0xc0, !PT ;  /* 0xfffffdff3c3c7812 */ /* 0x000fc800078ec0ff */
[----:B------:R-:W-:Y:S02]  /*92cd0*/  @P1 LOP3.LUT R60, R60, 0x200, RZ, 0xfc, !PT ;  /* 0x000002003c3c1812 */ /* 0x000fe400078efcff */
[----:B------:R-:W-:Y:S02]  /*92ce0*/  ISETP.LT.AND P3, PT, R39, UR43, !P0 ;  /* 0x0000002b27007c0c */ /* 0x000fe4000c761270 */
[----:B------:R-:W-:Y:S02]  /*92cf0*/  LOP3.LUT R60, R60, 0xfffffeff, RZ, 0xc0, !PT ;  /* 0xfffffeff3c3c7812 */ /* 0x000fe400078ec0ff */
[----:B------:R-:W-:Y:S02]  /*92d00*/  ISETP.LT.AND P2, PT, R38, UR42, !P0 ;  /* 0x0000002a26007c0c */ /* 0x000fe4000c741270 */
[----:B--2---:R-:W-:Y:S01]  /*92d10*/  LOP3.LUT R43, R44, 0xffff, RZ, 0xc0, !PT ;  /* 0x0000ffff2c2b7812 */ /* 0x004fe200078ec0ff */
[----:B------:R0:W-:Y:S01]  /*92d20*/  STL [R1+0x18], R10 ;  /* 0x0000180a01007387 */ /* 0x0001e20000100800 */
[----:B------:R-:W-:Y:S01]  /*92d30*/  ULDC.64 UR42, c[0x0][0x228] ;  /* 0x00008a00002a7ab9 */ /* 0x000fe20000000a00 */
[----:B----4-:R-:W-:Y:S01]  /*92d40*/  LOP3.LUT R44, R8, 0xffff, RZ, 0xc0, !PT ;  /* 0x0000ffff082c7812 */ /* 0x010fe200078ec0ff */
[----:B------:R-:W-:Y:S01]  /*92d50*/  VIADD R8, R46, 0x21 ;  /* 0x000000212e087836 */ /* 0x000fe20000000000 */
[----:B---3--:R-:W-:-:S13]  /*92d60*/  ISETP.LT.AND P1, PT, R4, UR41, !P0 ;  /* 0x0000002904007c0c */ /* 0x008fda000c721270 */
        /* <DEDUP_REMOVED lines=15> */
[----:B------:R-:W-:Y:S02]  /*92e60*/  ISETP.LT.AND P2, PT, R61, UR36, !P0 ;  /* 0x000000243d007c0c */ /* 0x000fe4000c741270 */
[----:B------:R-:W-:Y:S02]  /*92e70*/  ISETP.LT.AND P3, PT, R49, UR55, !P0 ;  /* 0x0000003731007c0c */ /* 0x000fe4000c761270 */
[----:B------:R-:W-:-:S07]  /*92e80*/  LOP3.LUT R60, R60, 0xfffffffb, RZ, 0xc0, !PT ;  /* 0xfffffffb3c3c7812 */ /* 0x000fce00078ec0ff */
[----:B------:R-:W-:Y:S02]  /*92e90*/  @P1 LOP3.LUT R60, R60, 0x4, RZ, 0xfc, !PT ;  /* 0x000000043c3c1812 */ /* 0x000fe400078efcff */
[----:B------:R-:W-:Y:S02]  /*92ea0*/  ISETP.LT.AND P1, PT, R39, UR61, !P0 ;  /* 0x0000003d27007c0c */ /* 0x000fe4000c721270 */
[----:B------:R-:W-:Y:S02]  /*92eb0*/  @P2 LOP3.LUT R0, R0, 0x40000000, RZ, 0xfc, !PT ;  /* 0x4000000000002812 */ /* 0x000fe400078efcff */
[----:B------:R-:W-:Y:S02]  /*92ec0*/  ISETP.LT.AND P2, PT, R4, UR34, !P0 ;  /* 0x0000002204007c0c */ /* 0x000fe4000c741270 */
[----:B------:R-:W-:Y:S02]  /*92ed0*/  LOP3.LUT R60, R60, 0xfffffffd, RZ, 0xc0, !PT ;  /* 0xfffffffd3c3c7812 */ /* 0x000fe400078ec0ff */
[----:B------:R-:W-:-:S02]  /*92ee0*/  LOP3.LUT R0, R0, 0x7fffffff, RZ, 0xc0, !PT ;  /* 0x7fffffff00007812 */ /* 0x000fc400078ec0ff */
[----:B------:R-:W-:Y:S02]  /*92ef0*/  @P3 LOP3.LUT R60, R60, 0x2, RZ, 0xfc, !PT ;  /* 0x000000023c3c3812 */ /* 0x000fe400078efcff */
[----:B------:R-:W-:Y:S02]  /*92f00*/  ISETP.LT.AND P3, PT, R38, UR60, !P0 ;  /* 0x0000003c26007c0c */ /* 0x000fe4000c761270 */
[----:B------:R-:W-:Y:S02]  /*92f10*/  LOP3.LUT R60, R60, 0xfffffffe, RZ, 0xc0, !PT ;  /* 0xfffffffe3c3c7812 */ /* 0x000fe400078ec0ff */
[----:B------:R-:W-:Y:S02]  /*92f20*/  @P1 LOP3.LUT R0, R0, 0x80000000, RZ, 0xfc, !PT ;  /* 0x8000000000001812 */ /* 0x000fe400078efcff */
[----:B------:R-:W-:Y:S02]  /*92f30*/  @P2 LOP3.LUT R60, R60, 0x1, RZ, 0xfc, !PT ;  /* 0x000000013c3c2812 */ /* 0x000fe400078efcff */
[----:B------:R-:W-:-:S02]  /*92f40*/  ISETP.LT.AND P2, PT, R35, UR59, !P0 ;  /* 0x0000003b23007c0c */ /* 0x000fc4000c741270 */
[----:B------:R-:W-:-:S04]  /*92f50*/  LOP3.LUT R0, R0, 0xdfffffff, RZ, 0xc0, !PT ;  /* 0xdfffffff00007812 */ /* 0x000fc800078ec0ff */
[----:B------:R-:W-:Y:S02]  /*92f60*/  @P3 LOP3.LUT R0, R0, 0x20000000, RZ, 0xfc, !PT ;  /* 0x2000000000003812 */ /* 0x000fe400078efcff */
[----:B------:R-:W-:Y:S02]  /*92f70*/  ISETP.LT.AND P1, PT, R45, UR5, !P0 ;  /* 0x000000052d007c0c */ /* 0x000fe4000c721270 */
[----:B------:R-:W-:-:S04]  /*92f80*/  LOP3.LUT R0, R0, 0xefffffff, RZ, 0xc0, !PT ;  /* 0xefffffff00007812 */ /* 0x000fc800078ec0ff */
[----:B------:R-:W-:Y:S02]  /*92f90*/  @P2 LOP3.LUT R0, R0, 0x10000000, RZ, 0xfc, !PT ;  /* 0x1000000000002812 */ /* 0x000fe400078efcff */
[----:B------:R-:W-:Y:S02]  /*92fa0*/  ISETP.GE.AND P0, PT, R9, UR35, PT ;  /* 0x0000002309007c0c */ /* 0x000fe4000bf06270 */
[----:B------:R-:W-:-:S04]  /*92fb0*/  LOP3.LUT R0, R0, 0xf7ffffff, RZ, 0xc0, !PT ;  /* 0xf7ffffff00007812 */ /* 0x000fc800078ec0ff */
[----:B------:R-:W-:Y:S02]  /*92fc0*/  @P1 LOP3.LUT R0, R0, 0x8000000, RZ, 0xfc, !PT ;  /* 0x0800000000001812 */ /* 0x000fe400078efcff */
[----:B------:R-:W-:Y:S02]  /*92fd0*/  ISETP.LT.AND P1, PT, R61, UR38, !P0 ;  /* 0x000000263d007c0c */ /* 0x000fe4000c721270 */
[----:B------:R-:W-:Y:S02]  /*92fe0*/  ISETP.LT.AND P3, PT, R47, UR6, !P0 ;  /* 0x000000062f007c0c */ /* 0x000fe4000c761270 */
[----:B------:R-:W-:Y:S02]  /*92ff0*/  LOP3.LUT R0, R0, 0xffbfffff, RZ, 0xc0, !PT ;  /* 0xffbfffff00007812 */ /* 0x000fe400078ec0ff */
[----:B------:R-:W-:-:S07]  /*93000*/  ISETP.LT.AND P2, PT, R49, UR7, !P0 ;  /* 0x0000000731007c0c */ /* 0x000fce000c741270 */
[----:B------:R-:W-:-:S04]  /*93010*/  @P1 LOP3.LUT R0, R0, 0x400000, RZ, 0xfc, !PT ;  /* 0x0040000000001812 */ /* 0x000fc800078efcff */
[----:B------:R-:W-:-:S04]  /*93020*/  LOP3.LUT R0, R0, 0xfbffffff, RZ, 0xc0, !PT ;  /* 0xfbffffff00007812 */ /* 0x000fc800078ec0ff */
[----:B------:R-:W-:Y:S02]  /*93030*/  @P3 LOP3.LUT R0, R0, 0x4000000, RZ, 0xfc, !PT ;  /* 0x0400000000003812 */ /* 0x000fe400078efcff */
[----:B------:R-:W-:Y:S02]  /*93040*/  ISETP.LT.AND P1, PT, R4, UR8, !P0 ;  /* 0x0000000804007c0c */ /* 0x000fe4000c721270 */
        /* <DEDUP_REMOVED lines=9> */
[----:B------:R-:W-:Y:S01]  /*930e0*/  LOP3.LUT R0, R0, 0xffdfffff, RZ, 0xc0, !PT ;  /* 0xffdfffff00007812 */ /* 0x000fe200078ec0ff */
[----:B------:R-:W-:-:S03]  /*930f0*/  VIADD R9, R46, 0x1f ;  /* 0x0000001f2e097836 */ /* 0x000fc60000000000 */
[----:B------:R-:W-:Y:S02]  /*93100*/  @P2 LOP3.LUT R0, R0, 0x200000, RZ, 0xfc, !PT ;  /* 0x0020000000002812 */ /* 0x000fe400078efcff */
[----:B------:R-:W-:Y:S02]  /*93110*/  ISETP.LT.AND P0, PT, R45, UR12, !P0 ;  /* 0x0000000c2d007c0c */ /* 0x000fe4000c701270 */
[----:B------:R-:W-:Y:S02]  /*93120*/  LOP3.LUT R0, R0, 0xffefffff, RZ, 0xc0, !PT ;  /* 0xffefffff00007812 */ /* 0x000fe400078ec0ff */
[----:B------:R-:W-:Y:S02]  /*93130*/  ISETP.GE.AND P2, PT, R9, UR37, PT ;  /* 0x0000002509007c0c */ /* 0x000fe4000bf46270 */
[----:B------:R-:W-:Y:S02]  /*93140*/  @P1 LOP3.LUT R0, R0, 0x100000, RZ, 0xfc, !PT ;  /* 0x0010000000001812 */ /* 0x000fe400078efcff */
[----:B------:R-:W-:-:S02]  /*93150*/  ISETP.LT.AND P3, PT, R61, UR40, !P2 ;  /* 0x000000283d007c0c */ /* 0x000fc4000d761270 */
        /* <DEDUP_REMOVED lines=13> */
[----:B0-----:R-:W-:Y:S01]  /*93230*/  VIADD R10, R10, UR49 ;  /* 0x000000310a0a7c36 */ /* 0x001fe20008000000 */
[----:B------:R-:W-:Y:S02]  /*93240*/  LOP3.LUT R37, R36, 0xffff, RZ, 0xc0, !PT ;  /* 0x0000ffff24257812 */ /* 0x000fe400078ec0ff */
[----:B------:R-:W-:Y:S02]  /*93250*/  LOP3.LUT R36, R11, 0xffff, RZ, 0xc0, !PT ;  /* 0x0000ffff0b247812 */ /* 0x000fe400078ec0ff */
[----:B------:R-:W-:Y:S01]  /*93260*/  @P3 LOP3.LUT R0, R0, 0x10000, RZ, 0xfc, !PT ;  /* 0x0001000000003812 */ /* 0x000fe200078efcff */
[----:B------:R-:W-:Y:S01]  /*93270*/  STL [R1+0x2888], R43 ;  /* 0x0028882b01007387 */ /* 0x000fe20000100800 */
[----:B------:R-:W-:Y:S01]  /*93280*/  VIADD R11, R10, UR48 ;  /* 0x000000300a0b7c36 */ /* 0x000fe20008000000 */
[----:B------:R-:W-:-:S02]  /*93290*/  ISETP.LT.AND P4, PT, R38, UR17, !P2 ;  /* 0x0000001126007c0c */ /* 0x000fc4000d781270 */
[----:B------:R-:W-:Y:S01]  /*932a0*/  STL [R1+0x2890], R37 ;  /* 0x0028902501007387 */ /* 0x000fe20000100800 */
[----:B------:R-:W-:Y:S01]  /*932b0*/  LOP3.LUT R0, R0, 0xffff7fff, RZ, 0xc0, !PT ;  /* 0xffff7fff00007812 */ /* 0x000fe200078ec0ff */
[----:B------:R-:W-:Y:S02]  /*932c0*/  VIADD R8, R46, 0x56 ;  /* 0x000000562e087836 */ /* 0x000fe40000000000 */
[----:B------:R-:W-:Y:S01]  /*932d0*/  STL [R1+0x288c], R44 ;  /* 0x00288c2c01007387 */ /* 0x000fe20000100800 */
[----:B------:R-:W-:-:S03]  /*932e0*/  @P5 LOP3.LUT R0, R0, 0x8000, RZ, 0xfc, !PT ;  /* 0x0000800000005812 */ /* 0x000fc600078efcff */
[----:B------:R-:W-:Y:S04]  /*932f0*/  STL [R1+0x2894], R36 ;  /* 0x0028942401007387 */ /* 0x000fe80000100800 */
[----:B------:R-:W-:Y:S04]  /*93300*/  STL [R1+0x14], R10 ;  /* 0x0000140a01007387 */ /* 0x000fe80000100800 */
[----:B------:R0:W-:Y:S01]  /*93310*/  STL [R1+0x50], R11 ;  /* 0x0000500b01007387 */ /* 0x0001e20000100800 */
[----:B------:R-:W-:Y:S01]  /*93320*/  ISETP.GE.AND P0, PT, R8, UR33, PT ;  /* 0x0000002108007c0c */ /* 0x000fe2000bf06270 */
[----:B------:R-:W-:Y:S01]  /*93330*/  VIADD R8, R46, 0x1d ;  /* 0x0000001d2e087836 */ /* 0x000fe20000000000 */
[----:B------:R-:W-:Y:S01]  /*93340*/  LOP3.LUT R0, R0, 0xffffdfff, RZ, 0xc0, !PT ;  /* 0xffffdfff00007812 */ /* 0x000fe200078ec0ff */
[----:B0-----:R-:W-:-:S04]  /*93350*/  VIADD R11, R11, UR47 ;  /* 0x0000002f0b0b7c36 */ /* 0x001fc80008000000 */
[----:B------:R-:W-:Y:S01]  /*93360*/  VIADD R9, R11, UR44 ;  /* 0x0000002c0b097c36 */ /* 0x000fe20008000000 */
[----:B------:R-:W-:Y:S01]  /*93370*/  STL [R1+0x54], R11 ;  /* 0x0000540b01007387 */ /* 0x000fe20000100800 */
[----:B------:R-:W-:Y:S01]  /*93380*/  @P4 LOP3.LUT R0, R0, 0x2000, RZ, 0xfc, !PT ;  /* 0x0000200000004812 */ /* 0x000fe200078efcff */
[----:B------:R-:W-:Y:S01]  /*93390*/  VIADD R10, R46, 0x1e ;  /* 0x0000001e2e0a7836 */ /* 0x000fe20000000000 */
[----:B------:R-:W-:Y:S01]  /*933a0*/  ISETP.GE.AND P4, PT, R8, UR41, PT ;  /* 0x0000002908007c0c */ /* 0x000fe2000bf86270 */
[----:B------:R0:W-:Y:S01]  /*933b0*/  STL [R1+0x58], R9 ;  /* 0x0000580901007387 */ /* 0x0001e20000100800 */
[----:B------:R-:W-:-:S03]  /*933c0*/  VIADD R46, R9, UR45 ;  /* 0x0000002d092e7c36 */ /* 0x000fc60008000000 */
[----:B------:R-:W2:Y:S01]  /*933d0*/  LDL.LU R8, [R1+0xcc] ;  /* 0x0000cc0001087983 */ /* 0x000ea20000300800 */
[----:B------:R-:W-:-:S03]  /*933e0*/  ISETP.GE.AND P1, PT, R10, UR39, PT ;  /* 0x000000270a007c0c */ /* 0x000fc6000bf26270 */
[----:B0-----:R-:W3:Y:S04]  /*933f0*/  LDL.LU R9, [R1+0xc0] ;  /* 0x0000c00001097983 */ /* 0x001ee80000300800 */
[----:B------:R-:W4:Y:S04]  /*93400*/  LDL.LU R10, [R1+0xc4] ;  /* 0x0000c400010a7983 */ /* 0x000f280000300800 */
[----:B------:R-:W4:Y:S01]  /*93410*/  LDL.LU R11, [R1+0xc8] ;  /* 0x0000c800010b7983 */ /* 0x000f220000300800 */
[----:B------:R-:W-:Y:S02]  /*93420*/  ISETP.LT.AND P3, PT, R35, UR18, !P2 ;  /* 0x0000001223007c0c */ /* 0x000fe4000d761270 */
[----:B------:R-:W-:-:S02]  /*93430*/  ISETP.LT.AND P2, PT, R45, UR19, !P2 ;  /* 0x000000132d007c0c */ /* 0x000fc4000d741270 */
[----:B------:R-:W-:-:S09]  /*93440*/  LOP3.LUT R0, R0, 0xffffefff, RZ, 0xc0, !PT ;  /* 0xffffefff00007812 */ /* 0x000fd200078ec0ff */
[----:B------:R-:W-:-:S04]  /*93450*/  @P3 LOP3.LUT R0, R0, 0x1000, RZ, 0xfc, !PT ;  /* 0x0000100000003812 */ /* 0x000fc800078efcff */
        /* <DEDUP_REMOVED lines=23> */
[----:B------:R-:W-:-:S04]  /*935d0*/  @P2 LOP3.LUT R0, R0, 0x4, RZ, 0xfc, !PT ;  /* 0x0000000400002812 */ /* 0x000fc800078efcff */
[----:B------:R-:W-:Y:S01]  /*935e0*/  LOP3.LUT R0, R0, 0xfffffffd, RZ, 0xc0, !PT ;  /* 0xfffffffd00007812 */ /* 0x000fe200078ec0ff */
[----:B------:R0:W-:Y:S03]  /*935f0*/  STL [R1+0x5c], R46 ;  /* 0x00005c2e01007387 */ /* 0x0001e60000100800 */
[----:B------:R-:W-:Y:S01]  /*93600*/  @P1 LOP3.LUT R0, R0, 0x2, RZ, 0xfc, !PT ;  /* 0x0000000200001812 */ /* 0x000fe200078efcff */
[----:B------:R-:W4:Y:S01]  /*93610*/  LDL.LU R39, [R1+0x3678] ;  /* 0x0036780001277983 */ /* 0x000f220000300800 */
[----:B------:R-:W-:-:S03]  /*93620*/  ISETP.GE.AND P1, PT, R35, UR32, PT ;  /* 0x0000002023007c0c */ /* 0x000fc6000bf26270 */
[----:B------:R-:W4:Y:S01]  /*93630*/  LDL.LU R61, [R1+0x3674] ;  /* 0x00367400013d7983 */ /* 0x000f220000300800 */
[----:B0-----:R-:W-:-:S03]  /*93640*/  VIADD R46, R46, UR51 ;  /* 0x000000332e2e7c36 */ /* 0x001fc60008000000 */
[----:B------:R-:W4:Y:S01]  /*93650*/  LDL.LU R38, [R1+0x3670] ;  /* 0x0036700001267983 */ /* 0x000f220000300800 */
[----:B------:R-:W-:Y:S02]  /*93660*/  ISETP.LT.AND P2, PT, R35, UR26, !P0 ;  /* 0x0000001a23007c0c */ /* 0x000fe4000c741270 */
[----:B------:R-:W-:-:S04]  /*93670*/  LOP3.LUT R0, R0, 0xfffffffe, RZ, 0xc0, !PT ;  /* 0xfffffffe00007812 */ /* 0x000fc800078ec0ff */
[----:B------:R-:W-:-:S04]  /*93680*/  @P1 LOP3.LUT R0, R0, 0x1, RZ, 0xfc, !PT ;  /* 0x0000000100001812 */ /* 0x000fc800078efcff */
[----:B------:R-:W-:Y:S02]  /*93690*/  LOP3.LUT R0, R0, 0xffffff7f, RZ, 0xc0, !PT ;  /* 0xffffff7f00007812 */ /* 0x000fe400078ec0ff */
[C---:B------:R-:W-:Y:S02]  /*936a0*/  ISETP.GE.AND P5, PT, R45.reuse, UR28, PT ;  /* 0x0000001c2d007c0c */ /* 0x040fe4000bfa6270 */
[----:B------:R-:W-:Y:S02]  /*936b0*/  ISETP.LT.AND P3, PT, R45, UR54, !P0 ;  /* 0x000000362d007c0c */ /* 0x000fe4000c761270 */
[----:B------:R-:W-:Y:S02]  /*936c0*/  ISETP.LT.AND P1, PT, R47, UR56, !P4 ;  /* 0x000000382f007c0c */ /* 0x000fe4000e721270 */
[----:B------:R-:W-:Y:S02]  /*936d0*/  @P2 LOP3.LUT R0, R0, 0x80, RZ, 0xfc, !PT ;  /* 0x0000008000002812 */ /* 0x000fe400078efcff */
[----:B------:R-:W-:-:S02]  /*936e0*/  ISETP.LT.AND P2, PT, R49, UR57, !P4 ;  /* 0x0000003931007c0c */ /* 0x000fc4000e741270 */
[----:B--2---:R-:W-:Y:S02]  /*936f0*/  PRMT R8, R8, 0x4210, R43 ;  /* 0x0000421008087816 */ /* 0x004fe4000000002b */
[----:B------:R-:W2:Y:S04]  /*93700*/  LDL.LU R43, [R1+0x366c] ;  /* 0x00366c00012b7983 */ /* 0x000ea80000300800 */
[----:B------:R0:W-:Y:S01]  /*93710*/  STL [R1+0x6c], R46 ;  /* 0x00006c2e01007387 */ /* 0x0001e20000100800 */
[----:B---3--:R-:W-:-:S03]  /*93720*/  PRMT R9, R9, 0x4210, R37 ;  /* 0x0000421009097816 */ /* 0x008fc60000000025 */
[----:B------:R-:W3:Y:S01]  /*93730*/  LDL.LU R37, [R1+0x3668] ;  /* 0x0036680001257983 */ /* 0x000ee20000300800 */
[----:B----4-:R-:W-:-:S03]  /*93740*/  PRMT R10, R10, 0x4210, R44 ;  /* 0x000042100a0a7816 */ /* 0x010fc6000000002c */
[----:B------:R-:W4:Y:S01]  /*93750*/  LDL.LU R44, [R1+0x3664] ;  /* 0x00366400012c7983 */ /* 0x000f220000300800 */
[----:B0-----:R-:W-:Y:S01]  /*93760*/  VIADD R46, R46, UR52 ;  /* 0x000000342e2e7c36 */ /* 0x001fe20008000000 */
[----:B------:R-:W-:Y:S02]  /*93770*/  PRMT R11, R11, 0x4210, R36 ;  /* 0x000042100b0b7816 */ /* 0x000fe40000000024 */
[----:B------:R-:W2:Y:S04]  /*93780*/  LDL.LU R36, [R1+0x3660] ;  /* 0x0036600001247983 */ /* 0x000ea80000300800 */
[----:B------:R0:W-:Y:S02]  /*93790*/  STL [R1+0xc0], R46 ;  /* 0x0000c02e01007387 */ /* 0x0001e40000100800 */
[----:B0-----:R-:W-:-:S05]  /*937a0*/  VIADD R46, R46, UR53 ;  /* 0x000000352e2e7c36 */ /* 0x001fca0008000000 */
[----:B------:R0:W-:Y:S04]  /*937b0*/  STL [R1+0xc4], R46 ;  /* 0x0000c42e01007387 */ /* 0x0001e80000100800 */
[----:B0-----:R-:W3:Y:S04]  /*937c0*/  LDL.LU R46, [R1+0x365c] ;  /* 0x00365c00012e7983 */ /* 0x001ee80000300800 */
[----:B------:R-:W4:Y:S04]  /*937d0*/  LDL.LU R35, [R1+0x3658] ;  /* 0x0036580001237983 */ /* 0x000f280000300800 */
[----:B------:R-:W2:Y:S04]  /*937e0*/  LDL.LU R45, [R1+0x3654] ;  /* 0x00365400012d7983 */ /* 0x000ea80000300800 */
[----:B------:R-:W3:Y:S04]  /*937f0*/  LDL.LU R47, [R1+0x3650] ;  /* 0x00365000012f7983 */ /* 0x000ee80000300800 */
[----:B------:R-:W4:Y:S01]  /*93800*/  LDL.LU R49, [R1+0x364c] ;  /* 0x00364c0001317983 */ /* 0x000f220000300800 */
[----:B------:R-:W-:-:S04]  /*93810*/  LOP3.LUT R0, R0, 0xffffffbf, RZ, 0xc0, !PT ;  /* 0xffffffbf00007812 */ /* 0x000fc800078ec0ff */
[----:B------:R-:W-:Y:S02]  /*93820*/  @P3 LOP3.LUT R0, R0, 0x40, RZ, 0xfc, !PT ;  /* 0x0000004000003812 */ /* 0x000fe400078efcff */
[----:B------:R-:W-:Y:S02]  /*93830*/  ISETP.LT.AND P3, PT, R4, UR58, !P4 ;  /* 0x0000003a04007c0c */ /* 0x000fe4000e761270 */
[----:B------:R-:W0:Y:S02]  /*93840*/  S2R R4, SR_TID.X ;  /* 0x0000000000047919 */ /* 0x000e240000002100 */
[----:B0-----:R-:W-:Y:S01]  /*93850*/  LOP3.LUT R4, R4, 0x1f, RZ, 0xc0, !PT ;  /* 0x0000001f04047812 */ /* 0x001fe200078ec0ff */
[----:B------:R0:W-:Y:S01]  /*93860*/  STL.64 [R1+0x3bd0], R26 ;  /* 0x003bd01a01007387 */ /* 0x0001e20000100a00 */
[----:B----4-:R-:W-:Y:S01]  /*93870*/  LOP3.LUT R49, R49, 0xfffffff7, RZ, 0xc0, !PT ;  /* 0xfffffff731317812 */ /* 0x010fe200078ec0ff */
[----:B------:R-:W-:Y:S01]  /*93880*/  ULDC.64 UR28, c[0x0][0x228] ;  /* 0x00008a00001c7ab9 */ /* 0x000fe20000000a00 */
[----:B------:R-:W-:Y:S01]  /*93890*/  LEA R4, R4, UR4, 0x4 ;  /* 0x0000000404047c11 */ /* 0x000fe2000f8e20ff */
[----:B------:R-:W-:Y:S06]  /*938a0*/  BAR.SYNC.DEFER_BLOCKING 0x0 ;  /* 0x0000000000007b1d */ /* 0x000fec0000010000 */
[----:B------:R-:W-:Y:S01]  /*938b0*/  ULDC.64 UR34, c[0x0][0x228] ;  /* 0x00008a0000227ab9 */ /* 0x000fe20000000a00 */
[----:B------:R-:W-:Y:S01]  /*938c0*/  ULDC.64 UR32, c[0x0][0x228] ;  /* 0x00008a0000207ab9 */ /* 0x000fe20000000a00 */
[----:B0-----:R-:W4:Y:S01]  /*938d0*/  LDL.LU R26, [R1+0x13f0] ;  /* 0x0013f000011a7983 */ /* 0x001f220000300800 */
[----:B------:R-:W-:Y:S01]  /*938e0*/  @P0 LOP3.LUT R49, R49, 0x8, RZ, 0xfc, !PT ;  /* 0x0000000831310812 */ /* 0x000fe200078efcff */
[----:B------:R-:W-:Y:S01]  /*938f0*/  ULDC.64 UR22, c[0x0][0x228] ;  /* 0x00008a0000167ab9 */ /* 0x000fe20000000a00 */
[----:B------:R-:W-:Y:S01]  /*93900*/  ULDC.64 UR18, c[0x0][0x228] ;  /* 0x00008a0000127ab9 */ /* 0x000fe20000000a00 */
[----:B------:R-:W4:Y:S01]  /*93910*/  LDL.LU R27, [R1+0x13f4] ;  /* 0x0013f400011b7983 */ /* 0x000f220000300800 */
[----:B------:R-:W-:Y:S01]  /*93920*/  ULDC.64 UR16, c[0x0][0x228] ;  /* 0x00008a0000107ab9 */ /* 0x000fe20000000a00 */
[----:B------:R-:W-:Y:S01]  /*93930*/  ULDC.64 UR14, c[0x0][0x228] ;  /* 0x00008a00000e7ab9 */ /* 0x000fe20000000a00 */
[----:B------:R-:W-:Y:S01]  /*93940*/  ULDC.64 UR20, c[0x0][0x228] ;  /* 0x00008a0000147ab9 */ /* 0x000fe20000000a00 */
[----:B------:R0:W-:Y:S01]  /*93950*/  STL.64 [R1+0x3bc8], R28 ;  /* 0x003bc81c01007387 */ /* 0x0001e20000100a00 */
[----:B------:R-:W-:Y:S01]  /*93960*/  ULDC.64 UR26, c[0x0][0x228] ;  /* 0x00008a00001a7ab9 */ /* 0x000fe20000000a00 */
        /* <DEDUP_REMOVED lines=8> */
[----:B0-----:R-:W2:Y:S04]  /*939f0*/  LDL.LU R28, [R1+0x13b0] ;  /* 0x0013b000011c7983 */ /* 0x001ea80000300800 */
[----:B------:R-:W2:Y:S04]  /*93a00*/  LDL.LU R29, [R1+0x13b4] ;  /* 0x0013b400011d7983 */ /* 0x000ea80000300800 */
[----:B------:R0:W-:Y:S04]  /*93a10*/  STL.64 [R1+0x3bc0], R30 ;  /* 0x003bc01e01007387 */ /* 0x0001e80000100a00 */
[----:B0-----:R-:W2:Y:S04]  /*93a20*/  LDL.LU R30, [R1+0x13c8] ;  /* 0x0013c800011e7983 */ /* 0x001ea80000300800 */
[----:B------:R-:W2:Y:S04]  /*93a30*/  LDL.LU R31, [R1+0x13cc] ;  /* 0x0013cc00011f7983 */ /* 0x000ea80000300800 */
[----:B------:R-:W-:Y:S04]  /*93a40*/  STL.64 [R1+0x3bb8], R32 ;  /* 0x003bb82001007387 */ /* 0x000fe80000100a00 */
[----:B------:R-:W-:Y:S04]  /*93a50*/  STL [R1+0x391c], R51 ;  /* 0x00391c3301007387 */ /* 0x000fe80000100800 */
[----:B------:R-:W-:Y:S04]  /*93a60*/  STL [R1+0x3704], R60 ;  /* 0x0037043c01007387 */ /* 0x000fe80000100800 */
[----:B------:R-:W-:Y:S04]  /*93a70*/  STL [R1+0x3700], R59 ;  /* 0x0037003b01007387 */ /* 0x000fe80000100800 */
[----:B------:R0:W-:Y:S04]  /*93a80*/  STL [R1+0x36fc], R58 ;  /* 0x0036fc3a01007387 */ /* 0x0001e80000100800 */
[----:B0-----:R-:W2:Y:S04]  /*93a90*/  LDL.LU R58, [R1+0x13c4] ;  /* 0x0013c400013a7983 */ /* 0x001ea80000300800 */
        /* <DEDUP_REMOVED lines=10> */
[----:B------:R0:W-:Y:S01]  /*93b40*/  STL [R1+0x3690], R50 ;  /* 0x0036903201007387 */ /* 0x0001e20000100800 */
[----:B------:R-:W-:-:S03]  /*93b50*/  LOP3.LUT P0, RZ, R0, 0x1, RZ, 0xc0, !PT ;  /* 0x0000000100ff7812 */ /* 0x000fc6000780c0ff */
[----:B0-----:R-:W2:Y:S04]  /*93b60*/  LDL.LU R50, [R1+0x13ec] ;  /* 0x0013ec0001327983 */ /* 0x001ea80000300800 */
[----:B------:R0:W-:Y:S04]  /*93b70*/  STL [R1+0x3670], R3 ;  /* 0x0036700301007387 */ /* 0x0001e80000100800 */
[----:B0-----:R-:W2:Y:S04]  /*93b80*/  LDL.LU R3, [R1+0x13e8] ;  /* 0x0013e80001037983 */ /* 0x001ea80000300800 */
[----:B------:R0:W-:Y:S04]  /*93b90*/  STL [R1+0x364c], R2 ;  /* 0x00364c0201007387 */ /* 0x0001e80000100800 */
[----:B0-----:R-:W2:Y:S04]  /*93ba0*/  LDL.LU R2, [R1+0x13e4] ;  /* 0x0013e40001027983 */ /* 0x001ea80000300800 */
[----:B------:R0:W-:Y:S04]  /*93bb0*/  STL.64 [R1+0x3650], R48 ;  /* 0x0036503001007387 */ /* 0x0001e80000100a00 */
[----:B0-----:R-:W2:Y:S04]  /*93bc0*/  LDL.LU R48, [R1+0x13fc] ;  /* 0x0013fc0001307983 */ /* 0x001ea80000300800 */
[----:B------:R-:W2:Y:S04]  /*93bd0*/  LDL.LU R49, [R1+0x13e0] ;  /* 0x0013e00001317983 */ /* 0x000ea80000300800 */
[----:B------:R0:W-:Y:S04]  /*93be0*/  STL [R1+0x3b78], R0 ;  /* 0x003b780001007387 */ /* 0x0001e80000100800 */
[----:B0-----:R-:W2:Y:S04]  /*93bf0*/  LDL.LU R0, [R1+0x13f8] ;  /* 0x0013f80001007983 */ /* 0x001ea80000300800 */
[----:B------:R-:W-:Y:S04]  /*93c00*/  STL [R1+0x172c], R4 ;  /* 0x00172c0401007387 */ /* 0x000fe80000100800 */
[----:B------:R3:W-:Y:S04]  /*93c10*/  STSM.16.M88.4 [R4], R8 ;  /* 0x0000000804007844 */ /* 0x0007e80000000200 */
[----:B------:R-:W2:Y:S04]  /*93c20*/  LDL.LU R60, [R1+0x13b8] ;  /* 0x0013b800013c7983 */ /* 0x000ea80000300800 */
[----:B------:R-:W2:Y:S01]  /*93c30*/  LDL.LU R51, [R1+0x13bc] ;  /* 0x0013bc0001337983 */ /* 0x000ea20000300800 */
[----:B------:R-:W-:-:S02]  /*93c40*/  SHF.R.S32.HI R59, RZ, 0x1f, R15 ;  /* 0x0000001fff3b7819 */ /* 0x000fc4000001140f */
[----:B---3--:R-:W-:-:S05]  /*93c50*/  IADD3 R8, P6, R15, R47, RZ ;  /* 0x0000002f0f087210 */ /* 0x008fca0007fde0ff */
[----:B------:R-:W-:Y:S01]  /*93c60*/  IMAD.X R9, R59, 0x1, R35, P6 ;  /* 0x000000013b097824 */ /* 0x000fe200030e0623 */
[----:B----4-:R-:W-:-:S05]  /*93c70*/  F2FP.SATFINITE.E4M3.F32.PACK_AB_MERGE_C R4, R27, R26, RZ ;  /* 0x0000001a1b04723e */ /* 0x010fca00048070ff */
[----:B------:R-:W-:Y:S04]  /*93c80*/  STL [R1+0x2b0], R4 ;  /* 0x0002b00401007387 */ /* 0x000fe80000100800 */
[----:B------:R-:W3:Y:S04]  /*93c90*/  LDL.LU R32, [R1+0x13a0] ;  /* 0x0013a00001207983 */ /* 0x000ee80000300800 */
[----:B------:R-:W3:Y:S04]  /*93ca0*/  LDL.LU R33, [R1+0x13a4] ;  /* 0x0013a40001217983 */ /* 0x000ee80000300800 */
[----:B------:R-:W4:Y:S04]  /*93cb0*/  LDL.LU R26, [R1+0x13a8] ;  /* 0x0013a800011a7983 */ /* 0x000f280000300800 */
[----:B------:R-:W4:Y:S04]  /*93cc0*/  LDL.LU R27, [R1+0x13ac] ;  /* 0x0013ac00011b7983 */ /* 0x000f280000300800 */
[----:B------:R2:W-:Y:S02]  /*93cd0*/  STL.64 [R1+0x2640], R8 ;  /* 0x0026400801007387 */ /* 0x0005e40000100a00 */
[----:B--2---:R-:W-:-:S05]  /*93ce0*/  IADD3 R8, P6, R15, R45, RZ ;  /* 0x0000002d0f087210 */ /* 0x004fca0007fde0ff */
[----:B------:R-:W-:Y:S01]  /*93cf0*/  IMAD.X R9, R59, 0x1, R36, P6 ;  /* 0x000000013b097824 */ /* 0x000fe200030e0624 */
[----:B------:R-:W-:Y:S02]  /*93d00*/  F2FP.SATFINITE.E4M3.F32.PACK_AB_MERGE_C R4, R48, R0, RZ ;  /* 0x000000003004723e */ /* 0x000fe400048070ff */
[----:B------:R-:W-:Y:S02]  /*93d10*/  F2FP.SATFINITE.E4M3.F32.PACK_AB_MERGE_C R0, R2, R49, RZ ;  /* 0x000000310200723e */ /* 0x000fe400048070ff */
[----:B------:R-:W-:Y:S01]  /*93d20*/  IADD3 R2, P6, R15, R46, RZ ;  /* 0x0000002e0f027210 */ /* 0x000fe20007fde0ff */
[----:B------:R0:W-:Y:S04]  /*93d30*/  STL [R1+0x51c], R4 ;  /* 0x00051c0401007387 */ /* 0x0001e80000100800 */
[----:B------:R1:W-:Y:S01]  /*93d40*/  STL [R1+0x284], R0 ;  /* 0x0002840001007387 */ /* 0x0003e20000100800 */
[----:B0-----:R-:W-:Y:S01]  /*93d50*/  F2FP.SATFINITE.E4M3.F32.PACK_AB_MERGE_C R4, R50, R3, RZ ;  /* 0x000000033204723e */ /* 0x001fe200048070ff */
[----:B------:R-:W-:Y:S01]  /*93d60*/  IMAD.X R3, R59, 0x1, R37, P6 ;  /* 0x000000013b037824 */ /* 0x000fe200030e0625 */
[----:B-1----:R-:W-:Y:S01]  /*93d70*/  F2FP.SATFINITE.E4M3.F32.PACK_AB_MERGE_C R0, R53, R52, RZ ;  /* 0x000000343500723e */ /* 0x002fe200048070ff */
[----:B------:R-:W-:Y:S04]  /*93d80*/  STL.64 [R1+0x13f0], R8 ;  /* 0x0013f00801007387 */ /* 0x000fe80000100a00 */
[----:B------:R0:W-:Y:S04]  /*93d90*/  STL [R1+0x290], R4 ;  /* 0x0002900401007387 */ /* 0x0001e80000100800 */
[----:B------:R1:W-:Y:S04]  /*93da0*/  STL [R1+0x268], R0 ;  /* 0x0002680001007387 */ /* 0x0003e80000100800 */
[----:B------:R2:W-:Y:S01]  /*93db0*/  STL.64 [R1+0x13e0], R2 ;  /* 0x0013e00201007387 */ /* 0x0005e20000100a00 */
[----:B0-----:R-:W-:-:S02]  /*93dc0*/  F2FP.SATFINITE.E4M3.F32.PACK_AB_MERGE_C R4, R55, R54, RZ ;  /* 0x000000363704723e */ /* 0x001fc400048070ff */
[----:B-1----:R-:W-:Y:S02]  /*93dd0*/  F2FP.SATFINITE.E4M3.F32.PACK_AB_MERGE_C R0, R58, R56, RZ ;  /* 0x000000383a00723e */ /* 0x002fe400048070ff */
[----:B--2---:R-:W-:Y:S01]  /*93de0*/  IADD3 R2, P6, R15, R44, RZ ;  /* 0x0000002c0f027210 */ /* 0x004fe20007fde0ff */
[----:B------:R-:W-:Y:S04]  /*93df0*/  STL [R1+0x26c], R4 ;  /* 0x00026c0401007387 */ /* 0x000fe80000100800 */
[----:B------:R-:W-:Y:S01]  /*93e00*/  IMAD.X R3, R59, 0x1, R38, P6 ;  /* 0x000000013b037824 */ /* 0x000fe200030e0626 */
[----:B------:R0:W-:Y:S04]  /*93e10*/  STL [R1+0x254], R0 ;  /* 0x0002540001007387 */ /* 0x0001e80000100800 */
[----:B------:R1:W-:Y:S04]  /*93e20*/  STL.64 [R1+0x13d0], R2 ;  /* 0x0013d00201007387 */ /* 0x0003e80000100a00 */
[----:B------:R-:W2:Y:S01]  /*93e30*/  LDL.LU R50, [R1+0x1390] ;  /* 0x0013900001327983 */ /* 0x000ea20000300800 */
[----:B0-----:R-:W-:-:S02]  /*93e40*/  F2FP.SATFINITE.E4M3.F32.PACK_AB_MERGE_C R0, R29, R28, RZ ;  /* 0x0000001c1d00723e */ /* 0x001fc400048070ff */
[----:B-1----:R-:W-:-:S05]  /*93e50*/  F2FP.SATFINITE.E4M3.F32.PACK_AB_MERGE_C R2, R31, R30, RZ ;  /* 0x0000001e1f02723e */ /* 0x002fca00048070ff */
[----:B------:R0:W-:Y:S04]  /*93e60*/  STL [R1+0x25c], R2 ;  /* 0x00025c0201007387 */ /* 0x0001e80000100800 */
[----:B------:R-:W2:Y:S04]  /*93e70*/  LDL.LU R52, [R1+0x1394] ;  /* 0x0013940001347983 */ /* 0x000ea80000300800 */
[----:B------:R-:W-:Y:S04]  /*93e80*/  STL [R1+0x24c], R0 ;  /* 0x00024c0001007387 */ /* 0x000fe80000100800 */
[----:B------:R-:W2:Y:S04]  /*93e90*/  LDL.LU R54, [R1+0x1398] ;  /* 0x0013980001367983 */ /* 0x000ea80000300800 */
[----:B------:R-:W2:Y:S04]  /*93ea0*/  LDL.LU R55, [R1+0x139c] ;  /* 0x00139c0001377983 */ /* 0x000ea80000300800 */
[----:B------:R-:W2:Y:S04]  /*93eb0*/  LDL.LU R30, [R1+0x1380] ;  /* 0x00138000011e7983 */ /* 0x000ea80000300800 */
[----:B------:R-:W2:Y:S04]  /*93ec0*/  LDL.LU R31, [R1+0x1384] ;  /* 0x00138400011f7983 */ /* 0x000ea80000300800 */
[----:B------:R-:W2:Y:S04]  /*93ed0*/  LDL.LU R28, [R1+0x1388] ;  /* 0x00138800011c7983 */ /* 0x000ea80000300800 */
[----:B------:R-:W2:Y:S01]  /*93ee0*/  LDL.LU R29, [R1+0x138c] ;  /* 0x00138c00011d7983 */ /* 0x000ea20000300800 */
[----:B0-----:R-:W-:-:S05]  /*93ef0*/  IADD3 R2, P6, R15, R43, RZ ;  /* 0x0000002b0f027210 */ /* 0x001fca0007fde0ff */
[----:B------:R-:W-:-:S05]  /*93f00*/  IMAD.X R3, R59, 0x1, R39, P6 ;  /* 0x000000013b037824 */ /* 0x000fca00030e0627 */
[----:B------:R0:W-:Y:S02]  /*93f10*/  STL.64 [R1+0x13c0], R2 ;  /* 0x0013c00201007387 */ /* 0x0001e40000100a00 */
[----:B0-----:R-:W-:-:S05]  /*93f20*/  IADD3 R2, P6, R15, R61, RZ ;  /* 0x0000003d0f027210 */ /* 0x001fca0007fde0ff */
[----:B------:R-:W-:-:S05]  /*93f30*/  IMAD.X R3, R59, 0x1, R41, P6 ;  /* 0x000000013b037824 */ /* 0x000fca00030e0629 */
[----:B------:R0:W-:Y:S01]  /*93f40*/  STL.64 [R1+0x13b0], R2 ;  /* 0x0013b00201007387 */ /* 0x0001e20000100a00 */
[----:B----4-:R-:W-:Y:S02]  /*93f50*/  F2FP.SATFINITE.E4M3.F32.PACK_AB_MERGE_C R0, R27, R26, RZ ;  /* 0x0000001a1b00723e */ /* 0x010fe400048070ff */
[----:B0-----:R-:W-:Y:S02]  /*93f60*/  F2FP.SATFINITE.E4M3.F32.PACK_AB_MERGE_C R3, R51, R60, RZ ;  /* 0x0000003c3303723e */ /* 0x001fe400048070ff */
[----:B---3--:R-:W-:-:S03]  /*93f70*/  F2FP.SATFINITE.E4M3.F32.PACK_AB_MERGE_C R2, R33, R32, RZ ;  /* 0x000000202102723e */ /* 0x008fc600048070ff */
[----:B------:R-:W-:Y:S04]  /*93f80*/  STL [R1+0x244], R3 ;  /* 0x0002440301007387 */ /* 0x000fe80000100800 */
[----:B------:R-:W3:Y:S04]  /*93f90*/  LDL.LU R9, [R1+0x1350] ;  /* 0x0013500001097983 */ /* 0x000ee80000300800 */
[----:B------:R-:W-:Y:S04]  /*93fa0*/  STL [R1+0x283c], R2 ;  /* 0x00283c0201007387 */ /* 0x000fe80000100800 */
[----:B------:R-:W3:Y:S04]  /*93fb0*/  LDL.LU R10, [R1+0x1354] ;  /* 0x00135400010a7983 */ /* 0x000ee80000300800 */
[----:B------:R0:W-:Y:S04]  /*93fc0*/  STL [R1+0x2840], R0 ;  /* 0x0028400001007387 */ /* 0x0001e80000100800 */
        /* <DEDUP_REMOVED lines=14> */
[----:B------:R-:W-:-:S02]  /*940b0*/  SHF.R.S32.HI R4, RZ, 0x1f, R13 ;  /* 0x0000001fff047819 */ /* 0x000fc4000001140d */
[----:B------:R-:W-:-:S05]  /*940c0*/  IADD3 R26, P6, R13, R40, RZ ;  /* 0x000000280d1a7210 */ /* 0x000fca0007fde0ff */
[----:B------:R-:W-:-:S05]  /*940d0*/  IMAD.X R27, R4, 0x1, R42, P6 ;  /* 0x00000001041b7824 */ /* 0x000fca00030e062a */
[----:B------:R0:W-:Y:S04]  /*940e0*/  STL.64 [R1+0x13a0], R26 ;  /* 0x0013a01a01007387 */ /* 0x0001e80000100a00 */
[----:B0-----:R-:W4:Y:S01]  /*940f0*/  LDL.LU.64 R26, [R1+0x3bd0] ;  /* 0x003bd000011a7983 */ /* 0x001f220000300a00 */
[----:B--2---:R-:W-:-:S05]  /*94100*/  F2FP.SATFINITE.E4M3.F32.PACK_AB_MERGE_C R15, R52, R50, RZ ;  /* 0x00000032340f723e */ /* 0x004fca00048070ff */
[----:B------:R0:W-:Y:S01]  /*94110*/  STL [R1+0x27e0], R15 ;  /* 0x0027e00f01007387 */ /* 0x0001e20000100800 */
[----:B------:R-:W-:Y:S02]  /*94120*/  F2FP.SATFINITE.E4M3.F32.PACK_AB_MERGE_C R8, R55, R54, RZ ;  /* 0x000000363708723e */ /* 0x000fe400048070ff */
[----:B------:R-:W-:-:S03]  /*94130*/  IADD3 R54, P6, R13, R57, RZ ;  /* 0x000000390d367210 */ /* 0x000fc60007fde0ff */
[----:B------:R1:W-:Y:S02]  /*94140*/  STL [R1+0x27f0], R8 ;  /* 0x0027f00801007387 */ /* 0x0003e40000100800 */
[----:B------:R-:W-:Y:S01]  /*94150*/  IMAD.X R55, R4, 0x1, R34, P6 ;  /* 0x0000000104377824 */ /* 0x000fe200030e0622 */
[----:B0-----:R-:W-:Y:S01]  /*94160*/  F2FP.SATFINITE.E4M3.F32.PACK_AB_MERGE_C R15, R31, R30, RZ ;  /* 0x0000001e1f0f723e */ /* 0x001fe200048070ff */
[----:B------:R-:W2:Y:S04]  /*94170*/  LDL.LU R50, [R1+0x12f0] ;  /* 0x0012f00001327983 */ /* 0x000ea80000300800 */
[----:B------:R0:W-:Y:S01]  /*94180*/  STL.64 [R1+0x1398], R54 ;  /* 0x0013983601007387 */ /* 0x0001e20000100a00 */
[----:B-1----:R-:W-:-:S03]  /*94190*/  F2FP.SATFINITE.E4M3.F32.PACK_AB_MERGE_C R8, R29, R28, RZ ;  /* 0x0000001c1d08723e */ /* 0x002fc600048070ff */
[----:B------:R-:W-:Y:S04]  /*941a0*/  STL [R1+0x27a4], R15 ;  /* 0x0027a40f01007387 */ /* 0x000fe80000100800 */
[----:B------:R-:W2:Y:S04]  /*941b0*/  LDL.LU R52, [R1+0x12f4] ;  /* 0x0012f40001347983 */ /* 0x000ea80000300800 */
[----:B------:R1:W-:Y:S04]  /*941c0*/  STL [R1+0x2854], R8 ;  /* 0x0028540801007387 */ /* 0x0003e80000100800 */
[----:B0-----:R-:W2:Y:S04]  /*941d0*/  LDL.LU R54, [R1+0x12f8] ;  /* 0x0012f80001367983 */ /* 0x001ea80000300800 */
[----:B------:R-:W2:Y:S04]  /*941e0*/  LDL.LU R55, [R1+0x12fc] ;  /* 0x0012fc0001377983 */ /* 0x000ea80000300800 */
[----:B------:R-:W2:Y:S04]  /*941f0*/  LDL.LU R30, [R1+0x12e0] ;  /* 0x0012e000011e7983 */ /* 0x000ea80000300800 */
[----:B------:R-:W2:Y:S01]  /*94200*/  LDL.LU R31, [R1+0x12e4] ;  /* 0x0012e400011f7983 */ /* 0x000ea20000300800 */
[----:B------:R-:W-:-:S05]  /*94210*/  IADD3 R28, P6, R13, R47, RZ ;  /* 0x0000002f0d1c7210 */ /* 0x000fca0007fde0ff */
[----:B------:R-:W-:Y:S01]  /*94220*/  IMAD.X R29, R4, 0x1, R35, P6 ;  /* 0x00000001041d7824 */ /* 0x000fe200030e0623 */
[----:B-1----:R-:W-:-:S04]  /*94230*/  IADD3 R8, P6, R13, R45, RZ ;  /* 0x0000002d0d087210 */ /* 0x002fc80007fde0ff */
[----:B------:R0:W-:Y:S04]  /*94240*/  STL.64 [R1+0x1390], R28 ;  /* 0x0013901c01007387 */ /* 0x0001e80000100a00 */
[----:B0-----:R-:W2:Y:S01]  /*94250*/  LDL.LU.64 R28, [R1+0x3bc8] ;  /* 0x003bc800011c7983 */ /* 0x001ea20000300a00 */
[----:B---3--:R-:W-:Y:S01]  /*94260*/  F2FP.SATFINITE.E4M3.F32.PACK_AB_MERGE_C R10, R10, R9, RZ ;  /* 0x000000090a0a723e */ /* 0x008fe200048070ff */
[----:B------:R-:W-:-:S04]  /*94270*/  IMAD.X R9, R4, 0x1, R36, P6 ;  /* 0x0000000104097824 */ /* 0x000fc800030e0624 */
[----:B------:R-:W-:Y:S01]  /*94280*/  STL [R1+0x2770], R10 ;  /* 0x0027700a01007387 */ /* 0x000fe20000100800 */
[----:B----4-:R-:W-:-:S05]  /*94290*/  F2FP.SATFINITE.E4M3.F32.PACK_AB_MERGE_C R0, R0, R11, RZ ;  /* 0x0000000b0000723e */ /* 0x010fca00048070ff */
[----:B------:R0:W-:Y:S04]  /*942a0*/  STL [R1+0x2858], R0 ;  /* 0x0028580001007387 */ /* 0x0001e80000100800 */
[----:B------:R1:W-:Y:S01]  /*942b0*/  STL.64 [R1+0x1388], R8 ;  /* 0x0013880801007387 */ /* 0x0003e20000100a00 */
[----:B0-----:R-:W-:Y:S02]  /*942c0*/  F2FP.SATFINITE.E4M3.F32.PACK_AB_MERGE_C R0, R3, R2, RZ ;  /* 0x000000020300723e */ /* 0x001fe400048070ff */
[----:B------:R-:W-:Y:S02]  /*942d0*/  IADD3 R2, P6, R13, R46, RZ ;  /* 0x0000002e0d027210 */ /* 0x000fe40007fde0ff */
[----:B-1----:R-:W-:-:S03]  /*942e0*/  F2FP.SATFINITE.E4M3.F32.PACK_AB_MERGE_C R8, R49, R48, RZ ;  /* 0x000000303108723e */ /* 0x002fc600048070ff */
[----:B------:R-:W-:Y:S02]  /*942f0*/  IMAD.X R3, R4, 0x1, R37, P6 ;  /* 0x0000000104037824 */ /* 0x000fe400030e0625 */
[----:B------:R-:W-:Y:S04]  /*94300*/  STL [R1+0x2744], R8 ;  /* 0x0027440801007387 */ /* 0x000fe80000100800 */
[----:B------:R-:W-:Y:S04]  /*94310*/  STL [R1+0x2750], R0 ;  /* 0x0027500001007387 */ /* 0x000fe80000100800 */
[----:B------:R0:W-:Y:S02]  /*94320*/  STL.64 [R1+0x1380], R2 ;  /* 0x0013800201007387 */ /* 0x0001e40000100a00 */
[----:B0-----:R-:W-:-:S02]  /*94330*/  F2FP.SATFINITE.E4M3.F32.PACK_AB_MERGE_C R2, R56, R53, RZ ;  /* 0x000000353802723e */ /* 0x001fc400048070ff */
[----:B------:R-:W3:Y:S04]  /*94340*/  LDL.LU R53, [R1+0x12e8] ;  /* 0x0012e80001357983 */ /* 0x000ee80000300800 */
[----:B------:R0:W-:Y:S01]  /*94350*/  STL [R1+0x2724], R2 ;  /* 0x0027240201007387 */ /* 0x0001e20000100800 */
[----:B------:R-:W-:-:S03]  /*94360*/  F2FP.SATFINITE.E4M3.F32.PACK_AB_MERGE_C R0, R59, R58, RZ ;  /* 0x0000003a3b00723e */ /* 0x000fc600048070ff */
[----:B------:R-:W3:Y:S01]  /*94370*/  LDL.LU R56, [R1+0x12ec] ;  /* 0x0012ec0001387983 */ /* 0x000ee20000300800 */
[----:B0-----:R-:W-:-:S03]  /*94380*/  IADD3 R2, P6, R13, R44, RZ ;  /* 0x0000002c0d027210 */ /* 0x001fc60007fde0ff */
[----:B------:R0:W-:Y:S02]  /*94390*/  STL [R1+0x272c], R0 ;  /* 0x00272c0001007387 */ /* 0x0001e40000100800 */
[----:B------:R-:W-:-:S05]  /*943a0*/  IMAD.X R3, R4, 0x1, R38, P6 ;  /* 0x0000000104037824 */ /* 0x000fca00030e0626 */
[----:B------:R1:W-:Y:S01]  /*943b0*/  STL.64 [R1+0x1358], R2 ;  /* 0x0013580201007387 */ /* 0x0003e20000100a00 */
[----:B0-----:R-:W-:-:S03]  /*943c0*/  F2FP.SATFINITE.E4M3.F32.PACK_AB_MERGE_C R0, R33, R32, RZ ;  /* 0x000000202100723e */ /* 0x001fc600048070ff */
[----:B------:R-:W4:Y:S01]  /*943d0*/  LDL.LU R58, [R1+0x12d0] ;  /* 0x0012d000013a7983 */ /* 0x000f220000300800 */
[----:B-1----:R-:W-:-:S05]  /*943e0*/  F2FP.SATFINITE.E4M3.F32.PACK_AB_MERGE_C R2, R51, R60, RZ ;  /* 0x0000003c3302723e */ /* 0x002fca00048070ff */
[----:B------:R0:W-:Y:S04]  /*943f0*/  STL [R1+0x454], R2 ;  /* 0x0004540201007387 */ /* 0x0001e80000100800 */
[----:B------:R-:W4:Y:S04]  /*94400*/  LDL.LU R59, [R1+0x12d4] ;  /* 0x0012d400013b7983 */ /* 0x000f280000300800 */
[----:B------:R-:W-:Y:S01]  /*94410*/  STL [R1+0x460], R0 ;  /* 0x0004600001007387 */ /* 0x000fe20000100800 */
[----:B0-----:R-:W-:-:S03]  /*94420*/  IADD3 R2, P6, R13, R43, RZ ;  /* 0x0000002b0d027210 */ /* 0x001fc60007fde0ff */
[----:B------:R-:W4:Y:S04]  /*94430*/  LDL.LU R60, [R1+0x12d8] ;  /* 0x0012d800013c7983 */ /* 0x000f280000300800 */
[----:B------:R-:W4:Y:S01]  /*94440*/  LDL.LU R51, [R1+0x12dc] ;  /* 0x0012dc0001337983 */ /* 0x000f220000300800 */
[----:B------:R-:W-:-:S03]  /*94450*/  IMAD.X R3, R4, 0x1, R39, P6 ;  /* 0x0000000104037824 */ /* 0x000fc600030e0627 */
[----:B------:R-:W4:Y:S04]  /*94460*/  LDL.LU R32, [R1+0x12c0] ;  /* 0x0012c00001207983 */ /* 0x000f280000300800 */
[----:B------:R-:W4:Y:S04]  /*94470*/  LDL.LU R33, [R1+0x12c4] ;  /* 0x0012c40001217983 */ /* 0x000f280000300800 */
[----:B------:R0:W-:Y:S02]  /*94480*/  STL.64 [R1+0x1350], R2 ;  /* 0x0013500201007387 */ /* 0x0001e40000100a00 */
[----:B0-----:R-:W-:-:S05]  /*94490*/  IADD3 R2, P6, R13, R61, RZ ;  /* 0x0000003d0d027210 */ /* 0x001fca0007fde0ff */
[----:B------:R-:W-:-:S05]  /*944a0*/  IMAD.X R3, R4, 0x1, R41, P6 ;  /* 0x0000000104037824 */ /* 0x000fca00030e0629 */
[----:B------:R2:W-:Y:S02]  /*944b0*/  STL.64 [R1+0x1328], R2 ;  /* 0x0013280201007387 */ /* 0x0005e40000100a00 */
[----:B--2---:R-:W-:-:S05]  /*944c0*/  F2FP.SATFINITE.E4M3.F32.PACK_AB_MERGE_C R3, R52, R50, RZ ;  /* 0x000000323403723e */ /* 0x004fca00048070ff */
[----:B------:R-:W-:Y:S04]  /*944d0*/  STL [R1+0x40c], R3 ;  /* 0x00040c0301007387 */ /* 0x000fe80000100800 */
[----:B------:R-:W2:Y:S01]  /*944e0*/  LDL.LU R9, [R1+0x12c8] ;  /* 0x0012c80001097983 */ /* 0x000ea20000300800 */
[----:B------:R-:W-:-:S05]  /*944f0*/  F2FP.SATFINITE.E4M3.F32.PACK_AB_MERGE_C R2, R55, R54, RZ ;  /* 0x000000363702723e */ /* 0x000fca00048070ff */
[----:B------:R-:W-:Y:S01]  /*94500*/  STL [R1+0x418], R2 ;  /* 0x0004180201007387 */ /* 0x000fe20000100800 */
[----:B------:R-:W-:-:S03]  /*94510*/  F2FP.SATFINITE.E4M3.F32.PACK_AB_MERGE_C R0, R31, R30, RZ ;  /* 0x0000001e1f00723e */ /* 0x000fc600048070ff */
[----:B------:R-:W2:Y:S04]  /*94520*/  LDL.LU R10, [R1+0x12cc] ;  /* 0x0012cc00010a7983 */ /* 0x000ea80000300800 */
[----:B------:R0:W-:Y:S04]  /*94530*/  STL [R1+0x33c], R0 ;  /* 0x00033c0001007387 */ /* 0x0001e80000100800 */
[----:B------:R-:W2:Y:S04]  /*94540*/  LDL.LU R11, [R1+0x12b0] ;  /* 0x0012b000010b7983 */ /* 0x000ea80000300800 */
[----:B0-----:R-:W2:Y:S04]  /*94550*/  LDL.LU R0, [R1+0x12b4] ;  /* 0x0012b40001007983 */ /* 0x001ea80000300800 */
[----:B------:R-:W2:Y:S04]  /*94560*/  LDL.LU R48, [R1+0x12b8] ;  /* 0x0012b80001307983 */ /* 0x000ea80000300800 */
[----:B------:R-:W2:Y:S04]  /*94570*/  LDL.LU R55, [R1+0x12bc] ;  /* 0x0012bc0001377983 */ /* 0x000ea80000300800 */
[----:B------:R-:W2:Y:S04]  /*94580*/  LDL.LU R49, [R1+0x12a0] ;  /* 0x0012a00001317983 */ /* 0x000ea80000300800 */
[----:B------:R-:W2:Y:S04]  /*94590*/  LDL.LU R54, [R1+0x12a4] ;  /* 0x0012a40001367983 */ /* 0x000ea80000300800 */
[----:B------:R-:W2:Y:S04]  /*945a0*/  LDL.LU R30, [R1+0x12a8] ;  /* 0x0012a800011e7983 */ /* 0x000ea80000300800 */
[----:B------:R-:W2:Y:S01]  /*945b0*/  LDL.LU R31, [R1+0x12ac] ;  /* 0x0012ac00011f7983 */ /* 0x000ea20000300800 */
[----:B------:R-:W-:-:S02]  /*945c0*/  SHF.R.S32.HI R4, RZ, 0x1f, R12 ;  /* 0x0000001fff047819 */ /* 0x000fc4000001140c */
[----:B------:R-:W-:-:S05]  /*945d0*/  IADD3 R2, P6, R12, R40, RZ ;  /* 0x000000280c027210 */ /* 0x000fca0007fde0ff */
[----:B------:R-:W-:-:S05]  /*945e0*/  IMAD.X R3, R4, 0x1, R42, P6 ;  /* 0x0000000104037824 */ /* 0x000fca00030e062a */
[----:B------:R0:W-:Y:S04]  /*945f0*/  STL.64 [R1+0x1320], R2 ;  /* 0x0013200201007387 */ /* 0x0001e80000100a00 */
[----:B0-----:R-:W2:Y:S04]  /*94600*/  LDL.LU R2, [R1+0x1290] ;  /* 0x0012900001027983 */ /* 0x001ea80000300800 */
[----:B------:R-:W2:Y:S01]  /*94610*/  LDL.LU R3, [R1+0x1294] ;  /* 0x0012940001037983 */ /* 0x000ea20000300800 */
[----:B---3--:R-:W-:-:S05]  /*94620*/  F2FP.SATFINITE.E4M3.F32.PACK_AB_MERGE_C R8, R56, R53, RZ ;  /* 0x000000353808723e */ /* 0x008fca00048070ff */
[----:B------:R4:W-:Y:S04]  /*94630*/  STL [R1+0x350], R8 ;  /* 0x0003500801007387 */ /* 0x0009e80000100800 */
[----:B------:R-:W3:Y:S04]  /*94640*/  LDL.LU R50, [R1+0x1298] ;  /* 0x0012980001327983 */ /* 0x000ee80000300800 */
[----:B------:R-:W3:Y:S04]  /*94650*/  LDL.LU R52, [R1+0x129c] ;  /* 0x00129c0001347983 */ /* 0x000ee80000300800 */
[----:B------:R-:W3:Y:S04]  /*94660*/  LDL.LU R53, [R1+0x1280] ;  /* 0x0012800001357983 */ /* 0x000ee80000300800 */
[----:B------:R-:W3:Y:S01]  /*94670*/  LDL.LU R56, [R1+0x1284] ;  /* 0x0012840001387983 */ /* 0x000ee20000300800 */
[----:B----4-:R-:W-:-:S02]  /*94680*/  F2FP.SATFINITE.E4M3.F32.PACK_AB_MERGE_C R8, R59, R58, RZ ;  /* 0x0000003a3b08723e */ /* 0x010fc400048070ff */
[----:B------:R-:W-:-:S03]  /*94690*/  IADD3 R58, P6, R12, R57, RZ ;  /* 0x000000390c3a7210 */ /* 0x000fc60007fde0ff */
[----:B------:R0:W-:Y:S02]  /*946a0*/  STL [R1+0x2c4], R8 ;  /* 0x0002c40801007387 */ /* 0x0001e40000100800 */
[----:B------:R-:W-:Y:S01]  /*946b0*/  IMAD.X R59, R4, 0x1, R34, P6 ;  /* 0x00000001043b7824 */ /* 0x000fe200030e0622 */
[----:B------:R-:W-:-:S04]  /*946c0*/  F2FP.SATFINITE.E4M3.F32.PACK_AB_MERGE_C R13, R51, R60, RZ ;  /* 0x0000003c330d723e */ /* 0x000fc800048070ff */
[----:B------:R1:W-:Y:S01]  /*946d0*/  STL.64 [R1+0x1318], R58 ;  /* 0x0013183a01007387 */ /* 0x0003e20000100a00 */
[----:B0-----:R-:W-:Y:S02]  /*946e0*/  F2FP.SATFINITE.E4M3.F32.PACK_AB_MERGE_C R8, R33, R32, RZ ;  /* 0x000000202108723e */ /* 0x001fe400048070ff */
[----:B------:R-:W-:Y:S01]  /*946f0*/  IADD3 R32, P6, R12, R47, RZ ;  /* 0x0000002f0c207210 */ /* 0x000fe20007fde0ff */
[----:B------:R-:W-:Y:S04]  /*94700*/  STL [R1+0x2c8], R13 ;  /* 0x0002c80d01007387 */ /* 0x000fe80000100800 */
[----:B------:R-:W-:Y:S01]  /*94710*/  IMAD.X R33, R4, 0x1, R35, P6 ;  /* 0x0000000104217824 */ /* 0x000fe200030e0623 */
[----:B------:R-:W-:Y:S04]  /*94720*/  STL [R1+0x280], R8 ;  /* 0x0002800801007387 */ /* 0x000fe80000100800 */
[----:B-1----:R-:W4:Y:S04]  /*94730*/  LDL.LU R58, [R1+0x1288] ;  /* 0x00128800013a7983 */ /* 0x002f280000300800 */
[----:B------:R-:W4:Y:S04]  /*94740*/  LDL.LU R59, [R1+0x128c] ;  /* 0x00128c00013b7983 */ /* 0x000f280000300800 */
[----:B------:R-:W4:Y:S04]  /*94750*/  LDL.LU R60, [R1+0x1270] ;  /* 0x00127000013c7983 */ /* 0x000f280000300800 */
[----:B------:R0:W-:Y:S04]  /*94760*/  STL.64 [R1+0x1310], R32 ;  /* 0x0013102001007387 */ /* 0x0001e80000100a00 */
[----:B------:R-:W4:Y:S04]  /*94770*/  LDL.LU R51, [R1+0x1274] ;  /* 0x0012740001337983 */ /* 0x000f280000300800 */
[----:B0-----:R-:W4:Y:S04]  /*94780*/  LDL.LU R32, [R1+0x1278] ;  /* 0x0012780001207983 */ /* 0x001f280000300800 */
[----:B------:R-:W4:Y:S01]  /*94790*/  LDL.LU R33, [R1+0x127c] ;  /* 0x00127c0001217983 */ /* 0x000f220000300800 */
[----:B------:R-:W-:-:S02]  /*947a0*/  IADD3 R8, P6, R12, R45, RZ ;  /* 0x0000002d0c087210 */ /* 0x000fc40007fde0ff */
[----:B--2---:R-:W-:-:S03]  /*947b0*/  F2FP.SATFINITE.E4M3.F32.PACK_AB_MERGE_C R10, R10, R9, RZ ;  /* 0x000000090a0a723e */ /* 0x004fc600048070ff */
[----:B------:R-:W-:Y:S02]  /*947c0*/  IMAD.X R9, R4, 0x1, R36, P6 ;  /* 0x0000000104097824 */ /* 0x000fe400030e0624 */
[----:B------:R-:W-:Y:S01]  /*947d0*/  STL [R1+0x28c], R10 ;  /* 0x00028c0a01007387 */ /* 0x000fe20000100800 */
[----:B------:R-:W-:-:S05]  /*947e0*/  F2FP.SATFINITE.E4M3.F32.PACK_AB_MERGE_C R0, R0, R11, RZ ;  /* 0x0000000b0000723e */ /* 0x000fca00048070ff */
[----:B------:R0:W-:Y:S01]  /*947f0*/  STL [R1+0x260], R0 ;  /* 0x0002600001007387 */ /* 0x0001e20000100800 */
[----:B------:R-:W-:-:S05]  /*94800*/  F2FP.SATFINITE.E4M3.F32.PACK_AB_MERGE_C R55, R55, R48, RZ ;  /* 0x000000303737723e */ /* 0x000fca00048070ff */
[----:B------:R-:W-:Y:S01]  /*94810*/  STL [R1+0x3b08], R55 ;  /* 0x003b083701007387 */ /* 0x000fe20000100800 */
[----:B0-----:R-:W-:-:S03]  /*94820*/  F2FP.SATFINITE.E4M3.F32.PACK_AB_MERGE_C R0, R54, R49, RZ ;  /* 0x000000313600723e */ /* 0x001fc600048070ff */
[----:B------:R0:W-:Y:S04]  /*94830*/  STL.64 [R1+0x12f8], R8 ;  /* 0x0012f80801007387 */ /* 0x0001e80000100a00 */
[----:B------:R1:W-:Y:S01]  /*94840*/  STL [R1+0x248], R0 ;  /* 0x0002480001007387 */ /* 0x0003e20000100800 */
[----:B------:R-:W-:-:S03]  /*94850*/  F2FP.SATFINITE.E4M3.F32.PACK_AB_MERGE_C R54, R31, R30, RZ ;  /* 0x0000001e1f36723e */ /* 0x000fc600048070ff */
[----:B------:R-:W2:Y:S04]  /*94860*/  LDL.LU R30, [R1+0x1260] ;  /* 0x00126000011e7983 */ /* 0x000ea80000300800 */
[----:B------:R-:W2:Y:S01]  /*94870*/  LDL.LU R31, [R1+0x1264] ;  /* 0x00126400011f7983 */ /* 0x000ea20000300800 */
[----:B0-----:R-:W-:-:S05]  /*94880*/  IADD3 R8, P6, R12, R46, RZ ;  /* 0x0000002e0c087210 */ /* 0x001fca0007fde0ff */
[----:B------:R-:W-:-:S05]  /*94890*/  IMAD.X R9, R4, 0x1, R37, P6 ;  /* 0x0000000104097824 */ /* 0x000fca00030e0625 */
[----:B------:R0:W-:Y:S01]  /*948a0*/  STL.64 [R1+0x12f0], R8 ;  /* 0x0012f00801007387 */ /* 0x0001e20000100a00 */
[----:B-1----:R-:W-:Y:S02]  /*948b0*/  F2FP.SATFINITE.E4M3.F32.PACK_AB_MERGE_C R0, R3, R2, RZ ;  /* 0x000000020300723e */ /* 0x002fe400048070ff */
[----:B------:R-:W-:Y:S01]  /*948c0*/  IADD3 R2, P6, R12, R44, RZ ;  /* 0x0000002c0c027210 */ /* 0x000fe20007fde0ff */
[----:B------:R-:W-:Y:S04]  /*948d0*/  STL [R1+0x3b20], R54 ;  /* 0x003b203601007387 */ /* 0x000fe80000100800 */
[----:B------:R-:W-:Y:S01]  /*948e0*/  IMAD.X R3, R4, 0x1, R38, P6 ;  /* 0x0000000104037824 */ /* 0x000fe200030e0626 */
[----:B------:R-:W-:Y:S01]  /*948f0*/  STL [R1+0x234], R0 ;  /* 0x0002340001007387 */ /* 0x000fe20000100800 */
[----:B0-----:R-:W-:-:S03]  /*94900*/  IADD3 R8, P6, R12, R43, RZ ;  /* 0x0000002b0c087210 */ /* 0x001fc60007fde0ff */
[----:B------:R3:W-:Y:S04]  /*94910*/  STL.64 [R1+0x12e8], R2 ;  /* 0x0012e80201007387 */ /* 0x0007e80000100a00 */
[----:B------:R-:W2:Y:S01]  /*94920*/  LDL.LU R48, [R1+0x1268] ;  /* 0x0012680001307983 */ /* 0x000ea20000300800 */
[----:B------:R-:W-:Y:S01]  /*94930*/  IMAD.X R9, R4, 0x1, R39, P6 ;  /* 0x0000000104097824 */ /* 0x000fe200030e0627 */
[----:B---3--:R-:W-:-:S05]  /*94940*/  F2FP.SATFINITE.E4M3.F32.PACK_AB_MERGE_C R2, R52, R50, RZ ;  /* 0x000000323402723e */ /* 0x008fca00048070ff */
[----:B------:R0:W-:Y:S01]  /*94950*/  STL [R1+0x238], R2 ;  /* 0x0002380201007387 */ /* 0x0001e20000100800 */
[----:B------:R-:W-:-:S03]  /*94960*/  F2FP.SATFINITE.E4M3.F32.PACK_AB_MERGE_C R0, R56, R53, RZ ;  /* 0x000000353800723e */ /* 0x000fc600048070ff */
[----:B------:R-:W3:Y:S04]  /*94970*/  LDL.LU R49, [R1+0x126c] ;  /* 0x00126c0001317983 */ /* 0x000ee80000300800 */
[----:B------:R-:W-:Y:S04]  /*94980*/  STL [R1+0x220], R0 ;  /* 0x0002200001007387 */ /* 0x000fe80000100800 */
[----:B0-----:R-:W3:Y:S04]  /*94990*/  LDL.LU R2, [R1+0x1250] ;  /* 0x0012500001027983 */ /* 0x001ee80000300800 */
[----:B------:R-:W3:Y:S04]  /*949a0*/  LDL.LU R3, [R1+0x1254] ;  /* 0x0012540001037983 */ /* 0x000ee80000300800 */
[----:B------:R-:W3:Y:S04]  /*949b0*/  LDL.LU R50, [R1+0x1258] ;  /* 0x0012580001327983 */ /* 0x000ee80000300800 */
[----:B------:R-:W3:Y:S04]  /*949c0*/  LDL.LU R52, [R1+0x125c] ;  /* 0x00125c0001347983 */ /* 0x000ee80000300800 */
[----:B------:R0:W-:Y:S02]  /*949d0*/  STL.64 [R1+0x12e0], R8 ;  /* 0x0012e00801007387 */ /* 0x0001e40000100a00 */
[----:B0-----:R-:W-:-:S05]  /*949e0*/  IADD3 R8, P6, R12, R61, RZ ;  /* 0x0000003d0c087210 */ /* 0x001fca0007fde0ff */
[----:B------:R-:W-:-:S05]  /*949f0*/  IMAD.X R9, R4, 0x1, R41, P6 ;  /* 0x0000000104097824 */ /* 0x000fca00030e0629 */
[----:B------:R4:W-:Y:S02]  /*94a00*/  STL.64 [R1+0x12d8], R8 ;  /* 0x0012d80801007387 */ /* 0x0009e40000100a00 */
[----:B----4-:R-:W-:Y:S02]  /*94a10*/  F2FP.SATFINITE.E4M3.F32.PACK_AB_MERGE_C R8, R59, R58, RZ ;  /* 0x0000003a3b08723e */ /* 0x010fe400048070ff */
[----:B------:R-:W-:-:S03]  /*94a20*/  F2FP.SATFINITE.E4M3.F32.PACK_AB_MERGE_C R4, R51, R60, RZ ;  /* 0x0000003c3304723e */ /* 0x000fc600048070ff */
[----:B------:R0:W-:Y:S04]  /*94a30*/  STL [R1+0x21c], R8 ;  /* 0x00021c0801007387 */ /* 0x0001e80000100800 */
[----:B------:R-:W4:Y:S04]  /*94a40*/  LDL.LU R15, [R1+0x1240] ;  /* 0x00124000010f7983 */ /* 0x000f280000300800 */
[----:B------:R1:W-:Y:S01]  /*94a50*/  STL [R1+0x27fc], R4 ;  /* 0x0027fc0401007387 */ /* 0x0003e20000100800 */
[----:B------:R-:W-:-:S03]  /*94a60*/  F2FP.SATFINITE.E4M3.F32.PACK_AB_MERGE_C R0, R33, R32, RZ ;  /* 0x000000202100723e */ /* 0x000fc600048070ff */
[----:B0-----:R-:W4:Y:S04]  /*94a70*/  LDL.LU R8, [R1+0x1244] ;  /* 0x0012440001087983 */ /* 0x001f280000300800 */
[----:B------:R0:W-:Y:S04]  /*94a80*/  STL [R1+0x2800], R0 ;  /* 0x0028000001007387 */ /* 0x0001e80000100800 */
[----:B------:R-:W4:Y:S04]  /*94a90*/  LDL.LU R9, [R1+0x1248] ;  /* 0x0012480001097983 */ /* 0x000f280000300800 */
[----:B------:R-:W4:Y:S01]  /*94aa0*/  LDL.LU R10, [R1+0x124c] ;  /* 0x00124c00010a7983 */ /* 0x000f220000300800 */
[----:B-1----:R-:W-:-:S03]  /*94ab0*/  SHF.R.S32.HI R4, RZ, 0x1f, R7 ;  /* 0x0000001fff047819 */ /* 0x002fc60000011407 */
[----:B------:R-:W4:Y:S01]  /*94ac0*/  LDL.LU R53, [R1+0x1230] ;  /* 0x0012300001357983 */ /* 0x000f220000300800 */
[----:B------:R-:W-:-:S03]  /*94ad0*/  IADD3 R12, P6, R7, R40, RZ ;  /* 0x00000028070c7210 */ /* 0x000fc60007fde0ff */
[----:B------:R-:W4:Y:S04]  /*94ae0*/  LDL.LU R56, [R1+0x1234] ;  /* 0x0012340001387983 */ /* 0x000f280000300800 */
[----:B------:R-:W4:Y:S04]  /*94af0*/  LDL.LU R58, [R1+0x1238] ;  /* 0x00123800013a7983 */ /* 0x000f280000300800 */
[----:B------:R-:W4:Y:S01]  /*94b00*/  LDL.LU R59, [R1+0x123c] ;  /* 0x00123c00013b7983 */ /* 0x000f220000300800 */
[----:B------:R-:W-:-:S05]  /*94b10*/  IMAD.X R13, R4, 0x1, R42, P6 ;  /* 0x00000001040d7824 */ /* 0x000fca00030e062a */
[----:B------:R2:W-:Y:S04]  /*94b20*/  STL.64 [R1+0x12d0], R12 ;  /* 0x0012d00c01007387 */ /* 0x0005e80000100a00 */
[----:B------:R-:W4:Y:S04]  /*94b30*/  LDL.LU R11, [R1+0x8f0] ;  /* 0x0008f000010b7983 */ /* 0x000f280000300800 */
[----:B0-----:R-:W4:Y:S01]  /*94b40*/  LDL.LU R0, [R1+0x8f4] ;  /* 0x0008f40001007983 */ /* 0x001f220000300800 */
[----:B--2---:R-:W-:-:S05]  /*94b50*/  F2FP.SATFINITE.E4M3.F32.PACK_AB_MERGE_C R12, R31, R30, RZ ;  /* 0x0000001e1f0c723e */ /* 0x004fca00048070ff */
[----:B------:R0:W-:Y:S04]  /*94b60*/  STL [R1+0x27a0], R12 ;  /* 0x0027a00c01007387 */ /* 0x0001e80000100800 */
[----:B------:R-:W2:Y:S04]  /*94b70*/  LDL.LU R60, [R1+0x8f8] ;  /* 0x0008f800013c7983 */ /* 0x000ea80000300800 */
[----:B------:R-:W2:Y:S04]  /*94b80*/  LDL.LU R51, [R1+0x8fc] ;  /* 0x0008fc0001337983 */ /* 0x000ea80000300800 */
[----:B------:R-:W2:Y:S04]  /*94b90*/  LDL.LU R32, [R1+0x1220] ;  /* 0x0012200001207983 */ /* 0x000ea80000300800 */
[----:B------:R-:W2:Y:S04]  /*94ba0*/  LDL.LU R33, [R1+0x1224] ;  /* 0x0012240001217983 */ /* 0x000ea80000300800 */
[----:B------:R-:W2:Y:S04]  /*94bb0*/  LDL.LU R30, [R1+0x1228] ;  /* 0x00122800011e7983 */ /* 0x000ea80000300800 */
[----:B------:R-:W2:Y:S01]  /*94bc0*/  LDL.LU R31, [R1+0x122c] ;  /* 0x00122c00011f7983 */ /* 0x000ea20000300800 */
[----:B0-----:R-:W-:-:S05]  /*94bd0*/  IADD3 R12, P6, R7, R57, RZ ;  /* 0x00000039070c7210 */ /* 0x001fca0007fde0ff */
[----:B------:R-:W-:Y:S01]  /*94be0*/  IMAD.X R13, R4, 0x1, R34, P6 ;  /* 0x00000001040d7824 */ /* 0x000fe200030e0622 */
[----:B---3--:R-:W-:-:S05]  /*94bf0*/  F2FP.SATFINITE.E4M3.F32.PACK_AB_MERGE_C R48, R49, R48, RZ ;  /* 0x000000303130723e */ /* 0x008fca00048070ff */
[----:B------:R-:W-:Y:S04]  /*94c00*/  STL [R1+0x27b4], R48 ;  /* 0x0027b43001007387 */ /* 0x000fe80000100800 */
[----:B------:R0:W-:Y:S02]  /*94c10*/  STL.64 [R1+0x12c8], R12 ;  /* 0x0012c80c01007387 */ /* 0x0001e40000100a00 */
[----:B0-----:R-:W-:Y:S02]  /*94c20*/  F2FP.SATFINITE.E4M3.F32.PACK_AB_MERGE_C R13, R3, R2, RZ ;  /* 0x00000002030d723e */ /* 0x001fe400048070ff */
[----:B------:R-:W-:Y:S02]  /*94c30*/  IADD3 R2, P6, R7, R47, RZ ;  /* 0x0000002f07027210 */ /* 0x000fe40007fde0ff */
[----:B------:R-:W-:Y:S01]  /*94c40*/  F2FP.SATFINITE.E4M3.F32.PACK_AB_MERGE_C R12, R52, R50, RZ ;  /* 0x00000032340c723e */ /* 0x000fe200048070ff */
[----:B------:R-:W-:Y:S02]  /*94c50*/  STL [R1+0x2774], R13 ;  /* 0x0027740d01007387 */ /* 0x000fe40000100800 */
[----:B------:R-:W-:-:S02]  /*94c60*/  IMAD.X R3, R4, 0x1, R35, P6 ;  /* 0x0000000104037824 */ /* 0x000fc400030e0623 */
[----:B------:R-:W-:Y:S04]  /*94c70*/  STL [R1+0x277c], R12 ;  /* 0x00277c0c01007387 */ /* 0x000fe80000100800 */
[----:B------:R-:W3:Y:S04]  /*94c80*/  LDL.LU R48, [R1+0x1210] ;  /* 0x0012100001307983 */ /* 0x000ee80000300800 */
[----:B------:R-:W3:Y:S04]  /*94c90*/  LDL.LU R49, [R1+0x1214] ;  /* 0x0012140001317983 */ /* 0x000ee80000300800 */
[----:B------:R0:W-:Y:S04]  /*94ca0*/  STL.64 [R1+0x12c0], R2 ;  /* 0x0012c00201007387 */ /* 0x0001e80000100a00 */
[----:B0-----:R-:W3:Y:S04]  /*94cb0*/  LDL.LU R2, [R1+0x1218] ;  /* 0x0012180001027983 */ /* 0x001ee80000300800 */
[----:B------:R-:W3:Y:S04]  /*94cc0*/  LDL.LU R3, [R1+0x121c] ;  /* 0x00121c0001037983 */ /* 0x000ee80000300800 */
[----:B------:R-:W3:Y:S04]  /*94cd0*/  LDL.LU R50, [R1+0x1200] ;  /* 0x0012000001327983 */ /* 0x000ee80000300800 */
[----:B------:R-:W3:Y:S01]  /*94ce0*/  LDL.LU R52, [R1+0x1204] ;  /* 0x0012040001347983 */ /* 0x000ee20000300800 */
[----:B----4-:R-:W-:-:S02]  /*94cf0*/  F2FP.SATFINITE.E4M3.F32.PACK_AB_MERGE_C R12, R8, R15, RZ ;  /* 0x0000000f080c723e */ /* 0x010fc400048070ff */
[----:B------:R-:W-:-:S03]  /*94d00*/  IADD3 R8, P6, R7, R45, RZ ;  /* 0x0000002d07087210 */ /* 0x000fc60007fde0ff */
[----:B------:R-:W-:Y:S01]  /*94d10*/  STL [R1+0x274c], R12 ;  /* 0x00274c0c01007387 */ /* 0x000fe20000100800 */
[----:B------:R-:W-:Y:S01]  /*94d20*/  F2FP.SATFINITE.E4M3.F32.PACK_AB_MERGE_C R10, R10, R9, RZ ;  /* 0x000000090a0a723e */ /* 0x000fe200048070ff */
[----:B------:R-:W-:-:S04]  /*94d30*/  IMAD.X R9, R4, 0x1, R36, P6 ;  /* 0x0000000104097824 */ /* 0x000fc800030e0624 */
[----:B------:R-:W-:Y:S04]  /*94d40*/  STL [R1+0x2758], R10 ;  /* 0x0027580a01007387 */ /* 0x000fe80000100800 */
[----:B------:R0:W-:Y:S02]  /*94d50*/  STL.64 [R1+0x12b8], R8 ;  /* 0x0012b80801007387 */ /* 0x0001e40000100a00 */
[----:B0-----:R-:W-:Y:S02]  /*94d60*/  F2FP.SATFINITE.E4M3.F32.PACK_AB_MERGE_C R9, R56, R53, RZ ;  /* 0x000000353809723e */ /* 0x001fe400048070ff */
[----:B------:R-:W-:Y:S01]  /*94d70*/  F2FP.SATFINITE.E4M3.F32.PACK_AB_MERGE_C R8, R59, R58, RZ ;  /* 0x0000003a3b08723e */ /* 0x000fe200048070ff */
[----:B------:R-:W4:Y:S04]  /*94d80*/  LDL.LU R53, [R1+0x1208] ;  /* 0x0012080001357983 */ /* 0x000f280000300800 */
[----:B------:R-:W-:Y:S04]  /*94d90*/  STL [R1+0x2728], R9 ;  /* 0x0027280901007387 */ /* 0x000fe80000100800 */
[----:B------:R-:W4:Y:S04]  /*94da0*/  LDL.LU R56, [R1+0x120c] ;  /* 0x00120c0001387983 */ /* 0x000f280000300800 */
[----:B------:R0:W-:Y:S04]  /*94db0*/  STL [R1+0x2734], R8 ;  /* 0x0027340801007387 */ /* 0x0001e80000100800 */
[----:B------:R-:W4:Y:S04]  /*94dc0*/  LDL.LU R58, [R1+0x11f0] ;  /* 0x0011f000013a7983 */ /* 0x000f280000300800 */
[----:B------:R-:W4:Y:S01]  /*94dd0*/  LDL.LU R59, [R1+0x11f4] ;  /* 0x0011f400013b7983 */ /* 0x000f220000300800 */
[----:B0-----:R-:W-:-:S05]  /*94de0*/  IADD3 R8, P6, R7, R46, RZ ;  /* 0x0000002e07087210 */ /* 0x001fca0007fde0ff */
[----:B------:R-:W-:Y:S01]  /*94df0*/  IMAD.X R9, R4, 0x1, R37, P6 ;  /* 0x0000000104097824 */ /* 0x000fe200030e0625 */
[----:B------:R-:W-:-:S04]  /*94e00*/  F2FP.SATFINITE.E4M3.F32.PACK_AB_MERGE_C R10, R0, R11, RZ ;  /* 0x0000000b000a723e */ /* 0x000fc800048070ff */
[----:B------:R0:W-:Y:S04]  /*94e10*/  STL.64 [R1+0x12b0], R8 ;  /* 0x0012b00801007387 */ /* 0x0001e80000100a00 */
[----:B------:R1:W-:Y:S01]  /*94e20*/  STL [R1+0x26f4], R10 ;  /* 0x0026f40a01007387 */ /* 0x0003e20000100800 */
[----:B0-----:R-:W-:-:S05]  /*94e30*/  IADD3 R8, P6, R7, R44, RZ ;  /* 0x0000002c07087210 */ /* 0x001fca0007fde0ff */
[----:B------:R-:W-:Y:S01]  /*94e40*/  IMAD.X R9, R4, 0x1, R38, P6 ;  /* 0x0000000104097824 */ /* 0x000fe200030e0626 */
[----:B--2---:R-:W-:-:S05]  /*94e50*/  F2FP.SATFINITE.E4M3.F32.PACK_AB_MERGE_C R0, R51, R60, RZ ;  /* 0x0000003c3300723e */ /* 0x004fca00048070ff */
[----:B------:R0:W-:Y:S01]  /*94e60*/  STL [R1+0x2700], R0 ;  /* 0x0027000001007387 */ /* 0x0001e20000100800 */
[----:B-1----:R-:W-:-:S03]  /*94e70*/  F2FP.SATFINITE.E4M3.F32.PACK_AB_MERGE_C R10, R33, R32, RZ ;  /* 0x00000020210a723e */ /* 0x002fc600048070ff */
[----:B------:R1:W-:Y:S01]  /*94e80*/  STL.64 [R1+0x12a8], R8 ;  /* 0x0012a80801007387 */ /* 0x0003e20000100a00 */
[----:B0-----:R-:W-:-:S03]  /*94e90*/  F2FP.SATFINITE.E4M3.F32.PACK_AB_MERGE_C R0, R31, R30, RZ ;  /* 0x0000001e1f00723e */ /* 0x001fc600048070ff */
[----:B------:R-:W-:Y:S01]  /*94ea0*/  STL [R1+0x43c], R10 ;  /* 0x00043c0a01007387 */ /* 0x000fe20000100800 */
[----:B-1----:R-:W-:-:S03]  /*94eb0*/  IADD3 R8, P6, R7, R43, RZ ;  /* 0x0000002b07087210 */ /* 0x002fc60007fde0ff */
[----:B------:R-:W-:Y:S04]  /*94ec0*/  STL [R1+0x458], R0 ;  /* 0x0004580001007387 */ /* 0x000fe80000100800 */
[----:B------:R-:W2:Y:S01]  /*94ed0*/  LDL.LU R60, [R1+0x11f8] ;  /* 0x0011f800013c7983 */ /* 0x000ea20000300800 */
[----:B------:R-:W-:-:S03]  /*94ee0*/  IMAD.X R9, R4, 0x1, R39, P6 ;  /* 0x0000000104097824 */ /* 0x000fc600030e0627 */
[----:B------:R-:W2:Y:S04]  /*94ef0*/  LDL.LU R51, [R1+0x11fc] ;  /* 0x0011fc0001337983 */ /* 0x000ea80000300800 */
[----:B------:R-:W2:Y:S04]  /*94f00*/  LDL.LU R32, [R1+0x11e0] ;  /* 0x0011e00001207983 */ /* 0x000ea80000300800 */
[----:B------:R0:W-:Y:S04]  /*94f10*/  STL.64 [R1+0x12a0], R8 ;  /* 0x0012a00801007387 */ /* 0x0001e80000100a00 */
[----:B------:R-:W2:Y:S04]  /*94f20*/  LDL.LU R33, [R1+0x11e4] ;  /* 0x0011e40001217983 */ /* 0x000ea80000300800 */
[----:B------:R-:W2:Y:S04]  /*94f30*/  LDL.LU R30, [R1+0x11e8] ;  /* 0x0011e800011e7983 */ /* 0x000ea80000300800 */
[----:B------:R-:W2:Y:S01]  /*94f40*/  LDL.LU R31, [R1+0x11ec] ;  /* 0x0011ec00011f7983 */ /* 0x000ea20000300800 */
[----:B0-----:R-:W-:-:S05]  /*94f50*/  IADD3 R8, P6, R7, R61, RZ ;  /* 0x0000003d07087210 */ /* 0x001fca0007fde0ff */
[----:B------:R-:W-:-:S05]  /*94f60*/  IMAD.X R9, R4, 0x1, R41, P6 ;  /* 0x0000000104097824 */ /* 0x000fca00030e0629 */
[----:B------:R-:W-:Y:S01]  /*94f70*/  STL.64 [R1+0x1298], R8 ;  /* 0x0012980801007387 */ /* 0x000fe20000100a00 */
[----:B---3--:R-:W-:-:S05]  /*94f80*/  F2FP.SATFINITE.E4M3.F32.PACK_AB_MERGE_C R4, R49, R48, RZ ;  /* 0x000000303104723e */ /* 0x008fca00048070ff */
[----:B------:R0:W-:Y:S04]  /*94f90*/  STL [R1+0x3f4], R4 ;  /* 0x0003f40401007387 */ /* 0x0001e80000100800 */
[----:B------:R-:W3:Y:S01]  /*94fa0*/  LDL.LU R15, [R1+0x11d0] ;  /* 0x0011d000010f7983 */ /* 0x000ee20000300800 */
[----:B------:R-:W-:Y:S02]  /*94fb0*/  F2FP.SATFINITE.E4M3.F32.PACK_AB_MERGE_C R2, R3, R2, RZ ;  /* 0x000000020302723e */ /* 0x000fe400048070ff */
[----:B0-----:R-:W-:-:S03]  /*94fc0*/  SHF.R.S32.HI R4, RZ, 0x1f, R6 ;  /* 0x0000001fff047819 */ /* 0x001fc60000011406 */
[----:B------:R0:W-:Y:S01]  /*94fd0*/  STL [R1+0x400], R2 ;  /* 0x0004000201007387 */ /* 0x0001e20000100800 */
[----:B------:R-:W-:-:S03]  /*94fe0*/  F2FP.SATFINITE.E4M3.F32.PACK_AB_MERGE_C R0, R52, R50, RZ ;  /* 0x000000323400723e */ /* 0x000fc600048070ff */
[----:B------:R-:W3:Y:S01]  /*94ff0*/  LDL.LU R8, [R1+0x11d4] ;  /* 0x0011d40001087983 */ /* 0x000ee20000300800 */
[----:B0-----:R-:W-:-:S03]  /*95000*/  IADD3 R2, P6, R6, R40, RZ ;  /* 0x0000002806027210 */ /* 0x001fc60007fde0ff */
[----:B------:R-:W-:Y:S02]  /*95010*/  STL [R1+0x310], R0 ;  /* 0x0003100001007387 */ /* 0x000fe40000100800 */
[----:B------:R-:W-:Y:S02]  /*95020*/  IMAD.X R3, R4, 0x1, R42, P6 ;  /* 0x0000000104037824 */ /* 0x000fe400030e062a */
[----:B------:R-:W3:Y:S04]  /*95030*/  LDL.LU R9, [R1+0x11d8] ;  /* 0x0011d80001097983 */ /* 0x000ee80000300800 */
[----:B------:R-:W3:Y:S04]  /*95040*/  LDL.LU R49, [R1+0x11dc] ;  /* 0x0011dc0001317983 */ /* 0x000ee80000300800 */
[----:B------:R-:W3:Y:S04]  /*95050*/  LDL.LU R10, [R1+0x11c0] ;  /* 0x0011c000010a7983 */ /* 0x000ee80000300800 */
[----:B------:R4:W-:Y:S04]  /*95060*/  STL.64 [R1+0x1290], R2 ;  /* 0x0012900201007387 */ /* 0x0009e80000100a00 */
[----:B------:R-:W3:Y:S04]  /*95070*/  LDL.LU R48, [R1+0x11c4] ;  /* 0x0011c40001307983 */ /* 0x000ee80000300800 */
[----:B------:R-:W3:Y:S01]  /*95080*/  LDL.LU R11, [R1+0x11c8] ;  /* 0x0011c800010b7983 */ /* 0x000ee20000300800 */
[----:B----4-:R-:W-:-:S05]  /*95090*/  F2FP.SATFINITE.E4M3.F32.PACK_AB_MERGE_C R2, R56, R53, RZ ;  /* 0x000000353802723e */ /* 0x010fca00048070ff */
[----:B------:R-:W-:Y:S04]  /*950a0*/  STL [R1+0x330], R2 ;  /* 0x0003300201007387 */ /* 0x000fe80000100800 */
[----:B------:R-:W4:Y:S01]  /*950b0*/  LDL.LU R53, [R1+0x11cc] ;  /* 0x0011cc0001357983 */ /* 0x000f220000300800 */
[----:B------:R-:W-:-:S05]  /*950c0*/  F2FP.SATFINITE.E4M3.F32.PACK_AB_MERGE_C R0, R59, R58, RZ ;  /* 0x0000003a3b00723e */ /* 0x000fca00048070ff */
[----:B------:R0:W-:Y:S01]  /*950d0*/  STL [R1+0x2a8], R0 ;  /* 0x0002a80001007387 */ /* 0x0001e20000100800 */
[----:B------:R-:W-:-:S03]  /*950e0*/  IADD3 R12, P6, R6, R57, RZ ;  /* 0x00000039060c7210 */ /* 0x000fc60007fde0ff */
[----:B0-----:R-:W4:Y:S04]  /*950f0*/  LDL.LU R0, [R1+0x11b0] ;  /* 0x0011b00001007983 */ /* 0x001f280000300800 */
[----:B------:R-:W4:Y:S04]  /*95100*/  LDL.LU R2, [R1+0x11b4] ;  /* 0x0011b40001027983 */ /* 0x000f280000300800 */
[----:B------:R-:W4:Y:S04]  /*95110*/  LDL.LU R3, [R1+0x11b8] ;  /* 0x0011b80001037983 */ /* 0x000f280000300800 */
[----:B------:R-:W4:Y:S04]  /*95120*/  LDL.LU R50, [R1+0x11bc] ;  /* 0x0011bc0001327983 */ /* 0x000f280000300800 */
[----:B------:R-:W4:Y:S04]  /*95130*/  LDL.LU R52, [R1+0x11a0] ;  /* 0x0011a00001347983 */ /* 0x000f280000300800 */
[----:B------:R-:W4:Y:S01]  /*95140*/  LDL.LU R56, [R1+0x11a4] ;  /* 0x0011a40001387983 */ /* 0x000f220000300800 */
[----:B------:R-:W-:Y:S01]  /*95150*/  IMAD.X R13, R4, 0x1, R34, P6 ;  /* 0x00000001040d7824 */ /* 0x000fe200030e0622 */
[----:B--2---:R-:W-:-:S05]  /*95160*/  F2FP.SATFINITE.E4M3.F32.PACK_AB_MERGE_C R60, R51, R60, RZ ;  /* 0x0000003c333c723e */ /* 0x004fca00048070ff */
[----:B------:R-:W-:Y:S04]  /*95170*/  STL [R1+0x3ad8], R60 ;  /* 0x003ad83c01007387 */ /* 0x000fe80000100800 */
[----:B------:R0:W-:Y:S01]  /*95180*/  STL.64 [R1+0x1288], R12 ;  /* 0x0012880c01007387 */ /* 0x0001e20000100a00 */
[----:B------:R-:W-:Y:S02]  /*95190*/  F2FP.SATFINITE.E4M3.F32.PACK_AB_MERGE_C R7, R33, R32, RZ ;  /* 0x000000202107723e */ /* 0x000fe400048070ff */
[----:B0-----:R-:W-:-:S03]  /*951a0*/  IADD3 R12, P6, R6, R47, RZ ;  /* 0x0000002f060c7210 */ /* 0x001fc60007fde0ff */
[----:B------:R-:W-:Y:S02]  /*951b0*/  STL [R1+0x258], R7 ;  /* 0x0002580701007387 */ /* 0x000fe40000100800 */
[----:B------:R-:W-:Y:S02]  /*951c0*/  IMAD.X R13, R4, 0x1, R35, P6 ;  /* 0x00000001040d7824 */ /* 0x000fe400030e0623 */
[----:B------:R-:W2:Y:S01]  /*951d0*/  LDL.LU R58, [R1+0x11a8] ;  /* 0x0011a800013a7983 */ /* 0x000ea20000300800 */
[----:B------:R-:W-:-:S03]  /*951e0*/  F2FP.SATFINITE.E4M3.F32.PACK_AB_MERGE_C R59, R31, R30, RZ ;  /* 0x0000001e1f3b723e */ /* 0x000fc600048070ff */
[----:B------:R-:W2:Y:S04]  /*951f0*/  LDL.LU R51, [R1+0x11ac] ;  /* 0x0011ac0001337983 */ /* 0x000ea80000300800 */
[----:B------:R0:W-:Y:S04]  /*95200*/  STL.64 [R1+0x1280], R12 ;  /* 0x0012800c01007387 */ /* 0x0001e80000100a00 */
[----:B------:R-:W2:Y:S04]  /*95210*/  LDL.LU R32, [R1+0x1190] ;  /* 0x0011900001207983 */ /* 0x000ea80000300800 */
[----:B------:R-:W2:Y:S04]  /*95220*/  LDL.LU R33, [R1+0x1194] ;  /* 0x0011940001217983 */ /* 0x000ea80000300800 */
[----:B------:R-:W2:Y:S04]  /*95230*/  LDL.LU R30, [R1+0x1198] ;  /* 0x00119800011e7983 */ /* 0x000ea80000300800 */
[----:B------:R-:W2:Y:S01]  /*95240*/  LDL.LU R31, [R1+0x119c] ;  /* 0x00119c00011f7983 */ /* 0x000ea20000300800 */
[----:B0-----:R-:W-:-:S05]  /*95250*/  IADD3 R12, P6, R6, R45, RZ ;  /* 0x0000002d060c7210 */ /* 0x001fca0007fde0ff */
[----:B------:R-:W-:Y:S01]  /*95260*/  IMAD.X R13, R4, 0x1, R36, P6 ;  /* 0x00000001040d7824 */ /* 0x000fe200030e0624 */
[----:B------:R-:W-:Y:S01]  /*95270*/  STL [R1+0x3ad4], R59 ;  /* 0x003ad43b01007387 */ /* 0x000fe20000100800 */
[----:B---3--:R-:W-:Y:S02]  /*95280*/  F2FP.SATFINITE.E4M3.F32.PACK_AB_MERGE_C R7, R8, R15, RZ ;  /* 0x0000000f0807723e */ /* 0x008fe400048070ff */
[----:B------:R-:W-:-:S03]  /*95290*/  IADD3 R8, P6, R6, R46, RZ ;  /* 0x0000002e06087210 */ /* 0x000fc60007fde0ff */
[----:B------:R-:W-:Y:S01]  /*952a0*/  STL [R1+0x23c], R7 ;  /* 0x00023c0701007387 */ /* 0x000fe20000100800 */
[----:B------:R-:W-:Y:S01]  /*952b0*/  F2FP.SATFINITE.E4M3.F32.PACK_AB_MERGE_C R49, R49, R9, RZ ;  /* 0x000000093131723e */ /* 0x000fe200048070ff */
[----:B------:R-:W-:-:S04]  /*952c0*/  IMAD.X R9, R4, 0x1, R37, P6 ;  /* 0x0000000104097824 */ /* 0x000fc800030e0625 */
[----:B------:R-:W-:Y:S01]  /*952d0*/  STL [R1+0x3afc], R49 ;  /* 0x003afc3101007387 */ /* 0x000fe20000100800 */
[----:B------:R-:W-:-:S03]  /*952e0*/  F2FP.SATFINITE.E4M3.F32.PACK_AB_MERGE_C R48, R48, R10, RZ ;  /* 0x0000000a3030723e */ /* 0x000fc600048070ff */
[----:B------:R-:W-:Y:S04]  /*952f0*/  STL.64 [R1+0x1278], R12 ;  /* 0x0012780c01007387 */ /* 0x000fe80000100a00 */
[----:B------:R-:W-:Y:S01]  /*95300*/  STL [R1+0x3b1c], R48 ;  /* 0x003b1c3001007387 */ /* 0x000fe20000100800 */
[----:B----4-:R-:W-:-:S05]  /*95310*/  F2FP.SATFINITE.E4M3.F32.PACK_AB_MERGE_C R53, R53, R11, RZ ;  /* 0x0000000b3535723e */ /* 0x010fca00048070ff */
[----:B------:R-:W-:Y:S04]  /*95320*/  STL [R1+0x3b18], R53 ;  /* 0x003b183501007387 */ /* 0x000fe80000100800 */
[----:B------:R0:W-:Y:S02]  /*95330*/  STL.64 [R1+0x1270], R8 ;  /* 0x0012700801007387 */ /* 0x0001e40000100a00 */
[----:B0-----:R-:W-:Y:S02]  /*95340*/  IADD3 R8, P6, R6, R44, RZ ;  /* 0x0000002c06087210 */ /* 0x001fe40007fde0ff */
[----:B------:R-:W-:-:S03]  /*95350*/  F2FP.SATFINITE.E4M3.F32.PACK_AB_MERGE_C R0, R2, R0, RZ ;  /* 0x000000000200723e */ /* 0x000fc600048070ff */
[----:B------:R-:W-:Y:S02]  /*95360*/  IMAD.X R9, R4, 0x1, R38, P6 ;  /* 0x0000000104097824 */ /* 0x000fe400030e0626 */
[----:B------:R0:W-:Y:S01]  /*95370*/  STL [R1+0x20c], R0 ;  /* 0x00020c0001007387 */ /* 0x0001e20000100800 */
[----:B------:R-:W-:-:S03]  /*95380*/  F2FP.SATFINITE.E4M3.F32.PACK_AB_MERGE_C R2, R50, R3, RZ ;  /* 0x000000033202723e */ /* 0x000fc600048070ff */
[----:B------:R-:W3:Y:S04]  /*95390*/  LDL.LU R59, [R1+0x1180] ;  /* 0x00118000013b7983 */ /* 0x000ee80000300800 */
[----:B------:R1:W-:Y:S01]  /*953a0*/  STL.64 [R1+0x1268], R8 ;  /* 0x0012680801007387 */ /* 0x0003e20000100a00 */
[----:B0-----:R-:W-:-:S03]  /*953b0*/  F2FP.SATFINITE.E4M3.F32.PACK_AB_MERGE_C R0, R56, R52, RZ ;  /* 0x000000343800723e */ /* 0x001fc600048070ff */
[----:B------:R-:W-:Y:S04]  /*953c0*/  STL [R1+0x214], R2 ;  /* 0x0002140201007387 */ /* 0x000fe80000100800 */
[----:B------:R-:W3:Y:S04]  /*953d0*/  LDL.LU R60, [R1+0x1184] ;  /* 0x00118400013c7983 */ /* 0x000ee80000300800 */
[----:B------:R0:W-:Y:S01]  /*953e0*/  STL [R1+0x1fc], R0 ;  /* 0x0001fc0001007387 */ /* 0x0001e20000100800 */
[----:B-1----:R-:W-:-:S05]  /*953f0*/  IADD3 R8, P6, R6, R43, RZ ;  /* 0x0000002b06087210 */ /* 0x002fca0007fde0ff */
[----:B------:R-:W-:Y:S01]  /*95400*/  IMAD.X R9, R4, 0x1, R39, P6 ;  /* 0x0000000104097824 */ /* 0x000fe200030e0627 */
[----:B0-----:R-:W4:Y:S04]  /*95410*/  LDL.LU R0, [R1+0x1188] ;  /* 0x0011880001007983 */ /* 0x001f280000300800 */
[----:B------:R-:W4:Y:S01]  /*95420*/  LDL.LU R2, [R1+0x118c] ;  /* 0x00118c0001027983 */ /* 0x000f220000300800 */
[----:B------:R-:W-:-:S03]  /*95430*/  IADD3 R6, P6, R6, R61, RZ ;  /* 0x0000003d06067210 */ /* 0x000fc60007fde0ff */
[----:B------:R-:W4:Y:S04]  /*95440*/  LDL.LU R3, [R1+0x1170] ;  /* 0x0011700001037983 */ /* 0x000f280000300800 */
[----:B------:R-:W4:Y:S04]  /*95450*/  LDL.LU R50, [R1+0x1174] ;  /* 0x0011740001327983 */ /* 0x000f280000300800 */
[----:B------:R-:W4:Y:S01]  /*95460*/  LDL.LU R52, [R1+0x1178] ;  /* 0x0011780001347983 */ /* 0x000f220000300800 */
[----:B------:R-:W-:-:S03]  /*95470*/  IMAD.X R7, R4, 0x1, R41, P6 ;  /* 0x0000000104077824 */ /* 0x000fc600030e0629 */
[----:B------:R-:W4:Y:S04]  /*95480*/  LDL.LU R56, [R1+0x117c] ;  /* 0x00117c0001387983 */ /* 0x000f280000300800 */
[----:B------:R2:W-:Y:S04]  /*95490*/  STL.64 [R1+0x1258], R6 ;  /* 0x0012580601007387 */ /* 0x0005e80000100a00 */
[----:B------:R-:W-:Y:S01]  /*954a0*/  STL.64 [R1+0x1260], R8 ;  /* 0x0012600801007387 */ /* 0x000fe20000100a00 */
[----:B--2---:R-:W-:-:S05]  /*954b0*/  F2FP.SATFINITE.E4M3.F32.PACK_AB_MERGE_C R7, R51, R58, RZ ;  /* 0x0000003a3307723e */ /* 0x004fca00048070ff */
[----:B------:R0:W-:Y:S01]  /*954c0*/  STL [R1+0xf4], R7 ;  /* 0x0000f40701007387 */ /* 0x0001e20000100800 */
[----:B------:R-:W-:-:S03]  /*954d0*/  F2FP.SATFINITE.E4M3.F32.PACK_AB_MERGE_C R6, R33, R32, RZ ;  /* 0x000000202106723e */ /* 0x000fc600048070ff */
[----:B0-----:R-:W2:Y:S01]  /*954e0*/  LDL.LU R7, [R1+0x1160] ;  /* 0x0011600001077983 */ /* 0x001ea20000300800 */
[----:B------:R-:W-:-:S03]  /*954f0*/  F2FP.SATFINITE.E4M3.F32.PACK_AB_MERGE_C R4, R31, R30, RZ ;  /* 0x0000001e1f04723e */ /* 0x000fc600048070ff */
[----:B------:R-:W-:Y:S04]  /*95500*/  STL [R1+0x27dc], R6 ;  /* 0x0027dc0601007387 */ /* 0x000fe80000100800 */
[----:B------:R-:W2:Y:S04]  /*95510*/  LDL.LU R12, [R1+0x1164] ;  /* 0x00116400010c7983 */ /* 0x000ea80000300800 */
[----:B------:R0:W-:Y:S04]  /*95520*/  STL [R1+0x27e4], R4 ;  /* 0x0027e40401007387 */ /* 0x0001e80000100800 */
        /* <DEDUP_REMOVED lines=14> */
[----:B0-----:R-:W-:-:S02]  /*95610*/  SHF.R.S32.HI R4, RZ, 0x1f, R5 ;  /* 0x0000001fff047819 */ /* 0x001fc40000011405 */
[----:B------:R-:W-:-:S05]  /*95620*/  IADD3 R48, P6, R5, R40, RZ ;  /* 0x0000002805307210 */ /* 0x000fca0007fde0ff */
[----:B------:R-:W-:-:S05]  /*95630*/  IMAD.X R49, R4, 0x1, R42, P6 ;  /* 0x0000000104317824 */ /* 0x000fca00030e062a */
[----:B------:R0:W-:Y:S02]  /*95640*/  STL.64 [R1+0x1250], R48 ;  /* 0x0012503001007387 */ /* 0x0001e40000100a00 */
[----:B0-----:R-:W-:-:S05]  /*95650*/  IADD3 R48, P6, R5, R57, RZ ;  /* 0x0000003905307210 */ /* 0x001fca0007fde0ff */
[----:B------:R-:W-:Y:S01]  /*95660*/  IMAD.X R49, R4, 0x1, R34, P6 ;  /* 0x0000000104317824 */ /* 0x000fe200030e0622 */
[----:B---3--:R-:W-:-:S05]  /*95670*/  F2FP.SATFINITE.E4M3.F32.PACK_AB_MERGE_C R6, R60, R59, RZ ;  /* 0x0000003b3c06723e */ /* 0x008fca00048070ff */
[----:B------:R0:W-:Y:S01]  /*95680*/  STL [R1+0x2790], R6 ;  /* 0x0027900601007387 */ /* 0x0001e20000100800 */
[----:B----4-:R-:W-:Y:S02]  /*95690*/  F2FP.SATFINITE.E4M3.F32.PACK_AB_MERGE_C R0, R2, R0, RZ ;  /* 0x000000000200723e */ /* 0x010fe400048070ff */
[----:B------:R-:W-:-:S03]  /*956a0*/  IADD3 R2, P6, R5, R47, RZ ;  /* 0x0000002f05027210 */ /* 0x000fc60007fde0ff */
[----:B------:R1:W-:Y:S01]  /*956b0*/  STL [R1+0x2794], R0 ;  /* 0x0027940001007387 */ /* 0x0003e20000100800 */
[----:B0-----:R-:W-:Y:S01]  /*956c0*/  F2FP.SATFINITE.E4M3.F32.PACK_AB_MERGE_C R6, R50, R3, RZ ;  /* 0x000000033206723e */ /* 0x001fe200048070ff */
[----:B------:R-:W-:Y:S02]  /*956d0*/  IMAD.X R3, R4, 0x1, R35, P6 ;  /* 0x0000000104037824 */ /* 0x000fe400030e0623 */
[----:B------:R-:W-:Y:S01]  /*956e0*/  STL.64 [R1+0x1248], R48 ;  /* 0x0012483001007387 */ /* 0x000fe20000100a00 */
[----:B-1----:R-:W-:-:S03]  /*956f0*/  F2FP.SATFINITE.E4M3.F32.PACK_AB_MERGE_C R0, R56, R52, RZ ;  /* 0x000000343800723e */ /* 0x002fc600048070ff */
[----:B------:R-:W-:Y:S04]  /*95700*/  STL [R1+0x276c], R6 ;  /* 0x00276c0601007387 */ /* 0x000fe80000100800 */
[----:B------:R0:W-:Y:S04]  /*95710*/  STL [R1+0x2810], R0 ;  /* 0x0028100001007387 */ /* 0x0001e80000100800 */
[----:B0-----:R-:W3:Y:S04]  /*95720*/  LDL.LU R0, [R1+0x1130] ;  /* 0x0011300001007983 */ /* 0x001ee80000300800 */
[----:B------:R0:W-:Y:S01]  /*95730*/  STL.64 [R1+0x1240], R2 ;  /* 0x0012400201007387 */ /* 0x0001e20000100a00 */
[----:B------:R-:W-:-:S03]  /*95740*/  IADD3 R6, P6, R5, R45, RZ ;  /* 0x0000002d05067210 */ /* 0x000fc60007fde0ff */
[----:B0-----:R-:W3:Y:S04]  /*95750*/  LDL.LU R2, [R1+0x1134] ;  /* 0x0011340001027983 */ /* 0x001ee80000300800 */
[----:B------:R-:W4:Y:S04]  /*95760*/  LDL.LU R3, [R1+0x1138] ;  /* 0x0011380001037983 */ /* 0x000f280000300800 */
[----:B------:R-:W4:Y:S04]  /*95770*/  LDL.LU R50, [R1+0x113c] ;  /* 0x00113c0001327983 */ /* 0x000f280000300800 */
[----:B------:R-:W4:Y:S04]  /*95780*/  LDL.LU R52, [R1+0x1120] ;  /* 0x0011200001347983 */ /* 0x000f280000300800 */
[----:B------:R-:W4:Y:S01]  /*95790*/  LDL.LU R56, [R1+0x1124] ;  /* 0x0011240001387983 */ /* 0x000f220000300800 */
[----:B--2---:R-:W-:Y:S01]  /*957a0*/  F2FP.SATFINITE.E4M3.F32.PACK_AB_MERGE_C R48, R12, R7, RZ ;  /* 0x000000070c30723e */ /* 0x004fe200048070ff */
[----:B------:R-:W-:-:S04]  /*957b0*/  IMAD.X R7, R4, 0x1, R36, P6 ;  /* 0x0000000104077824 */ /* 0x000fc800030e0624 */
[----:B------:R-:W-:Y:S01]  /*957c0*/  STL [R1+0x2740], R48 ;  /* 0x0027403001007387 */ /* 0x000fe20000100800 */
[----:B------:R-:W-:-:S05]  /*957d0*/  F2FP.SATFINITE.E4M3.F32.PACK_AB_MERGE_C R12, R55, R54, RZ ;  /* 0x00000036370c723e */ /* 0x000fca00048070ff */
[----:B------:R0:W-:Y:S04]  /*957e0*/  STL [R1+0x281c], R12 ;  /* 0x00281c0c01007387 */ /* 0x0001e80000100800 */
[----:B------:R1:W-:Y:S01]  /*957f0*/  STL.64 [R1+0x1238], R6 ;  /* 0x0012380601007387 */ /* 0x0003e20000100a00 */
[----:B0-----:R-:W-:Y:S02]  /*95800*/  F2FP.SATFINITE.E4M3.F32.PACK_AB_MERGE_C R12, R15, R13, RZ ;  /* 0x0000000d0f0c723e */ /* 0x001fe400048070ff */
[----:B------:R-:W-:Y:S02]  /*95810*/  F2FP.SATFINITE.E4M3.F32.PACK_AB_MERGE_C R8, R9, R8, RZ ;  /* 0x000000080908723e */ /* 0x000fe400048070ff */
[----:B-1----:R-:W-:Y:S01]  /*95820*/  IADD3 R6, P6, R5, R46, RZ ;  /* 0x0000002e05067210 */ /* 0x002fe20007fde0ff */
[----:B------:R-:W-:Y:S04]  /*95830*/  STL [R1+0x2710], R12 ;  /* 0x0027100c01007387 */ /* 0x000fe80000100800 */
[----:B------:R-:W-:Y:S01]  /*95840*/  IMAD.X R7, R4, 0x1, R37, P6 ;  /* 0x0000000104077824 */ /* 0x000fe200030e0625 */
[----:B------:R0:W-:Y:S04]  /*95850*/  STL [R1+0x2718], R8 ;  /* 0x0027180801007387 */ /* 0x0001e80000100800 */
[----:B------:R1:W-:Y:S01]  /*95860*/  STL.64 [R1+0x1230], R6 ;  /* 0x0012300601007387 */ /* 0x0003e20000100a00 */
[----:B------:R-:W-:-:S02]  /*95870*/  F2FP.SATFINITE.E4M3.F32.PACK_AB_MERGE_C R9, R11, R10, RZ ;  /* 0x0000000a0b09723e */ /* 0x000fc400048070ff */
[----:B0-----:R-:W-:Y:S02]  /*95880*/  F2FP.SATFINITE.E4M3.F32.PACK_AB_MERGE_C R8, R51, R58, RZ ;  /* 0x0000003a3308723e */ /* 0x001fe400048070ff */
[----:B-1----:R-:W-:Y:S01]  /*95890*/  IADD3 R6, P6, R5, R44, RZ ;  /* 0x0000002c05067210 */ /* 0x002fe20007fde0ff */
[----:B------:R-:W-:Y:S04]  /*958a0*/  STL [R1+0x26e4], R9 ;  /* 0x0026e40901007387 */ /* 0x000fe80000100800 */
[----:B------:R-:W-:Y:S01]  /*958b0*/  IMAD.X R7, R4, 0x1, R38, P6 ;  /* 0x0000000104077824 */ /* 0x000fe200030e0626 */
[----:B------:R-:W-:Y:S04]  /*958c0*/  STL [R1+0x26ec], R8 ;  /* 0x0026ec0801007387 */ /* 0x000fe80000100800 */
[----:B------:R0:W-:Y:S04]  /*958d0*/  STL.64 [R1+0x1228], R6 ;  /* 0x0012280601007387 */ /* 0x0001e80000100a00 */
[----:B------:R-:W2:Y:S01]  /*958e0*/  LDL.LU R59, [R1+0x1128] ;  /* 0x00112800013b7983 */ /* 0x000ea20000300800 */
[----:B0-----:R-:W-:-:S02]  /*958f0*/  F2FP.SATFINITE.E4M3.F32.PACK_AB_MERGE_C R7, R33, R32, RZ ;  /* 0x000000202107723e */ /* 0x001fc400048070ff */
[----:B------:R-:W-:-:S03]  /*95900*/  F2FP.SATFINITE.E4M3.F32.PACK_AB_MERGE_C R6, R31, R30, RZ ;  /* 0x0000001e1f06723e */ /* 0x000fc600048070ff */
[----:B------:R0:W-:Y:S04]  /*95910*/  STL [R1+0x404], R7 ;  /* 0x0004040701007387 */ /* 0x0001e80000100800 */
[----:B------:R-:W2:Y:S04]  /*95920*/  LDL.LU R60, [R1+0x112c] ;  /* 0x00112c00013c7983 */ /* 0x000ea80000300800 */
[----:B------:R-:W-:Y:S04]  /*95930*/  STL [R1+0x428], R6 ;  /* 0x0004280601007387 */ /* 0x000fe80000100800 */
[----:B0-----:R-:W2:Y:S04]  /*95940*/  LDL.LU R7, [R1+0x1110] ;  /* 0x0011100001077983 */ /* 0x001ea80000300800 */
[----:B------:R-:W2:Y:S04]  /*95950*/  LDL.LU R12, [R1+0x1114] ;  /* 0x00111400010c7983 */ /* 0x000ea80000300800 */
[----:B------:R-:W2:Y:S04]  /*95960*/  LDL.LU R58, [R1+0x1118] ;  /* 0x00111800013a7983 */ /* 0x000ea80000300800 */
[----:B------:R-:W2:Y:S04]  /*95970*/  LDL.LU R51, [R1+0x111c] ;  /* 0x00111c0001337983 */ /* 0x000ea80000300800 */
[----:B------:R-:W2:Y:S04]  /*95980*/  LDL.LU R32, [R1+0x1100] ;  /* 0x0011000001207983 */ /* 0x000ea80000300800 */
[----:B------:R-:W2:Y:S04]  /*95990*/  LDL.LU R33, [R1+0x1104] ;  /* 0x0011040001217983 */ /* 0x000ea80000300800 */
[----:B------:R-:W2:Y:S04]  /*959a0*/  LDL.LU R30, [R1+0x1108] ;  /* 0x00110800011e7983 */ /* 0x000ea80000300800 */
[----:B------:R-:W2:Y:S01]  /*959b0*/  LDL.LU R31, [R1+0x110c] ;  /* 0x00110c00011f7983 */ /* 0x000ea20000300800 */
[----:B------:R-:W-:-:S05]  /*959c0*/  IADD3 R8, P6, R5, R43, RZ ;  /* 0x0000002b05087210 */ /* 0x000fca0007fde0ff */
[----:B------:R-:W-:-:S05]  /*959d0*/  IMAD.X R9, R4, 0x1, R39, P6 ;  /* 0x0000000104097824 */ /* 0x000fca00030e0627 */
[----:B------:R0:W-:Y:S02]  /*959e0*/  STL.64 [R1+0x1220], R8 ;  /* 0x0012200801007387 */ /* 0x0001e40000100a00 */
[----:B0-----:R-:W-:-:S05]  /*959f0*/  IADD3 R8, P6, R5, R61, RZ ;  /* 0x0000003d05087210 */ /* 0x001fca0007fde0ff */
[----:B------:R-:W-:-:S05]  /*95a00*/  IMAD.X R9, R4, 0x1, R41, P6 ;  /* 0x0000000104097824 */ /* 0x000fca00030e0629 */
[----:B------:R0:W-:Y:S01]  /*95a10*/  STL.64 [R1+0x1218], R8 ;  /* 0x0012180801007387 */ /* 0x0001e20000100a00 */
[----:B------:R-:W-:Y:S02]  /*95a20*/  IADD3 R48, P6, R14, R40, RZ ;  /* 0x000000280e307210 */ /* 0x000fe40007fde0ff */
[----:B---3--:R-:W-:-:S05]  /*95a30*/  F2FP.SATFINITE.E4M3.F32.PACK_AB_MERGE_C R4, R2, R0, RZ ;  /* 0x000000000204723e */ /* 0x008fca00048070ff */
[----:B------:R-:W-:Y:S01]  /*95a40*/  STL [R1+0x334], R4 ;  /* 0x0003340401007387 */ /* 0x000fe20000100800 */
[----:B----4-:R-:W-:-:S03]  /*95a50*/  F2FP.SATFINITE.E4M3.F32.PACK_AB_MERGE_C R2, R50, R3, RZ ;  /* 0x000000033202723e */ /* 0x010fc600048070ff */
[----:B------:R-:W3:Y:S04]  /*95a60*/  LDL.LU R54, [R1+0x10f0] ;  /* 0x0010f00001367983 */ /* 0x000ee80000300800 */
[----:B------:R-:W-:Y:S01]  /*95a70*/  STL [R1+0x34c], R2 ;  /* 0x00034c0201007387 */ /* 0x000fe20000100800 */
[----:B------:R-:W-:-:S03]  /*95a80*/  F2FP.SATFINITE.E4M3.F32.PACK_AB_MERGE_C R0, R56, R52, RZ ;  /* 0x000000343800723e */ /* 0x000fc600048070ff */
[----:B------:R-:W3:Y:S04]  /*95a90*/  LDL.LU R55, [R1+0x10f4] ;  /* 0x0010f40001377983 */ /* 0x000ee80000300800 */
[----:B------:R1:W-:Y:S04]  /*95aa0*/  STL [R1+0x2ac], R0 ;  /* 0x0002ac0001007387 */ /* 0x0003e80000100800 */
[----:B------:R-:W4:Y:S04]  /*95ab0*/  LDL.LU R13, [R1+0x10f8] ;  /* 0x0010f800010d7983 */ /* 0x000f280000300800 */
[----:B------:R-:W4:Y:S04]  /*95ac0*/  LDL.LU R15, [R1+0x10fc] ;  /* 0x0010fc00010f7983 */ /* 0x000f280000300800 */
[----:B0-----:R-:W4:Y:S04]  /*95ad0*/  LDL.LU R8, [R1+0x10e0] ;  /* 0x0010e00001087983 */ /* 0x001f280000300800 */
[----:B------:R-:W4:Y:S04]  /*95ae0*/  LDL.LU R9, [R1+0x10e4] ;  /* 0x0010e40001097983 */ /* 0x000f280000300800 */
[----:B------:R-:W4:Y:S04]  /*95af0*/  LDL.LU R10, [R1+0x10e8] ;  /* 0x0010e800010a7983 */ /* 0x000f280000300800 */
[----:B------:R-:W4:Y:S04]  /*95b00*/  LDL.LU R11, [R1+0x10ec] ;  /* 0x0010ec00010b7983 */ /* 0x000f280000300800 */
[----:B-1----:R-:W4:Y:S04]  /*95b10*/  LDL.LU R0, [R1+0x10d0] ;  /* 0x0010d00001007983 */ /* 0x002f280000300800 */
[----:B------:R-:W4:Y:S04]  /*95b20*/  LDL.LU R2, [R1+0x10d4] ;  /* 0x0010d40001027983 */ /* 0x000f280000300800 */
[----:B------:R-:W4:Y:S04]  /*95b30*/  LDL.LU R3, [R1+0x10d8] ;  /* 0x0010d80001037983 */ /* 0x000f280000300800 */
[----:B------:R-:W4:Y:S04]  /*95b40*/  LDL.LU R50, [R1+0x10dc] ;  /* 0x0010dc0001327983 */ /* 0x000f280000300800 */
[----:B------:R-:W4:Y:S04]  /*95b50*/  LDL.LU R52, [R1+0x10c0] ;  /* 0x0010c00001347983 */ /* 0x000f280000300800 */
[----:B------:R-:W4:Y:S01]  /*95b60*/  LDL.LU R56, [R1+0x10c4] ;  /* 0x0010c40001387983 */ /* 0x000f220000300800 */
[----:B------:R-:W-:-:S05]  /*95b70*/  SHF.R.S32.HI R4, RZ, 0x1f, R14 ;  /* 0x0000001fff047819 */ /* 0x000fca000001140e */
[----:B------:R-:W-:Y:S01]  /*95b80*/  IMAD.X R49, R4, 0x1, R42, P6 ;  /* 0x0000000104317824 */ /* 0x000fe200030e062a */
[----:B------:R-:W-:-:S04]  /*95b90*/  IADD3 R6, P6, R14, R57, RZ ;  /* 0x000000390e067210 */ /* 0x000fc80007fde0ff */
[----:B------:R2:W-:Y:S02]  /*95ba0*/  STL.64 [R1+0x1210], R48 ;  /* 0x0012103001007387 */ /* 0x0005e40000100a00 */
[----:B--2---:R-:W-:-:S05]  /*95bb0*/  F2FP.SATFINITE.E4M3.F32.PACK_AB_MERGE_C R48, R60, R59, RZ ;  /* 0x0000003b3c30723e */ /* 0x004fca00048070ff */
[----:B------:R-:W-:Y:S01]  /*95bc0*/  STL [R1+0x2c0], R48 ;  /* 0x0002c03001007387 */ /* 0x000fe20000100800 */
[----:B------:R-:W-:Y:S01]  /*95bd0*/  F2FP.SATFINITE.E4M3.F32.PACK_AB_MERGE_C R5, R12, R7, RZ ;  /* 0x000000070c05723e */ /* 0x000fe200048070ff */
[----:B------:R-:W-:-:S04]  /*95be0*/  IMAD.X R7, R4, 0x1, R34, P6 ;  /* 0x0000000104077824 */ /* 0x000fc800030e0622 */
[----:B------:R0:W-:Y:S01]  /*95bf0*/  STL [R1+0x278], R5 ;  /* 0x0002780501007387 */ /* 0x0001e20000100800 */
[----:B------:R-:W-:-:S03]  /*95c00*/  F2FP.SATFINITE.E4M3.F32.PACK_AB_MERGE_C R12, R51, R58, RZ ;  /* 0x0000003a330c723e */ /* 0x000fc600048070ff */
[----:B------:R1:W-:Y:S01]  /*95c10*/  STL.64 [R1+0x1208], R6 ;  /* 0x0012080601007387 */ /* 0x0003e20000100a00 */
[----:B0-----:R-:W-:-:S03]  /*95c20*/  F2FP.SATFINITE.E4M3.F32.PACK_AB_MERGE_C R5, R33, R32, RZ ;  /* 0x000000202105723e */ /* 0x001fc600048070ff */
[----:B------:R-:W-:Y:S01]  /*95c30*/  STL [R1+0x27c], R12 ;  /* 0x00027c0c01007387 */ /* 0x000fe20000100800 */
[----:B-1----:R-:W-:-:S03]  /*95c40*/  IADD3 R6, P6, R14, R47, RZ ;  /* 0x0000002f0e067210 */ /* 0x002fc60007fde0ff */
[----:B------:R0:W-:Y:S02]  /*95c50*/  STL [R1+0x224], R5 ;  /* 0x0002240501007387 */ /* 0x0001e40000100800 */
[----:B------:R-:W-:Y:S02]  /*95c60*/  IMAD.X R7, R4, 0x1, R35, P6 ;  /* 0x0000000104077824 */ /* 0x000fe400030e0623 */
[----:B------:R-:W2:Y:S04]  /*95c70*/  LDL.LU R58, [R1+0x10c8] ;  /* 0x0010c800013a7983 */ /* 0x000ea80000300800 */
[----:B------:R-:W2:Y:S01]  /*95c80*/  LDL.LU R51, [R1+0x10cc] ;  /* 0x0010cc0001337983 */ /* 0x000ea20000300800 */
[----:B0-----:R-:W-:-:S03]  /*95c90*/  F2FP.SATFINITE.E4M3.F32.PACK_AB_MERGE_C R5, R31, R30, RZ ;  /* 0x0000001e1f05723e */ /* 0x001fc600048070ff */
[----:B------:R0:W-:Y:S04]  /*95ca0*/  STL.64 [R1+0x1200], R6 ;  /* 0x0012000601007387 */ /* 0x0001e80000100a00 */
[----:B------:R4:W-:Y:S04]  /*95cb0*/  STL [R1+0x228], R5 ;  /* 0x0002280501007387 */ /* 0x0009e80000100800 */
        /* <DEDUP_REMOVED lines=8> */
[----:B------:R0:W-:Y:S01]  /*95d40*/  STL.64 [R1+0x11f8], R6 ;  /* 0x0011f80601007387 */ /* 0x0001e20000100a00 */
[----:B----4-:R-:W-:Y:S02]  /*95d50*/  F2FP.SATFINITE.E4M3.F32.PACK_AB_MERGE_C R5, R15, R13, RZ ;  /* 0x0000000d0f05723e */ /* 0x010fe400048070ff */
[----:B0-----:R-:W-:-:S03]  /*95d60*/  IADD3 R6, P6, R14, R46, RZ ;  /* 0x0000002e0e067210 */ /* 0x001fc60007fde0ff */
[----:B------:R-:W-:Y:S02]  /*95d70*/  STL [R1+0x210], R5 ;  /* 0x0002100501007387 */ /* 0x000fe40000100800 */
[----:B------:R-:W-:Y:S01]  /*95d80*/  IMAD.X R7, R4, 0x1, R37, P6 ;  /* 0x0000000104077824 */ /* 0x000fe200030e0625 */
[----:B------:R-:W-:-:S05]  /*95d90*/  F2FP.SATFINITE.E4M3.F32.PACK_AB_MERGE_C R48, R11, R10, RZ ;  /* 0x0000000a0b30723e */ /* 0x000fca00048070ff */
[----:B------:R-:W-:Y:S04]  /*95da0*/  STL [R1+0x3b30], R48 ;  /* 0x003b303001007387 */ /* 0x000fe80000100800 */
[----:B------:R0:W-:Y:S01]  /*95db0*/  STL.64 [R1+0x11f0], R6 ;  /* 0x0011f00601007387 */ /* 0x0001e20000100a00 */
[----:B------:R-:W-:Y:S02]  /*95dc0*/  F2FP.SATFINITE.E4M3.F32.PACK_AB_MERGE_C R0, R2, R0, RZ ;  /* 0x000000000200723e */ /* 0x000fe400048070ff */
[----:B0-----:R-:W-:-:S03]  /*95dd0*/  IADD3 R6, P6, R14, R44, RZ ;  /* 0x0000002c0e067210 */ /* 0x001fc60007fde0ff */
[----:B------:R0:W-:Y:S01]  /*95de0*/  STL [R1+0x1e8], R0 ;  /* 0x0001e80001007387 */ /* 0x0001e20000100800 */
[----:B------:R-:W-:Y:S01]  /*95df0*/  F2FP.SATFINITE.E4M3.F32.PACK_AB_MERGE_C R2, R50, R3, RZ ;  /* 0x000000033202723e */ /* 0x000fe200048070ff */
[----:B------:R-:W-:Y:S02]  /*95e00*/  IMAD.X R7, R4, 0x1, R38, P6 ;  /* 0x0000000104077824 */ /* 0x000fe400030e0626 */
[----:B------:R-:W3:Y:S01]  /*95e10*/  LDL.LU R5, [R1+0x10a0] ;  /* 0x0010a00001057983 */ /* 0x000ee20000300800 */
[----:B0-----:R-:W-:-:S03]  /*95e20*/  F2FP.SATFINITE.E4M3.F32.PACK_AB_MERGE_C R0, R56, R52, RZ ;  /* 0x000000343800723e */ /* 0x001fc600048070ff */
[----:B------:R0:W-:Y:S04]  /*95e30*/  STL.64 [R1+0x11e8], R6 ;  /* 0x0011e80601007387 */ /* 0x0001e80000100a00 */
[----:B------:R1:W-:Y:S04]  /*95e40*/  STL [R1+0x1ec], R2 ;  /* 0x0001ec0201007387 */ /* 0x0003e80000100800 */
[----:B0-----:R-:W3:Y:S04]  /*95e50*/  LDL.LU R6, [R1+0x10a4] ;  /* 0x0010a40001067983 */ /* 0x001ee80000300800 */
[----:B------:R0:W-:Y:S04]  /*95e60*/  STL [R1+0xf0], R0 ;  /* 0x0000f00001007387 */ /* 0x0001e80000100800 */
[----:B------:R-:W4:Y:S04]  /*95e70*/  LDL.LU R53, [R1+0x10a8] ;  /* 0x0010a80001357983 */ /* 0x000f280000300800 */
[----:B------:R-:W4:Y:S01]  /*95e80*/  LDL.LU R49, [R1+0x10ac] ;  /* 0x0010ac0001317983 */ /* 0x000f220000300800 */
[----:B------:R-:W-:-:S03]  /*95e90*/  F2FP.SATFINITE.E4M3.F32.PACK_AB_MERGE_C R54, R9, R8, RZ ;  /* 0x000000080936723e */ /* 0x000fc600048070ff */
[----:B------:R-:W4:Y:S01]  /*95ea0*/  LDL.LU R59, [R1+0x1090] ;  /* 0x00109000013b7983 */ /* 0x000f220000300800 */
[----:B-1----:R-:W-:-:S03]  /*95eb0*/  IADD3 R2, P6, R14, R43, RZ ;  /* 0x0000002b0e027210 */ /* 0x002fc60007fde0ff */
[----:B------:R-:W4:Y:S04]  /*95ec0*/  LDL.LU R60, [R1+0x1094] ;  /* 0x00109400013c7983 */ /* 0x000f280000300800 */
[----:B------:R-:W4:Y:S04]  /*95ed0*/  LDL.LU R15, [R1+0x1098] ;  /* 0x00109800010f7983 */ /* 0x000f280000300800 */
[----:B------:R-:W4:Y:S01]  /*95ee0*/  LDL.LU R8, [R1+0x109c] ;  /* 0x00109c0001087983 */ /* 0x000f220000300800 */
[----:B------:R-:W-:-:S03]  /*95ef0*/  IMAD.X R3, R4, 0x1, R39, P6 ;  /* 0x0000000104037824 */ /* 0x000fc600030e0627 */
[----:B------:R-:W4:Y:S04]  /*95f00*/  LDL.LU R11, [R1+0x1080] ;  /* 0x00108000010b7983 */ /* 0x000f280000300800 */
[----:B0-----:R-:W4:Y:S04]  /*95f10*/  LDL.LU R0, [R1+0x1084] ;  /* 0x0010840001007983 */ /* 0x001f280000300800 */
[----:B------:R-:W4:Y:S04]  /*95f20*/  LDL.LU R50, [R1+0x1088] ;  /* 0x0010880001327983 */ /* 0x000f280000300800 */
[----:B------:R-:W4:Y:S04]  /*95f30*/  LDL.LU R52, [R1+0x108c] ;  /* 0x00108c0001347983 */ /* 0x000f280000300800 */
[----:B------:R0:W-:Y:S02]  /*95f40*/  STL.64 [R1+0x11e0], R2 ;  /* 0x0011e00201007387 */ /* 0x0001e40000100a00 */
[----:B0-----:R-:W-:-:S05]  /*95f50*/  IADD3 R2, P6, R14, R61, RZ ;  /* 0x0000003d0e027210 */ /* 0x001fca0007fde0ff */
[----:B------:R-:W-:-:S05]  /*95f60*/  IMAD.X R3, R4, 0x1, R41, P6 ;  /* 0x0000000104037824 */ /* 0x000fca00030e0629 */
[----:B------:R0:W-:Y:S01]  /*95f70*/  STL.64 [R1+0x11d8], R2 ;  /* 0x0011d80201007387 */ /* 0x0001e20000100a00 */
[----:B--2---:R-:W-:-:S05]  /*95f80*/  F2FP.SATFINITE.E4M3.F32.PACK_AB_MERGE_C R4, R51, R58, RZ ;  /* 0x0000003a3304723e */ /* 0x004fca00048070ff */
[----:B------:R-:W-:Y:S04]  /*95f90*/  STL [R1+0xec], R4 ;  /* 0x0000ec0401007387 */ /* 0x000fe80000100800 */
[----:B------:R-:W2:Y:S01]  /*95fa0*/  LDL.LU R7, [R1+0x1070] ;  /* 0x0010700001077983 */ /* 0x000ea20000300800 */
[----:B0-----:R-:W-:-:S05]  /*95fb0*/  F2FP.SATFINITE.E4M3.F32.PACK_AB_MERGE_C R3, R33, R32, RZ ;  /* 0x000000202103723e */ /* 0x001fca00048070ff */
[----:B------:R-:W-:Y:S01]  /*95fc0*/  STL [R1+0x2798], R3 ;  /* 0x0027980301007387 */ /* 0x000fe20000100800 */
[----:B------:R-:W-:-:S03]  /*95fd0*/  F2FP.SATFINITE.E4M3.F32.PACK_AB_MERGE_C R2, R31, R30, RZ ;  /* 0x0000001e1f02723e */ /* 0x000fc600048070ff */
[----:B------:R-:W2:Y:S04]  /*95fe0*/  LDL.LU R12, [R1+0x1074] ;  /* 0x00107400010c7983 */ /* 0x000ea80000300800 */
[----:B------:R0:W-:Y:S04]  /*95ff0*/  STL [R1+0x279c], R2 ;  /* 0x00279c0201007387 */ /* 0x0001e80000100800 */
[----:B------:R-:W2:Y:S04]  /*96000*/  LDL.LU R32, [R1+0x1078] ;  /* 0x0010780001207983 */ /* 0x000ea80000300800 */
[----:B------:R-:W2:Y:S04]  /*96010*/  LDL.LU R33, [R1+0x107c] ;  /* 0x00107c0001217983 */ /* 0x000ea80000300800 */
[----:B------:R-:W2:Y:S04]  /*96020*/  LDL.LU R13, [R1+0x870] ;  /* 0x00087000010d7983 */ /* 0x000ea80000300800 */
[----:B------:R-:W2:Y:S04]  /*96030*/  LDL.LU R9, [R1+0x874] ;  /* 0x0008740001097983 */ /* 0x000ea80000300800 */
[----:B------:R-:W2:Y:S04]  /*96040*/  LDL.LU R10, [R1+0x878] ;  /* 0x00087800010a7983 */ /* 0x000ea80000300800 */
[----:B0-----:R-:W2:Y:S04]  /*96050*/  LDL.LU R2, [R1+0x87c] ;  /* 0x00087c0001027983 */ /* 0x001ea80000300800 */
[----:B------:R-:W2:Y:S04]  /*96060*/  LDL.LU R3, [R1+0x1060] ;  /* 0x0010600001037983 */ /* 0x000ea80000300800 */
[----:B------:R-:W2:Y:S04]  /*96070*/  LDL.LU R56, [R1+0x1064] ;  /* 0x0010640001387983 */ /* 0x000ea80000300800 */
[----:B------:R-:W2:Y:S04]  /*96080*/  LDL.LU R58, [R1+0x1068] ;  /* 0x00106800013a7983 */ /* 0x000ea80000300800 */
[----:B------:R-:W2:Y:S01]  /*96090*/  LDL.LU R51, [R1+0x106c] ;  /* 0x00106c0001337983 */ /* 0x000ea20000300800 */
[----:B------:R-:W-:-:S02]  /*960a0*/  SHF.R.S32.HI R4, RZ, 0x1f, R16 ;  /* 0x0000001fff047819 */ /* 0x000fc40000011410 */
[----:B------:R-:W-:-:S05]  /*960b0*/  IADD3 R30, P6, R16, R40, RZ ;  /* 0x00000028101e7210 */ /* 0x000fca0007fde0ff */
[----:B------:R-:W-:Y:S01]  /*960c0*/  IMAD.X R31, R4, 0x1, R42, P6 ;  /* 0x00000001041f7824 */ /* 0x000fe200030e062a */
[----:B------:R-:W-:-:S04]  /*960d0*/  IADD3 R48, P6, R16, R57, RZ ;  /* 0x0000003910307210 */ /* 0x000fc80007fde0ff */
[----:B------:R0:W-:Y:S04]  /*960e0*/  STL.64 [R1+0x11d0], R30 ;  /* 0x0011d01e01007387 */ /* 0x0001e80000100a00 */
[----:B0-----:R-:W2:Y:S01]  /*960f0*/  LDL.LU.64 R30, [R1+0x3bc0] ;  /* 0x003bc000011e7983 */ /* 0x001ea20000300a00 */
[----:B---3--:R-:W-:-:S05]  /*96100*/  F2FP.SATFINITE.E4M3.F32.PACK_AB_MERGE_C R6, R6, R5, RZ ;  /* 0x000000050606723e */ /* 0x008fca00048070ff */
[----:B------:R0:W-:Y:S01]  /*96110*/  STL [R1+0x2768], R6 ;  /* 0x0027680601007387 */ /* 0x0001e20000100800 */
[----:B----4-:R-:W-:Y:S01]  /*96120*/  F2FP.SATFINITE.E4M3.F32.PACK_AB_MERGE_C R5, R49, R53, RZ ;  /* 0x000000353105723e */ /* 0x010fe200048070ff */
[----:B------:R-:W-:Y:S01]  /*96130*/  IMAD.X R49, R4, 0x1, R34, P6 ;  /* 0x0000000104317824 */ /* 0x000fe200030e0622 */
[----:B------:R-:W-:-:S03]  /*96140*/  IADD3 R14, P6, R16, R47, RZ ;  /* 0x0000002f100e7210 */ /* 0x000fc60007fde0ff */
[----:B------:R1:W-:Y:S01]  /*96150*/  STL [R1+0x2778], R5 ;  /* 0x0027780501007387 */ /* 0x0003e20000100800 */
[----:B0-----:R-:W-:-:S03]  /*96160*/  F2FP.SATFINITE.E4M3.F32.PACK_AB_MERGE_C R6, R60, R59, RZ ;  /* 0x0000003b3c06723e */ /* 0x001fc600048070ff */
[----:B------:R-:W-:Y:S01]  /*96170*/  STL.64 [R1+0x11c8], R48 ;  /* 0x0011c83001007387 */ /* 0x000fe20000100a00 */
[----:B-1----:R-:W-:Y:S01]  /*96180*/  F2FP.SATFINITE.E4M3.F32.PACK_AB_MERGE_C R5, R8, R15, RZ ;  /* 0x0000000f0805723e */ /* 0x002fe200048070ff */
[----:B------:R-:W-:Y:S02]  /*96190*/  IMAD.X R15, R4, 0x1, R35, P6 ;  /* 0x00000001040f7824 */ /* 0x000fe400030e0623 */
[----:B------:R-:W-:Y:S04]  /*961a0*/  STL [R1+0x273c], R6 ;  /* 0x00273c0601007387 */ /* 0x000fe80000100800 */
[----:B------:R0:W-:Y:S04]  /*961b0*/  STL [R1+0x2748], R5 ;  /* 0x0027480501007387 */ /* 0x0001e80000100800 */
[----:B------:R1:W-:Y:S01]  /*961c0*/  STL.64 [R1+0x11c0], R14 ;  /* 0x0011c00e01007387 */ /* 0x0003e20000100a00 */
[----:B0-----:R-:W-:-:S02]  /*961d0*/  F2FP.SATFINITE.E4M3.F32.PACK_AB_MERGE_C R5, R0, R11, RZ ;  /* 0x0000000b0005723e */ /* 0x001fc400048070ff */
[----:B------:R-:W-:Y:S02]  /*961e0*/  F2FP.SATFINITE.E4M3.F32.PACK_AB_MERGE_C R0, R52, R50, RZ ;  /* 0x000000323400723e */ /* 0x000fe400048070ff */
[----:B-1----:R-:W-:Y:S01]  /*961f0*/  IADD3 R14, P6, R16, R45, RZ ;  /* 0x0000002d100e7210 */ /* 0x002fe20007fde0ff */
[----:B------:R-:W-:Y:S04]  /*96200*/  STL [R1+0x2714], R5 ;  /* 0x0027140501007387 */ /* 0x000fe80000100800 */
[----:B------:R-:W-:Y:S01]  /*96210*/  IMAD.X R15, R4, 0x1, R36, P6 ;  /* 0x00000001040f7824 */ /* 0x000fe200030e0624 */
[----:B------:R-:W-:Y:S04]  /*96220*/  STL [R1+0x2730], R0 ;  /* 0x0027300001007387 */ /* 0x000fe80000100800 */
[----:B------:R0:W-:Y:S04]  /*96230*/  STL.64 [R1+0x11b8], R14 ;  /* 0x0011b80e01007387 */ /* 0x0001e80000100a00 */
[----:B0-----:R-:W3:Y:S04]  /*96240*/  LDL.LU R15, [R1+0x1050] ;  /* 0x00105000010f7983 */ /* 0x001ee80000300800 */
[----:B------:R-:W3:Y:S04]  /*96250*/  LDL.LU R8, [R1+0x1054] ;  /* 0x0010540001087983 */ /* 0x000ee80000300800 */
[----:B------:R-:W4:Y:S04]  /*96260*/  LDL.LU R11, [R1+0x1058] ;  /* 0x00105800010b7983 */ /* 0x000f280000300800 */
[----:B------:R-:W4:Y:S04]  /*96270*/  LDL.LU R0, [R1+0x105c] ;  /* 0x00105c0001007983 */ /* 0x000f280000300800 */
[----:B------:R-:W4:Y:S04]  /*96280*/  LDL.LU R50, [R1+0x1040] ;  /* 0x0010400001327983 */ /* 0x000f280000300800 */
[----:B------:R-:W4:Y:S01]  /*96290*/  LDL.LU R52, [R1+0x1044] ;  /* 0x0010440001347983 */ /* 0x000f220000300800 */
[----:B------:R-:W-:-:S02]  /*962a0*/  IADD3 R6, P6, R16, R46, RZ ;  /* 0x0000002e10067210 */ /* 0x000fc40007fde0ff */
[----:B--2---:R-:W-:-:S05]  /*962b0*/  F2FP.SATFINITE.E4M3.F32.PACK_AB_MERGE_C R12, R12, R7, RZ ;  /* 0x000000070c0c723e */ /* 0x004fca00048070ff */
[----:B------:R-:W-:Y:S01]  /*962c0*/  STL [R1+0x26e8], R12 ;  /* 0x0026e80c01007387 */ /* 0x000fe20000100800 */
[----:B------:R-:W-:-:S05]  /*962d0*/  F2FP.SATFINITE.E4M3.F32.PACK_AB_MERGE_C R5, R33, R32, RZ ;  /* 0x000000202105723e */ /* 0x000fca00048070ff */
[----:B------:R0:W-:Y:S04]  /*962e0*/  STL [R1+0x26f8], R5 ;  /* 0x0026f80501007387 */ /* 0x0001e80000100800 */
[----:B------:R-:W2:Y:S04]  /*962f0*/  LDL.LU R32, [R1+0x1048] ;  /* 0x0010480001207983 */ /* 0x000ea80000300800 */
[----:B------:R-:W2:Y:S01]  /*96300*/  LDL.LU R33, [R1+0x104c] ;  /* 0x00104c0001217983 */ /* 0x000ea20000300800 */
[----:B------:R-:W-:Y:S01]  /*96310*/  IMAD.X R7, R4, 0x1, R37, P6 ;  /* 0x0000000104077824 */ /* 0x000fe200030e0625 */
[----:B0-----:R-:W-:-:S04]  /*96320*/  F2FP.SATFINITE.E4M3.F32.PACK_AB_MERGE_C R5, R9, R13, RZ ;  /* 0x0000000d0905723e */ /* 0x001fc800048070ff */
[----:B------:R0:W-:Y:S01]  /*96330*/  STL.64 [R1+0x11b0], R6 ;  /* 0x0011b00601007387 */ /* 0x0001e20000100a00 */
[----:B------:R-:W-:-:S03]  /*96340*/  F2FP.SATFINITE.E4M3.F32.PACK_AB_MERGE_C R2, R2, R10, RZ ;  /* 0x0000000a0202723e */ /* 0x000fc600048070ff */
[----:B------:R-:W-:Y:S01]  /*96350*/  STL [R1+0x26ac], R5 ;  /* 0x0026ac0501007387 */ /* 0x000fe20000100800 */
[----:B------:R-:W-:Y:S02]  /*96360*/  F2FP.SATFINITE.E4M3.F32.PACK_AB_MERGE_C R3, R56, R3, RZ ;  /* 0x000000033803723e */ /* 0x000fe400048070ff */
[----:B0-----:R-:W-:Y:S01]  /*96370*/  IADD3 R6, P6, R16, R44, RZ ;  /* 0x0000002c10067210 */ /* 0x001fe20007fde0ff */
[----:B------:R0:W-:Y:S04]  /*96380*/  STL [R1+0x26bc], R2 ;  /* 0x0026bc0201007387 */ /* 0x0001e80000100800 */
[----:B------:R-:W-:Y:S01]  /*96390*/  IMAD.X R7, R4, 0x1, R38, P6 ;  /* 0x0000000104077824 */ /* 0x000fe200030e0626 */
[----:B------:R-:W2:Y:S01]  /*963a0*/  LDL.LU R53, [R1+0x1030] ;  /* 0x0010300001357983 */ /* 0x000ea20000300800 */
[----:B0-----:R-:W-:-:S03]  /*963b0*/  F2FP.SATFINITE.E4M3.F32.PACK_AB_MERGE_C R2, R51, R58, RZ ;  /* 0x0000003a3302723e */ /* 0x001fc600048070ff */
[----:B------:R-:W-:Y:S04]  /*963c0*/  STL.64 [R1+0x11a8], R6 ;  /* 0x0011a80601007387 */ /* 0x000fe80000100a00 */
[----:B------:R-:W-:Y:S04]  /*963d0*/  STL [R1+0x394], R3 ;  /* 0x0003940301007387 */ /* 0x000fe80000100800 */
[----:B------:R-:W2:Y:S04]  /*963e0*/  LDL.LU R49, [R1+0x1034] ;  /* 0x0010340001317983 */ /* 0x000ea80000300800 */
[----:B------:R0:W-:Y:S04]  /*963f0*/  STL [R1+0x408], R2 ;  /* 0x0004080201007387 */ /* 0x0001e80000100800 */
[----:B------:R-:W2:Y:S04]  /*96400*/  LDL.LU R59, [R1+0x1038] ;  /* 0x00103800013b7983 */ /* 0x000ea80000300800 */
[----:B------:R-:W2:Y:S01]  /*96410*/  LDL.LU R60, [R1+0x103c] ;  /* 0x00103c00013c7983 */ /* 0x000ea20000300800 */
[----:B0-----:R-:W-:-:S03]  /*96420*/  IADD3 R2, P6, R16, R43, RZ ;  /* 0x0000002b10027210 */ /* 0x001fc60007fde0ff */
[----:B------:R-:W2:Y:S02]  /*96430*/  LDL.LU R7, [R1+0x1020] ;  /* 0x0010200001077983 */ /* 0x000ea40000300800 */
[----:B------:R-:W-:-:S05]  /*96440*/  IMAD.X R3, R4, 0x1, R39, P6 ;  /* 0x0000000104037824 */ /* 0x000fca00030e0627 */
[----:B------:R0:W-:Y:S04]  /*96450*/  STL.64 [R1+0x11a0], R2 ;  /* 0x0011a00201007387 */ /* 0x0001e80000100a00 */
[----:B------:R-:W2:Y:S04]  /*96460*/  LDL.LU R9, [R1+0x1024] ;  /* 0x0010240001097983 */ /* 0x000ea80000300800 */
[----:B------:R-:W2:Y:S04]  /*96470*/  LDL.LU R10, [R1+0x1028] ;  /* 0x00102800010a7983 */ /* 0x000ea80000300800 */
[----:B0-----:R-:W2:Y:S04]  /*96480*/  LDL.LU R2, [R1+0x102c] ;  /* 0x00102c0001027983 */ /* 0x001ea80000300800 */
[----:B------:R-:W2:Y:S04]  /*96490*/  LDL.LU R3, [R1+0x1010] ;  /* 0x0010100001037983 */ /* 0x000ea80000300800 */
[----:B------:R-:W2:Y:S04]  /*964a0*/  LDL.LU R56, [R1+0x1014] ;  /* 0x0010140001387983 */ /* 0x000ea80000300800 */
[----:B------:R-:W2:Y:S04]  /*964b0*/  LDL.LU R58, [R1+0x1018] ;  /* 0x00101800013a7983 */ /* 0x000ea80000300800 */
[----:B------:R-:W2:Y:S01]  /*964c0*/  LDL.LU R51, [R1+0x101c] ;  /* 0x00101c0001337983 */ /* 0x000ea20000300800 */
[----:B------:R-:W-:-:S05]  /*964d0*/  IADD3 R12, P6, R16, R61, RZ ;  /* 0x0000003d100c7210 */ /* 0x000fca0007fde0ff */
[----:B------:R-:W-:-:S05]  /*964e0*/  IMAD.X R13, R4, 0x1, R41, P6 ;  /* 0x00000001040d7824 */ /* 0x000fca00030e0629 */
[----:B------:R0:W-:Y:S02]  /*964f0*/  STL.64 [R1+0x1198], R12 ;  /* 0x0011980c01007387 */ /* 0x0001e40000100a00 */
[----:B0-----:R-:W-:Y:S02]  /*96500*/  IADD3 R12, P6, R17, R40, RZ ;  /* 0x00000028110c7210 */ /* 0x001fe40007fde0ff */
[----:B---3--:R-:W-:-:S05]  /*96510*/  F2FP.SATFINITE.E4M3.F32.PACK_AB_MERGE_C R4, R8, R15, RZ ;  /* 0x0000000f0804723e */ /* 0x008fca00048070ff */
[----:B------:R0:W-:Y:S01]  /*96520*/  STL [R1+0x314], R4 ;  /* 0x0003140401007387 */ /* 0x0001e20000100800 */
[----:B----4-:R-:W-:Y:S02]  /*96530*/  F2FP.SATFINITE.E4M3.F32.PACK_AB_MERGE_C R5, R0, R11, RZ ;  /* 0x0000000b0005723e */ /* 0x010fe400048070ff */
[----:B0-----:R-:W-:Y:S02]  /*96540*/  SHF.R.S32.HI R4, RZ, 0x1f, R17 ;  /* 0x0000001fff047819 */ /* 0x001fe40000011411 */
[----:B------:R-:W-:-:S03]  /*96550*/  F2FP.SATFINITE.E4M3.F32.PACK_AB_MERGE_C R0, R52, R50, RZ ;  /* 0x000000323400723e */ /* 0x000fc600048070ff */
[----:B------:R-:W-:Y:S01]  /*96560*/  IMAD.X R13, R4, 0x1, R42, P6 ;  /* 0x00000001040d7824 */ /* 0x000fe200030e062a */
[----:B------:R-:W-:Y:S04]  /*96570*/  STL [R1+0x32c], R5 ;  /* 0x00032c0501007387 */ /* 0x000fe80000100800 */
[----:B------:R-:W-:Y:S04]  /*96580*/  STL [R1+0x298], R0 ;  /* 0x0002980001007387 */ /* 0x000fe80000100800 */
[----:B------:R0:W-:Y:S04]  /*96590*/  STL.64 [R1+0x1190], R12 ;  /* 0x0011900c01007387 */ /* 0x0001e80000100a00 */
[----:B0-----:R-:W3:Y:S04]  /*965a0*/  LDL.LU R12, [R1+0x1000] ;  /* 0x00100000010c7983 */ /* 0x001ee80000300800 */
[----:B------:R-:W3:Y:S04]  /*965b0*/  LDL.LU R13, [R1+0x1004] ;  /* 0x00100400010d7983 */ /* 0x000ee80000300800 */
[----:B------:R-:W4:Y:S04]  /*965c0*/  LDL.LU R15, [R1+0x1008] ;  /* 0x00100800010f7983 */ /* 0x000f280000300800 */
[----:B------:R-:W4:Y:S01]  /*965d0*/  LDL.LU R8, [R1+0x100c] ;  /* 0x00100c0001087983 */ /* 0x000f220000300800 */
[----:B--2---:R-:W-:-:S05]  /*965e0*/  F2FP.SATFINITE.E4M3.F32.PACK_AB_MERGE_C R0, R33, R32, RZ ;  /* 0x000000202100723e */ /* 0x004fca00048070ff */
[----:B------:R0:W-:Y:S04]  /*965f0*/  STL [R1+0x2a4], R0 ;  /* 0x0002a40001007387 */ /* 0x0001e80000100800 */
[----:B------:R-:W2:Y:S04]  /*96600*/  LDL.LU R11, [R1+0xff0] ;  /* 0x000ff000010b7983 */ /* 0x000ea80000300800 */
[----:B0-----:R-:W2:Y:S04]  /*96610*/  LDL.LU R0, [R1+0xff4] ;  /* 0x000ff40001007983 */ /* 0x001ea80000300800 */
[----:B------:R-:W2:Y:S04]  /*96620*/  LDL.LU R50, [R1+0xff8] ;  /* 0x000ff80001327983 */ /* 0x000ea80000300800 */
[----:B------:R-:W2:Y:S04]  /*96630*/  LDL.LU R52, [R1+0xffc] ;  /* 0x000ffc0001347983 */ /* 0x000ea80000300800 */
[----:B------:R-:W2:Y:S04]  /*96640*/  LDL.LU R32, [R1+0xfe0] ;  /* 0x000fe00001207983 */ /* 0x000ea80000300800 */
[----:B------:R-:W2:Y:S01]  /*96650*/  LDL.LU R33, [R1+0xfe4] ;  /* 0x000fe40001217983 */ /* 0x000ea20000300800 */
[----:B------:R-:W-:-:S02]  /*96660*/  IADD3 R48, P6, R17, R57, RZ ;  /* 0x0000003911307210 */ /* 0x000fc40007fde0ff */
[----:B------:R-:W-:-:S03]  /*96670*/  F2FP.SATFINITE.E4M3.F32.PACK_AB_MERGE_C R5, R49, R53, RZ ;  /* 0x000000353105723e */ /* 0x000fc600048070ff */
[----:B------:R-:W-:Y:S01]  /*96680*/  IMAD.X R49, R4, 0x1, R34, P6 ;  /* 0x0000000104317824 */ /* 0x000fe200030e0622 */
[----:B------:R-:W-:Y:S01]  /*96690*/  IADD3 R6, P6, R17, R47, RZ ;  /* 0x0000002f11067210 */ /* 0x000fe20007fde0ff */
[----:B------:R0:W-:Y:S01]  /*966a0*/  STL [R1+0x218], R5 ;  /* 0x0002180501007387 */ /* 0x0001e20000100800 */
[----:B------:R-:W-:-:S05]  /*966b0*/  F2FP.SATFINITE.E4M3.F32.PACK_AB_MERGE_C R59, R60, R59, RZ ;  /* 0x0000003b3c3b723e */ /* 0x000fca00048070ff */
[----:B------:R-:W-:Y:S04]  /*966c0*/  STL [R1+0x3adc], R59 ;  /* 0x003adc3b01007387 */ /* 0x000fe80000100800 */
[----:B------:R1:W-:Y:S01]  /*966d0*/  STL.64 [R1+0x1188], R48 ;  /* 0x0011883001007387 */ /* 0x0003e20000100a00 */
[----:B0-----:R-:W-:Y:S01]  /*966e0*/  F2FP.SATFINITE.E4M3.F32.PACK_AB_MERGE_C R5, R9, R7, RZ ;  /* 0x000000070905723e */ /* 0x001fe200048070ff */
[----:B------:R-:W-:-:S04]  /*966f0*/  IMAD.X R7, R4, 0x1, R35, P6 ;  /* 0x0000000104077824 */ /* 0x000fc800030e0623 */
[----:B------:R-:W-:Y:S01]  /*96700*/  STL [R1+0x204], R5 ;  /* 0x0002040501007387 */ /* 0x000fe20000100800 */
[----:B------:R-:W-:Y:S02]  /*96710*/  F2FP.SATFINITE.E4M3.F32.PACK_AB_MERGE_C R2, R2, R10, RZ ;  /* 0x0000000a0202723e */ /* 0x000fe400048070ff */
[----:B-1----:R-:W-:-:S05]  /*96720*/  F2FP.SATFINITE.E4M3.F32.PACK_AB_MERGE_C R49, R56, R3, RZ ;  /* 0x000000033831723e */ /* 0x002fca00048070ff */
[----:B------:R-:W-:Y:S04]  /*96730*/  STL [R1+0x3b00], R49 ;  /* 0x003b003101007387 */ /* 0x000fe80000100800 */
[----:B------:R-:W-:Y:S04]  /*96740*/  STL.64 [R1+0x1180], R6 ;  /* 0x0011800601007387 */ /* 0x000fe80000100a00 */
[----:B------:R0:W-:Y:S04]  /*96750*/  STL [R1+0x510], R2 ;  /* 0x0005100201007387 */ /* 0x0001e80000100800 */
[----:B------:R-:W2:Y:S04]  /*96760*/  LDL.LU R9, [R1+0xfe8] ;  /* 0x000fe80001097983 */ /* 0x000ea80000300800 */
[----:B------:R-:W2:Y:S01]  /*96770*/  LDL.LU R10, [R1+0xfec] ;  /* 0x000fec00010a7983 */ /* 0x000ea20000300800 */
[----:B0-----:R-:W-:-:S05]  /*96780*/  IADD3 R2, P6, R17, R45, RZ ;  /* 0x0000002d11027210 */ /* 0x001fca0007fde0ff */
[----:B------:R-:W-:Y:S01]  /*96790*/  IMAD.X R3, R4, 0x1, R36, P6 ;  /* 0x0000000104037824 */ /* 0x000fe200030e0624 */
[----:B------:R-:W-:-:S04]  /*967a0*/  F2FP.SATFINITE.E4M3.F32.PACK_AB_MERGE_C R58, R51, R58, RZ ;  /* 0x0000003a333a723e */ /* 0x000fc800048070ff */
[----:B------:R0:W-:Y:S04]  /*967b0*/  STL.64 [R1+0x1178], R2 ;  /* 0x0011780201007387 */ /* 0x0001e80000100a00 */
[----:B0-----:R-:W2:Y:S04]  /*967c0*/  LDL.LU R2, [R1+0xfd0] ;  /* 0x000fd00001027983 */ /* 0x001ea80000300800 */
[----:B------:R-:W2:Y:S04]  /*967d0*/  LDL.LU R3, [R1+0xfd4] ;  /* 0x000fd40001037983 */ /* 0x000ea80000300800 */
[----:B------:R-:W2:Y:S04]  /*967e0*/  LDL.LU R56, [R1+0xfd8] ;  /* 0x000fd80001387983 */ /* 0x000ea80000300800 */
[----:B------:R-:W2:Y:S01]  /*967f0*/  LDL.LU R51, [R1+0xfdc] ;  /* 0x000fdc0001337983 */ /* 0x000ea20000300800 */
[----:B------:R-:W-:-:S05]  /*96800*/  IADD3 R6, P6, R17, R46, RZ ;  /* 0x0000002e11067210 */ /* 0x000fca0007fde0ff */
[----:B------:R-:W-:Y:S01]  /*96810*/  IMAD.X R7, R4, 0x1, R37, P6 ;  /* 0x0000000104077824 */ /* 0x000fe200030e0625 */
[----:B------:R-:W-:Y:S01]  /*96820*/  STL [R1+0x3b04], R58 ;  /* 0x003b043a01007387 */ /* 0x000fe20000100800 */
[----:B---3--:R-:W-:-:S05]  /*96830*/  F2FP.SATFINITE.E4M3.F32.PACK_AB_MERGE_C R53, R13, R12, RZ ;  /* 0x0000000c0d35723e */ /* 0x008fca00048070ff */
[----:B------:R-:W-:Y:S01]  /*96840*/  STL [R1+0x3b34], R53 ;  /* 0x003b343501007387 */ /* 0x000fe20000100800 */
[----:B----4-:R-:W-:-:S03]  /*96850*/  F2FP.SATFINITE.E4M3.F32.PACK_AB_MERGE_C R5, R8, R15, RZ ;  /* 0x0000000f0805723e */ /* 0x010fc600048070ff */
[----:B------:R0:W-:Y:S04]  /*96860*/  STL.64 [R1+0x1170], R6 ;  /* 0x0011700601007387 */ /* 0x0001e80000100a00 */
[----:B------:R1:W-:Y:S01]  /*96870*/  STL [R1+0x1e0], R5 ;  /* 0x0001e00501007387 */ /* 0x0003e20000100800 */
[----:B0-----:R-:W-:-:S05]  /*96880*/  IADD3 R6, P6, R17, R44, RZ ;  /* 0x0000002c11067210 */ /* 0x001fca0007fde0ff */
[----:B------:R-:W-:Y:S01]  /*96890*/  IMAD.X R7, R4, 0x1, R38, P6 ;  /* 0x0000000104077824 */ /* 0x000fe200030e0626 */
[----:B--2---:R-:W-:-:S05]  /*968a0*/  F2FP.SATFINITE.E4M3.F32.PACK_AB_MERGE_C R0, R0, R11, RZ ;  /* 0x0000000b0000723e */ /* 0x004fca00048070ff */
[----:B------:R0:W-:Y:S01]  /*968b0*/  STL [R1+0xe8], R0 ;  /* 0x0000e80001007387 */ /* 0x0001e20000100800 */
[----:B-1----:R-:W-:-:S03]  /*968c0*/  F2FP.SATFINITE.E4M3.F32.PACK_AB_MERGE_C R5, R52, R50, RZ ;  /* 0x000000323405723e */ /* 0x002fc600048070ff */
[----:B------:R-:W2:Y:S04]  /*968d0*/  LDL.LU R16, [R1+0xfc0] ;  /* 0x000fc00001107983 */ /* 0x000ea80000300800 */
[----:B------:R-:W-:Y:S01]  /*968e0*/  STL.64 [R1+0x1168], R6 ;  /* 0x0011680601007387 */ /* 0x000fe20000100a00 */
[----:B0-----:R-:W-:-:S03]  /*968f0*/  F2FP.SATFINITE.E4M3.F32.PACK_AB_MERGE_C R0, R33, R32, RZ ;  /* 0x000000202100723e */ /* 0x001fc600048070ff */
[----:B------:R0:W-:Y:S04]  /*96900*/  STL [R1+0x1d4], R5 ;  /* 0x0001d40501007387 */ /* 0x0001e80000100800 */
[----:B------:R-:W2:Y:S04]  /*96910*/  LDL.LU R14, [R1+0xfc4] ;  /* 0x000fc400010e7983 */ /* 0x000ea80000300800 */
[----:B------:R1:W-:Y:S04]  /*96920*/  STL [R1+0xe4], R0 ;  /* 0x0000e40001007387 */ /* 0x0003e80000100800 */
[----:B------:R-:W3:Y:S04]  /*96930*/  LDL.LU R48, [R1+0xfc8] ;  /* 0x000fc80001307983 */ /* 0x000ee80000300800 */
[----:B------:R-:W3:Y:S04]  /*96940*/  LDL.LU R55, [R1+0xfcc] ;  /* 0x000fcc0001377983 */ /* 0x000ee80000300800 */
[----:B0-----:R-:W4:Y:S04]  /*96950*/  LDL.LU R5, [R1+0xfb0] ;  /* 0x000fb00001057983 */ /* 0x001f280000300800 */
[----:B------:R-:W4:Y:S04]  /*96960*/  LDL.LU R6, [R1+0xfb4] ;  /* 0x000fb40001067983 */ /* 0x000f280000300800 */
[----:B------:R-:W4:Y:S04]  /*96970*/  LDL.LU R60, [R1+0xfb8] ;  /* 0x000fb800013c7983 */ /* 0x000f280000300800 */
[----:B------:R-:W4:Y:S04]  /*96980*/  LDL.LU R7, [R1+0xfbc] ;  /* 0x000fbc0001077983 */ /* 0x000f280000300800 */
[----:B------:R-:W4:Y:S04]  /*96990*/  LDL.LU R12, [R1+0x1510] ;  /* 0x00151000010c7983 */ /* 0x000f280000300800 */
[----:B------:R-:W4:Y:S04]  /*969a0*/  LDL.LU R13, [R1+0x1514] ;  /* 0x00151400010d7983 */ /* 0x000f280000300800 */
[----:B------:R-:W4:Y:S04]  /*969b0*/  LDL.LU R11, [R1+0x1518] ;  /* 0x00151800010b7983 */ /* 0x000f280000300800 */
[----:B-1----:R-:W4:Y:S04]  /*969c0*/  LDL.LU R0, [R1+0x151c] ;  /* 0x00151c0001007983 */ /* 0x002f280000300800 */
[----:B------:R-:W4:Y:S04]  /*969d0*/  LDL.LU R50, [R1+0x1500] ;  /* 0x0015000001327983 */ /* 0x000f280000300800 */
[----:B------:R-:W4:Y:S04]  /*969e0*/  LDL.LU R52, [R1+0x1504] ;  /* 0x0015040001347983 */ /* 0x000f280000300800 */
[----:B------:R-:W4:Y:S04]  /*969f0*/  LDL.LU R32, [R1+0x1508] ;  /* 0x0015080001207983 */ /* 0x000f280000300800 */
[----:B------:R-:W4:Y:S01]  /*96a00*/  LDL.LU R33, [R1+0x150c] ;  /* 0x00150c0001217983 */ /* 0x000f220000300800 */
[----:B------:R-:W-:-:S05]  /*96a10*/  IADD3 R58, P6, R17, R43, RZ ;  /* 0x0000002b113a7210 */ /* 0x000fca0007fde0ff */
[----:B------:R-:W-:-:S05]  /*96a20*/  IMAD.X R59, R4, 0x1, R39, P6 ;  /* 0x00000001043b7824 */ /* 0x000fca00030e0627 */
[----:B------:R0:W-:Y:S02]  /*96a30*/  STL.64 [R1+0x1160], R58 ;  /* 0x0011603a01007387 */ /* 0x0001e40000100a00 */
[----:B0-----:R-:W-:-:S05]  /*96a40*/  IADD3 R58, P6, R17, R61, RZ ;  /* 0x0000003d113a7210 */ /* 0x001fca0007fde0ff */
[----:B------:R-:W-:Y:S01]  /*96a50*/  IMAD.X R59, R4, 0x1, R41, P6 ;  /* 0x00000001043b7824 */ /* 0x000fe200030e0629 */
[----:B------:R-:W-:-:S04]  /*96a60*/  F2FP.SATFINITE.E4M3.F32.PACK_AB_MERGE_C R4, R10, R9, RZ ;  /* 0x000000090a04723e */ /* 0x000fc800048070ff */
[----:B------:R-:W-:Y:S01]  /*96a70*/  STL.64 [R1+0x1158], R58 ;  /* 0x0011583a01007387 */ /* 0x000fe20000100a00 */
[----:B------:R-:W-:-:S03]  /*96a80*/  F2FP.SATFINITE.E4M3.F32.PACK_AB_MERGE_C R3, R3, R2, RZ ;  /* 0x000000020303723e */ /* 0x000fc600048070ff */
[----:B------:R-:W-:Y:S04]  /*96a90*/  STL [R1+0xe0], R4 ;  /* 0x0000e00401007387 */ /* 0x000fe80000100800 */
[----:B------:R-:W4:Y:S01]  /*96aa0*/  LDL.LU R15, [R1+0xfa0] ;  /* 0x000fa000010f7983 */ /* 0x000f220000300800 */
[----:B------:R-:W-:-:S03]  /*96ab0*/  F2FP.SATFINITE.E4M3.F32.PACK_AB_MERGE_C R2, R51, R56, RZ ;  /* 0x000000383302723e */ /* 0x000fc600048070ff */
[----:B------:R-:W-:Y:S04]  /*96ac0*/  STL [R1+0x2788], R3 ;  /* 0x0027880301007387 */ /* 0x000fe80000100800 */
[----:B------:R-:W4:Y:S04]  /*96ad0*/  LDL.LU R8, [R1+0xfa4] ;  /* 0x000fa40001087983 */ /* 0x000f280000300800 */
[----:B------:R0:W-:Y:S04]  /*96ae0*/  STL [R1+0x278c], R2 ;  /* 0x00278c0201007387 */ /* 0x0001e80000100800 */
[----:B------:R-:W4:Y:S04]  /*96af0*/  LDL.LU R9, [R1+0xfa8] ;  /* 0x000fa80001097983 */ /* 0x000f280000300800 */
[----:B------:R-:W4:Y:S04]  /*96b00*/  LDL.LU R10, [R1+0xfac] ;  /* 0x000fac00010a7983 */ /* 0x000f280000300800 */
[----:B0-----:R-:W4:Y:S04]  /*96b10*/  LDL.LU R2, [R1+0xf90] ;  /* 0x000f900001027983 */ /* 0x001f280000300800 */
[----:B------:R-:W4:Y:S04]  /*96b20*/  LDL.LU R3, [R1+0xf94] ;  /* 0x000f940001037983 */ /* 0x000f280000300800 */
[----:B------:R-:W4:Y:S04]  /*96b30*/  LDL.LU R56, [R1+0xf98] ;  /* 0x000f980001387983 */ /* 0x000f280000300800 */
[----:B------:R-:W4:Y:S01]  /*96b40*/  LDL.LU R51, [R1+0xf9c] ;  /* 0x000f9c0001337983 */ /* 0x000f220000300800 */
[----:B------:R-:W-:-:S02]  /*96b50*/  SHF.R.S32.HI R4, RZ, 0x1f, R18 ;  /* 0x0000001fff047819 */ /* 0x000fc40000011412 */
[----:B------:R-:W-:-:S05]  /*96b60*/  IADD3 R58, P6, R18, R40, RZ ;  /* 0x00000028123a7210 */ /* 0x000fca0007fde0ff */
[----:B------:R-:W-:-:S05]  /*96b70*/  IMAD.X R59, R4, 0x1, R42, P6 ;  /* 0x00000001043b7824 */ /* 0x000fca00030e062a */
[----:B------:R-:W-:Y:S01]  /*96b80*/  STL.64 [R1+0x1150], R58 ;  /* 0x0011503a01007387 */ /* 0x000fe20000100a00 */
[----:B--2---:R-:W-:Y:S02]  /*96b90*/  F2FP.SATFINITE.E4M3.F32.PACK_AB_MERGE_C R49, R14, R16, RZ ;  /* 0x000000100e31723e */ /* 0x004fe400048070ff */
[----:B------:R-:W-:-:S03]  /*96ba0*/  IADD3 R16, P6, R18, R57, RZ ;  /* 0x0000003912107210 */ /* 0x000fc60007fde0ff */
[----:B------:R-:W-:Y:S01]  /*96bb0*/  STL [R1+0x275c], R49 ;  /* 0x00275c3101007387 */ /* 0x000fe20000100800 */
[----:B---3--:R-:W-:Y:S01]  /*96bc0*/  F2FP.SATFINITE.E4M3.F32.PACK_AB_MERGE_C R14, R55, R48, RZ ;  /* 0x00000030370e723e */ /* 0x008fe200048070ff */
[----:B------:R-:W-:-:S04]  /*96bd0*/  IMAD.X R17, R4, 0x1, R34, P6 ;  /* 0x0000000104117824 */ /* 0x000fc800030e0622 */
[----:B------:R4:W-:Y:S02]  /*96be0*/  STL [R1+0x2764], R14 ;  /* 0x0027640e01007387 */ /* 0x0009e40000100800 */
[----:B----4-:R-:W-:Y:S02]  /*96bf0*/  F2FP.SATFINITE.E4M3.F32.PACK_AB_MERGE_C R14, R6, R5, RZ ;  /* 0x00000005060e723e */ /* 0x010fe400048070ff */
[----:B------:R-:W-:Y:S02]  /*96c00*/  IADD3 R6, P6, R18, R47, RZ ;  /* 0x0000002f12067210 */ /* 0x000fe40007fde0ff */
[----:B------:R-:W-:Y:S01]  /*96c10*/  F2FP.SATFINITE.E4M3.F32.PACK_AB_MERGE_C R5, R7, R60, RZ ;  /* 0x0000003c0705723e */ /* 0x000fe200048070ff */
[----:B------:R-:W-:Y:S02]  /*96c20*/  STL.64 [R1+0x1148], R16 ;  /* 0x0011481001007387 */ /* 0x000fe40000100a00 */
[----:B------:R-:W-:Y:S02]  /*96c30*/  IMAD.X R7, R4, 0x1, R35, P6 ;  /* 0x0000000104077824 */ /* 0x000fe400030e0623 */
[----:B------:R-:W-:Y:S04]  /*96c40*/  STL [R1+0x2738], R14 ;  /* 0x0027380e01007387 */ /* 0x000fe80000100800 */
[----:B------:R0:W-:Y:S04]  /*96c50*/  STL [R1+0x27b0], R5 ;  /* 0x0027b00501007387 */ /* 0x0001e80000100800 */
[----:B------:R1:W-:Y:S01]  /*96c60*/  STL.64 [R1+0x1140], R6 ;  /* 0x0011400601007387 */ /* 0x0003e20000100a00 */
[----:B------:R-:W-:-:S02]  /*96c70*/  F2FP.SATFINITE.E4M3.F32.PACK_AB_MERGE_C R0, R0, R11, RZ ;  /* 0x0000000b0000723e */ /* 0x000fc400048070ff */
[----:B0-----:R-:W-:Y:S02]  /*96c80*/  F2FP.SATFINITE.E4M3.F32.PACK_AB_MERGE_C R5, R13, R12, RZ ;  /* 0x0000000c0d05723e */ /* 0x001fe400048070ff */
[----:B-1----:R-:W-:-:S03]  /*96c90*/  IADD3 R6, P6, R18, R45, RZ ;  /* 0x0000002d12067210 */ /* 0x002fc60007fde0ff */
[----:B------:R0:W-:Y:S02]  /*96ca0*/  STL [R1+0x2704], R5 ;  /* 0x0027040501007387 */ /* 0x0001e40000100800 */
[----:B------:R-:W-:Y:S02]  /*96cb0*/  IMAD.X R7, R4, 0x1, R36, P6 ;  /* 0x0000000104077824 */ /* 0x000fe400030e0624 */
[----:B------:R1:W-:Y:S04]  /*96cc0*/  STL [R1+0x27b8], R0 ;  /* 0x0027b80001007387 */ /* 0x0003e80000100800 */
[----:B------:R-:W2:Y:S01]  /*96cd0*/  LDL.LU R11, [R1+0xf80] ;  /* 0x000f8000010b7983 */ /* 0x000ea20000300800 */
[----:B0-----:R-:W-:Y:S02]  /*96ce0*/  F2FP.SATFINITE.E4M3.F32.PACK_AB_MERGE_C R5, R33, R32, RZ ;  /* 0x000000202105723e */ /* 0x001fe400048070ff */
[----:B-1----:R-:W-:Y:S01]  /*96cf0*/  F2FP.SATFINITE.E4M3.F32.PACK_AB_MERGE_C R0, R52, R50, RZ ;  /* 0x000000323400723e */ /* 0x002fe200048070ff */
[----:B------:R-:W-:Y:S04]  /*96d00*/  STL.64 [R1+0x1130], R6 ;  /* 0x0011300601007387 */ /* 0x000fe80000100a00 */
[----:B------:R0:W-:Y:S04]  /*96d10*/  STL [R1+0x26d0], R0 ;  /* 0x0026d00001007387 */ /* 0x0001e80000100800 */
[----:B0-----:R-:W2:Y:S04]  /*96d20*/  LDL.LU R0, [R1+0xf84] ;  /* 0x000f840001007983 */ /* 0x001ea80000300800 */
[----:B------:R0:W-:Y:S04]  /*96d30*/  STL [R1+0x26dc], R5 ;  /* 0x0026dc0501007387 */ /* 0x0001e80000100800 */
[----:B------:R-:W3:Y:S04]  /*96d40*/  LDL.LU R50, [R1+0xf88] ;  /* 0x000f880001327983 */ /* 0x000ee80000300800 */
[----:B------:R-:W3:Y:S04]  /*96d50*/  LDL.LU R52, [R1+0xf8c] ;  /* 0x000f8c0001347983 */ /* 0x000ee80000300800 */
[----:B------:R-:W4:Y:S04]  /*96d60*/  LDL.LU R32, [R1+0xf70] ;  /* 0x000f700001207983 */ /* 0x000f280000300800 */
[----:B------:R-:W4:Y:S01]  /*96d70*/  LDL.LU R33, [R1+0xf74] ;  /* 0x000f740001217983 */ /* 0x000f220000300800 */
[----:B------:R-:W-:-:S05]  /*96d80*/  IADD3 R6, P6, R18, R46, RZ ;  /* 0x0000002e12067210 */ /* 0x000fca0007fde0ff */
[----:B------:R-:W-:Y:S01]  /*96d90*/  IMAD.X R7, R4, 0x1, R37, P6 ;  /* 0x0000000104077824 */ /* 0x000fe200030e0625 */
[----:B------:R-:W-:-:S04]  /*96da0*/  F2FP.SATFINITE.E4M3.F32.PACK_AB_MERGE_C R8, R8, R15, RZ ;  /* 0x0000000f0808723e */ /* 0x000fc800048070ff */
[----:B------:R1:W-:Y:S01]  /*96db0*/  STL.64 [R1+0x1138], R6 ;  /* 0x0011380601007387 */ /* 0x0003e20000100a00 */
[----:B0-----:R-:W-:-:S03]  /*96dc0*/  F2FP.SATFINITE.E4M3.F32.PACK_AB_MERGE_C R5, R10, R9, RZ ;  /* 0x000000090a05723e */ /* 0x001fc600048070ff */
[----:B------:R-:W-:Y:S01]  /*96dd0*/  STL [R1+0x269c], R8 ;  /* 0x00269c0801007387 */ /* 0x000fe20000100800 */
[----:B-1----:R-:W-:Y:S02]  /*96de0*/  IADD3 R6, P6, R18, R44, RZ ;  /* 0x0000002c12067210 */ /* 0x002fe40007fde0ff */
[----:B------:R-:W-:-:S03]  /*96df0*/  F2FP.SATFINITE.E4M3.F32.PACK_AB_MERGE_C R3, R3, R2, RZ ;  /* 0x000000020303723e */ /* 0x000fc600048070ff */
[----:B------:R-:W-:Y:S01]  /*96e00*/  IMAD.X R7, R4, 0x1, R38, P6 ;  /* 0x0000000104077824 */ /* 0x000fe200030e0626 */
[----:B------:R0:W-:Y:S01]  /*96e10*/  STL [R1+0x26a4], R5 ;  /* 0x0026a40501007387 */ /* 0x0001e20000100800 */
[----:B------:R-:W-:-:S03]  /*96e20*/  F2FP.SATFINITE.E4M3.F32.PACK_AB_MERGE_C R2, R51, R56, RZ ;  /* 0x000000383302723e */ /* 0x000fc600048070ff */
[----:B------:R-:W4:Y:S04]  /*96e30*/  LDL.LU R49, [R1+0xf78] ;  /* 0x000f780001317983 */ /* 0x000f280000300800 */
[----:B------:R1:W-:Y:S04]  /*96e40*/  STL.64 [R1+0x1128], R6 ;  /* 0x0011280601007387 */ /* 0x0003e80000100a00 */
[----:B------:R-:W-:Y:S04]  /*96e50*/  STL [R1+0x2660], R3 ;  /* 0x0026600301007387 */ /* 0x000fe80000100800 */
[----:B------:R-:W4:Y:S04]  /*96e60*/  LDL.LU R59, [R1+0xf7c] ;  /* 0x000f7c00013b7983 */ /* 0x000f280000300800 */
[----:B------:R1:W-:Y:S04]  /*96e70*/  STL [R1+0x2670], R2 ;  /* 0x0026700201007387 */ /* 0x0003e80000100800 */
[----:B------:R-:W4:Y:S04]  /*96e80*/  LDL.LU R16, [R1+0xf60] ;  /* 0x000f600001107983 */ /* 0x000f280000300800 */
[----:B------:R-:W4:Y:S04]  /*96e90*/  LDL.LU R14, [R1+0xf64] ;  /* 0x000f6400010e7983 */ /* 0x000f280000300800 */
[----:B------:R-:W4:Y:S04]  /*96ea0*/  LDL.LU R48, [R1+0xf68] ;  /* 0x000f680001307983 */ /* 0x000f280000300800 */
[----:B------:R-:W4:Y:S04]  /*96eb0*/  LDL.LU R55, [R1+0xf6c] ;  /* 0x000f6c0001377983 */ /* 0x000f280000300800 */
        /* <DEDUP_REMOVED lines=14> */
[----:B------:R-:W-:-:S05]  /*96fa0*/  IMAD.X R13, R4, 0x1, R41, P6 ;  /* 0x00000001040d7824 */ /* 0x000fca00030e0629 */
[----:B------:R0:W-:Y:S01]  /*96fb0*/  STL.64 [R1+0x1120], R12 ;  /* 0x0011200c01007387 */ /* 0x0001e20000100a00 */
[----:B--2---:R-:W-:-:S05]  /*96fc0*/  F2FP.SATFINITE.E4M3.F32.PACK_AB_MERGE_C R9, R0, R11, RZ ;  /* 0x0000000b0009723e */ /* 0x004fca00048070ff */
[----:B------:R1:W-:Y:S04]  /*96fd0*/  STL [R1+0x2654], R9 ;  /* 0x0026540901007387 */ /* 0x0003e80000100800 */
[----:B0-----:R-:W2:Y:S01]  /*96fe0*/  LDL.LU R12, [R1+0xf38] ;  /* 0x000f3800010c7983 */ /* 0x001ea20000300800 */
[----:B---3--:R-:W-:-:S05]  /*96ff0*/  F2FP.SATFINITE.E4M3.F32.PACK_AB_MERGE_C R4, R52, R50, RZ ;  /* 0x000000323404723e */ /* 0x008fca00048070ff */
[----:B------:R-:W-:Y:S01]  /*97000*/  STL [R1+0x2650], R4 ;  /* 0x0026500401007387 */ /* 0x000fe20000100800 */
[----:B----4-:R-:W-:-:S03]  /*97010*/  F2FP.SATFINITE.E4M3.F32.PACK_AB_MERGE_C R0, R33, R32, RZ ;  /* 0x000000202100723e */ /* 0x010fc600048070ff */
[----:B------:R-:W2:Y:S04]  /*97020*/  LDL.LU R13, [R1+0xf3c] ;  /* 0x000f3c00010d7983 */ /* 0x000ea80000300800 */
[----:B------:R0:W-:Y:S04]  /*97030*/  STL [R1+0x264c], R0 ;  /* 0x00264c0001007387 */ /* 0x0001e80000100800 */
[----:B-1----:R-:W3:Y:S04]  /*97040*/  LDL.LU R9, [R1+0xf20] ;  /* 0x000f200001097983 */ /* 0x002ee80000300800 */
[----:B------:R-:W3:Y:S04]  /*97050*/  LDL.LU R10, [R1+0xf24] ;  /* 0x000f2400010a7983 */ /* 0x000ee80000300800 */
[----:B------:R-:W4:Y:S04]  /*97060*/  LDL.LU R11, [R1+0xf28] ;  /* 0x000f2800010b7983 */ /* 0x000f280000300800 */
[----:B0-----:R-:W4:Y:S04]  /*97070*/  LDL.LU R0, [R1+0xf2c] ;  /* 0x000f2c0001007983 */ /* 0x001f280000300800 */
[----:B------:R-:W4:Y:S04]  /*97080*/  LDL.LU R50, [R1+0xf10] ;  /* 0x000f100001327983 */ /* 0x000f280000300800 */
[----:B------:R-:W4:Y:S01]  /*97090*/  LDL.LU R52, [R1+0xf14] ;  /* 0x000f140001347983 */ /* 0x000f220000300800 */
[----:B------:R-:W-:-:S02]  /*970a0*/  SHF.R.S32.HI R4, RZ, 0x1f, R19 ;  /* 0x0000001fff047819 */ /* 0x000fc40000011413 */
[----:B------:R-:W-:-:S05]  /*970b0*/  IADD3 R32, P6, R19, R40, RZ ;  /* 0x0000002813207210 */ /* 0x000fca0007fde0ff */
[----:B------:R-:W-:-:S05]  /*970c0*/  IMAD.X R33, R4, 0x1, R42, P6 ;  /* 0x0000000104217824 */ /* 0x000fca00030e062a */
[----:B------:R0:W-:Y:S01]  /*970d0*/  STL.64 [R1+0x1118], R32 ;  /* 0x0011182001007387 */ /* 0x0001e20000100a00 */
[----:B------:R-:W-:-:S03]  /*970e0*/  F2FP.SATFINITE.E4M3.F32.PACK_AB_MERGE_C R18, R59, R49, RZ ;  /* 0x000000313b12723e */ /* 0x000fc600048070ff */
[----:B0-----:R-:W4:Y:S01]  /*970f0*/  LDL.LU.64 R32, [R1+0x3bb8] ;  /* 0x003bb80001207983 */ /* 0x001f220000300a00 */
[----:B------:R-:W-:Y:S02]  /*97100*/  F2FP.SATFINITE.E4M3.F32.PACK_AB_MERGE_C R14, R14, R16, RZ ;  /* 0x000000100e0e723e */ /* 0x000fe400048070ff */
[----:B------:R-:W-:Y:S01]  /*97110*/  IADD3 R16, P6, R19, R57, RZ ;  /* 0x0000003913107210 */ /* 0x000fe20007fde0ff */
[----:B------:R-:W-:Y:S04]  /*97120*/  STL [R1+0x2648], R18 ;  /* 0x0026481201007387 */ /* 0x000fe80000100800 */
[----:B------:R-:W-:Y:S01]  /*97130*/  IMAD.X R17, R4, 0x1, R34, P6 ;  /* 0x0000000104117824 */ /* 0x000fe200030e0622 */
[----:B------:R0:W-:Y:S04]  /*97140*/  STL [R1+0x151c], R14 ;  /* 0x00151c0e01007387 */ /* 0x0001e80000100800 */
[----:B------:R1:W-:Y:S01]  /*97150*/  STL.64 [R1+0x1108], R16 ;  /* 0x0011081001007387 */ /* 0x0003e20000100a00 */
[----:B------:R-:W-:-:S02]  /*97160*/  F2FP.SATFINITE.E4M3.F32.PACK_AB_MERGE_C R5, R6, R5, RZ ;  /* 0x000000050605723e */ /* 0x000fc400048070ff */
[----:B0-----:R-:W-:Y:S02]  /*97170*/  F2FP.SATFINITE.E4M3.F32.PACK_AB_MERGE_C R14, R55, R48, RZ ;  /* 0x00000030370e723e */ /* 0x001fe400048070ff */
[----:B-1----:R-:W-:-:S03]  /*97180*/  IADD3 R16, P6, R19, R47, RZ ;  /* 0x0000002f13107210 */ /* 0x002fc60007fde0ff */
[----:B------:R0:W-:Y:S02]  /*97190*/  STL [R1+0x1518], R14 ;  /* 0x0015180e01007387 */ /* 0x0001e40000100800 */
[----:B------:R-:W-:Y:S01]  /*971a0*/  IMAD.X R17, R4, 0x1, R35, P6 ;  /* 0x0000000104117824 */ /* 0x000fe200030e0623 */
[----:B------:R-:W-:Y:S01]  /*971b0*/  IADD3 R6, P6, R19, R45, RZ ;  /* 0x0000002d13067210 */ /* 0x000fe20007fde0ff */
[----:B------:R1:W-:Y:S01]  /*971c0*/  STL [R1+0x1510], R5 ;  /* 0x0015100501007387 */ /* 0x0003e20000100800 */
[----:B0-----:R-:W-:-:S03]  /*971d0*/  F2FP.SATFINITE.E4M3.F32.PACK_AB_MERGE_C R14, R7, R60, RZ ;  /* 0x0000003c070e723e */ /* 0x001fc600048070ff */
[----:B------:R-:W-:Y:S01]  /*971e0*/  IMAD.X R7, R4, 0x1, R36, P6 ;  /* 0x0000000104077824 */ /* 0x000fe200030e0624 */
[----:B------:R-:W-:Y:S01]  /*971f0*/  STL.64 [R1+0x10f8], R16 ;  /* 0x0010f81001007387 */ /* 0x000fe20000100a00 */
[----:B-1----:R-:W-:-:S03]  /*97200*/  F2FP.SATFINITE.E4M3.F32.PACK_AB_MERGE_C R5, R8, R15, RZ ;  /* 0x0000000f0805723e */ /* 0x002fc600048070ff */
[----:B------:R-:W-:Y:S01]  /*97210*/  STL [R1+0x1514], R14 ;  /* 0x0015140e01007387 */ /* 0x000fe20000100800 */
[----:B------:R-:W-:-:S03]  /*97220*/  F2FP.SATFINITE.E4M3.F32.PACK_AB_MERGE_C R3, R3, R2, RZ ;  /* 0x000000020303723e */ /* 0x000fc600048070ff */
[----:B------:R-:W-:Y:S01]  /*97230*/  STL [R1+0x1508], R5 ;  /* 0x0015080501007387 */ /* 0x000fe20000100800 */
[----:B------:R-:W-:-:S03]  /*97240*/  F2FP.SATFINITE.E4M3.F32.PACK_AB_MERGE_C R2, R51, R56, RZ ;  /* 0x000000383302723e */ /* 0x000fc600048070ff */
[----:B------:R-:W4:Y:S04]  /*97250*/  LDL.LU R15, [R1+0xf18] ;  /* 0x000f1800010f7983 */ /* 0x000f280000300800 */
[----:B------:R-:W-:Y:S04]  /*97260*/  STL.64 [R1+0x10e8], R6 ;  /* 0x0010e80601007387 */ /* 0x000fe80000100a00 */
[----:B------:R-:W-:Y:S04]  /*97270*/  STL [R1+0x150c], R3 ;  /* 0x00150c0301007387 */ /* 0x000fe80000100800 */
[----:B------:R-:W4:Y:S04]  /*97280*/  LDL.LU R8, [R1+0xf1c] ;  /* 0x000f1c0001087983 */ /* 0x000f280000300800 */
[----:B------:R0:W-:Y:S04]  /*97290*/  STL [R1+0x1504], R2 ;  /* 0x0015040201007387 */ /* 0x0001e80000100800 */
[----:B0-----:R-:W4:Y:S04]  /*972a0*/  LDL.LU R2, [R1+0xf00] ;  /* 0x000f000001027983 */ /* 0x001f280000300800 */
        /* <DEDUP_REMOVED lines=8> */
[----:B--2---:R-:W-:-:S05]  /*97330*/  F2FP.SATFINITE.E4M3.F32.PACK_AB_MERGE_C R12, R13, R12, RZ ;  /* 0x0000000c0d0c723e */ /* 0x004fca00048070ff */
[----:B------:R-:W-:Y:S01]  /*97340*/  STL [R1+0x1500], R12 ;  /* 0x0015000c01007387 */ /* 0x000fe20000100800 */
[----:B---3--:R-:W-:-:S05]  /*97350*/  F2FP.SATFINITE.E4M3.F32.PACK_AB_MERGE_C R5, R10, R9, RZ ;  /* 0x000000090a05723e */ /* 0x008fca00048070ff */
[----:B------:R4:W-:Y:S04]  /*97360*/  STL [R1+0x13dc], R5 ;  /* 0x0013dc0501007387 */ /* 0x0009e80000100800 */
[----:B------:R-:W2:Y:S01]  /*97370*/  LDL.LU R49, [R1+0xef0] ;  /* 0x000ef00001317983 */ /* 0x000ea20000300800 */
[----:B----4-:R-:W-:Y:S02]  /*97380*/  F2FP.SATFINITE.E4M3.F32.PACK_AB_MERGE_C R5, R0, R11, RZ ;  /* 0x0000000b0005723e */ /* 0x010fe400048070ff */
[----:B------:R-:W-:Y:S01]  /*97390*/  F2FP.SATFINITE.E4M3.F32.PACK_AB_MERGE_C R0, R52, R50, RZ ;  /* 0x000000323400723e */ /* 0x000fe200048070ff */
[----:B------:R-:W-:Y:S04]  /*973a0*/  STL.64 [R1+0x10f0], R6 ;  /* 0x0010f00601007387 */ /* 0x000fe80000100a00 */
[----:B------:R0:W-:Y:S04]  /*973b0*/  STL [R1+0x13e8], R5 ;  /* 0x0013e80501007387 */ /* 0x0001e80000100800 */
[----:B------:R-:W2:Y:S04]  /*973c0*/  LDL.LU R59, [R1+0xef4] ;  /* 0x000ef400013b7983 */ /* 0x000ea80000300800 */
[----:B------:R1:W-:Y:S04]  /*973d0*/  STL [R1+0x13c8], R0 ;  /* 0x0013c80001007387 */ /* 0x0003e80000100800 */
[----:B------:R-:W3:Y:S04]  /*973e0*/  LDL.LU R16, [R1+0xef8] ;  /* 0x000ef80001107983 */ /* 0x000ee80000300800 */
[----:B------:R-:W3:Y:S04]  /*973f0*/  LDL.LU R14, [R1+0xefc] ;  /* 0x000efc00010e7983 */ /* 0x000ee80000300800 */
        /* <DEDUP_REMOVED lines=18> */
[----:B------:R0:W-:Y:S01]  /*97520*/  STL.64 [R1+0x10d8], R12 ;  /* 0x0010d80c01007387 */ /* 0x0001e20000100a00 */
[----:B------:R-:W-:-:S03]  /*97530*/  F2FP.SATFINITE.E4M3.F32.PACK_AB_MERGE_C R3, R3, R2, RZ ;  /* 0x000000020303723e */ /* 0x000fc600048070ff */
[----:B------:R-:W-:Y:S04]  /*97540*/  STL [R1+0x13cc], R4 ;  /* 0x0013cc0401007387 */ /* 0x000fe80000100800 */
[----:B0-----:R-:W4:Y:S01]  /*97550*/  LDL.LU R12, [R1+0xed0] ;  /* 0x000ed000010c7983 */ /* 0x001f220000300800 */
        /* <DEDUP_REMOVED lines=13> */
[----:B------:R2:W-:Y:S02]  /*97630*/  STL.64 [R1+0x10c8], R18 ;  /* 0x0010c81201007387 */ /* 0x0005e40000100a00 */
[----:B--2---:R-:W-:Y:S02]  /*97640*/  F2FP.SATFINITE.E4M3.F32.PACK_AB_MERGE_C R18, R59, R49, RZ ;  /* 0x000000313b12723e */ /* 0x004fe400048070ff */
[----:B---3--:R-:W-:Y:S02]  /*97650*/  F2FP.SATFINITE.E4M3.F32.PACK_AB_MERGE_C R14, R14, R16, RZ ;  /* 0x000000100e0e723e */ /* 0x008fe400048070ff */
[----:B------:R-:W-:Y:S01]  /*97660*/  IADD3 R16, P6, R20, R57, RZ ;  /* 0x0000003914107210 */ /* 0x000fe20007fde0ff */
[----:B------:R-:W-:Y:S04]  /*97670*/  STL [R1+0x27ec], R18 ;  /* 0x0027ec1201007387 */ /* 0x000fe80000100800 */
[----:B------:R-:W-:Y:S01]  /*97680*/  IMAD.X R17, R4, 0x1, R34, P6 ;  /* 0x0000000104117824 */ /* 0x000fe200030e0622 */
[----:B------:R0:W-:Y:S04]  /*97690*/  STL [R1+0x27e8], R14 ;  /* 0x0027e80e01007387 */ /* 0x0001e80000100800 */
[----:B------:R1:W-:Y:S01]  /*976a0*/  STL.64 [R1+0x10d0], R16 ;  /* 0x0010d01001007387 */ /* 0x0003e20000100a00 */
[----:B----4-:R-:W-:-:S02]  /*976b0*/  F2FP.SATFINITE.E4M3.F32.PACK_AB_MERGE_C R5, R6, R5, RZ ;  /* 0x000000050605723e */ /* 0x010fc400048070ff */
[----:B0-----:R-:W-:Y:S02]  /*976c0*/  F2FP.SATFINITE.E4M3.F32.PACK_AB_MERGE_C R14, R55, R48, RZ ;  /* 0x00000030370e723e */ /* 0x001fe400048070ff */
[----:B-1----:R-:W-:-:S03]  /*976d0*/  IADD3 R16, P6, R20, R47, RZ ;  /* 0x0000002f14107210 */ /* 0x002fc60007fde0ff */
[----:B------:R0:W-:Y:S02]  /*976e0*/  STL [R1+0x280c], R14 ;  /* 0x00280c0e01007387 */ /* 0x0001e40000100800 */
[----:B------:R-:W-:Y:S02]  /*976f0*/  IMAD.X R17, R4, 0x1, R35, P6 ;  /* 0x0000000104117824 */ /* 0x000fe400030e0623 */
[----:B------:R1:W-:Y:S01]  /*97700*/  STL [R1+0x2808], R5 ;  /* 0x0028080501007387 */ /* 0x0003e20000100800 */
[----:B------:R-:W-:Y:S02]  /*97710*/  IADD3 R6, P6, R20, R45, RZ ;  /* 0x0000002d14067210 */ /* 0x000fe40007fde0ff */
[----:B0-----:R-:W-:Y:S01]  /*97720*/  F2FP.SATFINITE.E4M3.F32.PACK_AB_MERGE_C R14, R7, R60, RZ ;  /* 0x0000003c070e723e */ /* 0x001fe200048070ff */
[----:B------:R-:W-:Y:S01]  /*97730*/  STL.64 [R1+0x10c0], R16 ;  /* 0x0010c01001007387 */ /* 0x000fe20000100a00 */
[----:B-1----:R-:W-:-:S03]  /*97740*/  F2FP.SATFINITE.E4M3.F32.PACK_AB_MERGE_C R5, R10, R9, RZ ;  /* 0x000000090a05723e */ /* 0x002fc600048070ff */
[----:B------:R-:W-:Y:S01]  /*97750*/  STL [R1+0x2828], R14 ;  /* 0x0028280e01007387 */ /* 0x000fe20000100800 */
[----:B------:R-:W-:-:S03]  /*97760*/  IMAD.X R7, R4, 0x1, R36, P6 ;  /* 0x0000000104077824 */ /* 0x000fc600030e0624 */
[----:B------:R0:W-:Y:S04]  /*97770*/  STL [R1+0x2824], R5 ;  /* 0x0028240501007387 */ /* 0x0001e80000100800 */
[----:B------:R-:W2:Y:S01]  /*97780*/  LDL.LU R9, [R1+0xeb0] ;  /* 0x000eb00001097983 */ /* 0x000ea20000300800 */
[----:B0-----:R-:W-:Y:S02]  /*97790*/  F2FP.SATFINITE.E4M3.F32.PACK_AB_MERGE_C R5, R0, R11, RZ ;  /* 0x0000000b0005723e */ /* 0x001fe400048070ff */
[----:B------:R-:W-:Y:S01]  /*977a0*/  F2FP.SATFINITE.E4M3.F32.PACK_AB_MERGE_C R0, R52, R50, RZ ;  /* 0x000000323400723e */ /* 0x000fe200048070ff */
[----:B------:R-:W-:Y:S04]  /*977b0*/  STL.64 [R1+0x10b0], R6 ;  /* 0x0010b00601007387 */ /* 0x000fe80000100a00 */
[----:B------:R-:W-:Y:S04]  /*977c0*/  STL [R1+0x2838], R5 ;  /* 0x0028380501007387 */ /* 0x000fe80000100800 */
[----:B------:R-:W2:Y:S04]  /*977d0*/  LDL.LU R10, [R1+0xeb4] ;  /* 0x000eb400010a7983 */ /* 0x000ea80000300800 */
[----:B------:R0:W-:Y:S04]  /*977e0*/  STL [R1+0x2834], R0 ;  /* 0x0028340001007387 */ /* 0x0001e80000100800 */
[----:B------:R-:W3:Y:S04]  /*977f0*/  LDL.LU R11, [R1+0xeb8] ;  /* 0x000eb800010b7983 */ /* 0x000ee80000300800 */
[----:B0-----:R-:W3:Y:S04]  /*97800*/  LDL.LU R0, [R1+0xebc] ;  /* 0x000ebc0001007983 */ /* 0x001ee80000300800 */
[----:B------:R-:W4:Y:S04]  /*97810*/  LDL.LU R50, [R1+0xea0] ;  /* 0x000ea00001327983 */ /* 0x000f280000300800 */
[----:B------:R-:W4:Y:S01]  /*97820*/  LDL.LU R52, [R1+0xea4] ;  /* 0x000ea40001347983 */ /* 0x000f220000300800 */
[----:B------:R-:W-:-:S05]  /*97830*/  IADD3 R6, P6, R20, R46, RZ ;  /* 0x0000002e14067210 */ /* 0x000fca0007fde0ff */
[----:B------:R-:W-:-:S05]  /*97840*/  IMAD.X R7, R4, 0x1, R37, P6 ;  /* 0x0000000104077824 */ /* 0x000fca00030e0625 */
[----:B------:R0:W-:Y:S01]  /*97850*/  STL.64 [R1+0x10b8], R6 ;  /* 0x0010b80601007387 */ /* 0x0001e20000100a00 */
[----:B------:R-:W-:Y:S02]  /*97860*/  F2FP.SATFINITE.E4M3.F32.PACK_AB_MERGE_C R12, R13, R12, RZ ;  /* 0x0000000c0d0c723e */ /* 0x000fe400048070ff */
[----:B0-----:R-:W-:Y:S02]  /*97870*/  IADD3 R6, P6, R20, R44, RZ ;  /* 0x0000002c14067210 */ /* 0x001fe40007fde0ff */
[----:B------:R-:W-:Y:S01]  /*97880*/  F2FP.SATFINITE.E4M3.F32.PACK_AB_MERGE_C R5, R8, R15, RZ ;  /* 0x0000000f0805723e */ /* 0x000fe200048070ff */
[----:B------:R-:W-:Y:S02]  /*97890*/  STL [R1+0x284c], R12 ;  /* 0x00284c0c01007387 */ /* 0x000fe40000100800 */
[----:B------:R-:W-:Y:S02]  /*978a0*/  IMAD.X R7, R4, 0x1, R38, P6 ;  /* 0x0000000104077824 */ /* 0x000fe400030e0626 */
[----:B------:R0:W-:Y:S01]  /*978b0*/  STL [R1+0x2848], R5 ;  /* 0x0028480501007387 */ /* 0x0001e20000100800 */
[----:B------:R-:W-:-:S03]  /*978c0*/  F2FP.SATFINITE.E4M3.F32.PACK_AB_MERGE_C R3, R3, R2, RZ ;  /* 0x000000020303723e */ /* 0x000fc600048070ff */
[----:B------:R-:W4:Y:S04]  /*978d0*/  LDL.LU R49, [R1+0xea8] ;  /* 0x000ea80001317983 */ /* 0x000f280000300800 */
[----:B------:R1:W-:Y:S01]  /*978e0*/  STL.64 [R1+0x10a8], R6 ;  /* 0x0010a80601007387 */ /* 0x0003e20000100a00 */
[----:B------:R-:W-:-:S03]  /*978f0*/  F2FP.SATFINITE.E4M3.F32.PACK_AB_MERGE_C R2, R51, R56, RZ ;  /* 0x000000383302723e */ /* 0x000fc600048070ff */
        /* <DEDUP_REMOVED lines=23> */
[----:B------:R-:W-:Y:S02]  /*97a70*/  IADD3 R18, P6, R21, R40, RZ ;  /* 0x0000002815127210 */ /* 0x000fe40007fde0ff */
        /* <DEDUP_REMOVED lines=14> */
[----:B------:R-:W-:-:S05]  /*97b60*/  SHF.R.S32.HI R4, RZ, 0x1f, R21 ;  /* 0x0000001fff047819 */ /* 0x000fca0000011415 */
[----:B------:R-:W-:-:S05]  /*97b70*/  IMAD.X R19, R4, 0x1, R42, P6 ;  /* 0x0000000104137824 */ /* 0x000fca00030e062a */
[----:B------:R0:W-:Y:S02]  /*97b80*/  STL.64 [R1+0x1090], R18 ;  /* 0x0010901201007387 */ /* 0x0001e40000100a00 */
[----:B0-----:R-:W-:Y:S02]  /*97b90*/  F2FP.SATFINITE.E4M3.F32.PACK_AB_MERGE_C R18, R59, R49, RZ ;  /* 0x000000313b12723e */ /* 0x001fe400048070ff */
        /* <DEDUP_REMOVED lines=55> */
[----:B------:R-:W4:Y:S01]  /*97f10*/  LDL.LU R10, [R1+0x14dc] ;  /* 0x0014dc00010a7983 */ /* 0x000f220000300800 */
[----:B------:R-:W-:-:S03]  /*97f20*/  IADD3 R12, P6, R21, R43, RZ ;  /* 0x0000002b150c7210 */ /* 0x000fc60007fde0ff */
[----:B------:R-:W4:Y:S04]  /*97f30*/  LDL.LU R11, [R1+0x14c0] ;  /* 0x0014c000010b7983 */ /* 0x000f280000300800 */
[----:B-1----:R-:W4:Y:S04]  /*97f40*/  LDL.LU R0, [R1+0x14c4] ;  /* 0x0014c40001007983 */ /* 0x002f280000300800 */
[----:B------:R-:W4:Y:S04]  /*97f50*/  LDL.LU R50, [R1+0x14c8] ;  /* 0x0014c80001327983 */ /* 0x000f280000300800 */
[----:B------:R-:W4:Y:S01]  /*97f60*/  LDL.LU R52, [R1+0x14cc] ;  /* 0x0014cc0001347983 */ /* 0x000f220000300800 */
[----:B------:R-:W-:-:S05]  /*97f70*/  IMAD.X R13, R4, 0x1, R39, P6 ;  /* 0x00000001040d7824 */ /* 0x000fca00030e0627 */
[----:B------:R0:W-:Y:S02]  /*97f80*/  STL.64 [R1+0x1060], R12 ;  /* 0x0010600c01007387 */ /* 0x0001e40000100a00 */
[----:B0-----:R-:W-:-:S05]  /*97f90*/  IADD3 R12, P6, R21, R61, RZ ;  /* 0x0000003d150c7210 */ /* 0x001fca0007fde0ff */
[----:B------:R-:W-:Y:S01]  /*97fa0*/  IMAD.X R13, R4, 0x1, R41, P6 ;  /* 0x00000001040d7824 */ /* 0x000fe200030e0629 */
[----:B------:R-:W-:-:S04]  /*97fb0*/  F2FP.SATFINITE.E4M3.F32.PACK_AB_MERGE_C R4, R8, R15, RZ ;  /* 0x0000000f0804723e */ /* 0x000fc800048070ff */
[----:B------:R0:W-:Y:S04]  /*97fc0*/  STL.64 [R1+0x1058], R12 ;  /* 0x0010580c01007387 */ /* 0x0001e80000100a00 */
[----:B------:R-:W-:Y:S01]  /*97fd0*/  STL [R1+0x2678], R4 ;  /* 0x0026780401007387 */ /* 0x000fe20000100800 */
[----:B------:R-:W-:-:S03]  /*97fe0*/  F2FP.SATFINITE.E4M3.F32.PACK_AB_MERGE_C R3, R3, R2, RZ ;  /* 0x000000020303723e */ /* 0x000fc600048070ff */
[----:B0-----:R-:W4:Y:S04]  /*97ff0*/  LDL.LU R12, [R1+0xd10] ;  /* 0x000d1000010c7983 */ /* 0x001f280000300800 */
[----:B------:R-:W-:Y:S01]  /*98000*/  STL [R1+0x27ac], R3 ;  /* 0x0027ac0301007387 */ /* 0x000fe20000100800 */
[----:B------:R-:W-:-:S03]  /*98010*/  F2FP.SATFINITE.E4M3.F32.PACK_AB_MERGE_C R2, R51, R56, RZ ;  /* 0x000000383302723e */ /* 0x000fc600048070ff */
        /* <DEDUP_REMOVED lines=30> */
[----:B------:R-:W-:Y:S04]  /*98200*/  STL [R1+0x27f8], R14 ;  /* 0x0027f80e01007387 */ /* 0x000fe80000100800 */
[----:B------:R0:W-:Y:S04]  /*98210*/  STL [R1+0x27f4], R5 ;  /* 0x0027f40501007387 */ /* 0x0001e80000100800 */
[----:B------:R1:W-:Y:S01]  /*98220*/  STL.64 [R1+0x1038], R6 ;  /* 0x0010380601007387 */ /* 0x0003e20000100a00 */
[----:B0-----:R-:W-:Y:S02]  /*98230*/  F2FP.SATFINITE.E4M3.F32.PACK_AB_MERGE_C R5, R0, R11, RZ ;  /* 0x0000000b0005723e */ /* 0x001fe400048070ff */
[----:B------:R-:W-:-:S02]  /*98240*/  F2FP.SATFINITE.E4M3.F32.PACK_AB_MERGE_C R0, R52, R50, RZ ;  /* 0x000000323400723e */ /* 0x000fc400048070ff */
[----:B-1----:R-:W-:Y:S01]  /*98250*/  IADD3 R6, P6, R22, R46, RZ ;  /* 0x0000002e16067210 */ /* 0x002fe20007fde0ff */
[----:B------:R-:W-:Y:S04]  /*98260*/  STL [R1+0x2818], R5 ;  /* 0x0028180501007387 */ /* 0x000fe80000100800 */
[----:B------:R-:W-:Y:S01]  /*98270*/  IMAD.X R7, R4, 0x1, R37, P6 ;  /* 0x0000000104077824 */ /* 0x000fe200030e0625 */
[----:B------:R0:W-:Y:S04]  /*98280*/  STL [R1+0x2814], R0 ;  /* 0x0028140001007387 */ /* 0x0001e80000100800 */
[----:B------:R-:W2:Y:S04]  /*98290*/  LDL.LU R9, [R1+0xbb0] ;  /* 0x000bb00001097983 */ /* 0x000ea80000300800 */
[----:B------:R-:W2:Y:S04]  /*982a0*/  LDL.LU R10, [R1+0xbb4] ;  /* 0x000bb400010a7983 */ /* 0x000ea80000300800 */
[----:B------:R-:W3:Y:S04]  /*982b0*/  LDL.LU R11, [R1+0xbb8] ;  /* 0x000bb800010b7983 */ /* 0x000ee80000300800 */
[----:B------:R1:W-:Y:S04]  /*982c0*/  STL.64 [R1+0x1030], R6 ;  /* 0x0010300601007387 */ /* 0x0003e80000100a00 */
[----:B0-----:R-:W3:Y:S04]  /*982d0*/  LDL.LU R0, [R1+0xbbc] ;  /* 0x000bbc0001007983 */ /* 0x001ee80000300800 */
[----:B------:R-:W4:Y:S04]  /*982e0*/  LDL.LU R50, [R1+0xba0] ;  /* 0x000ba00001327983 */ /* 0x000f280000300800 */
[----:B------:R-:W4:Y:S01]  /*982f0*/  LDL.LU R52, [R1+0xba4] ;  /* 0x000ba40001347983 */ /* 0x000f220000300800 */
[----:B-1----:R-:W-:-:S02]  /*98300*/  IADD3 R6, P6, R22, R44, RZ ;  /* 0x0000002c16067210 */ /* 0x002fc40007fde0ff */
[----:B------:R-:W-:-:S03]  /*98310*/  F2FP.SATFINITE.E4M3.F32.PACK_AB_MERGE_C R12, R13, R12, RZ ;  /* 0x0000000c0d0c723e */ /* 0x000fc600048070ff */
[----:B------:R-:W-:Y:S02]  /*98320*/  IMAD.X R7, R4, 0x1, R38, P6 ;  /* 0x0000000104077824 */ /* 0x000fe400030e0626 */
[----:B------:R-:W-:Y:S01]  /*98330*/  STL [R1+0x2830], R12 ;  /* 0x0028300c01007387 */ /* 0x000fe20000100800 */
[----:B------:R-:W-:-:S05]  /*98340*/  F2FP.SATFINITE.E4M3.F32.PACK_AB_MERGE_C R5, R8, R15, RZ ;  /* 0x0000000f0805723e */ /* 0x000fca00048070ff */
        /* <DEDUP_REMOVED lines=29> */
[----:B------:R0:W-:Y:S02]  /*98520*/  STL.64 [R1+0x1018], R18 ;  /* 0x0010181201007387 */ /* 0x0001e40000100a00 */
[----:B0-----:R-:W-:Y:S02]  /*98530*/  IADD3 R18, P6, R23, R40, RZ ;  /* 0x0000002817127210 */ /* 0x001fe40007fde0ff */
[----:B--2---:R-:W-:-:S05]  /*98540*/  F2FP.SATFINITE.E4M3.F32.PACK_AB_MERGE_C R9, R10, R9, RZ ;  /* 0x000000090a09723e */ /* 0x004fca00048070ff */
[----:B------:R0:W-:Y:S01]  /*98550*/  STL [R1+0x1d8], R9 ;  /* 0x0001d80901007387 */ /* 0x0001e20000100800 */
[----:B---3--:R-:W-:-:S03]  /*98560*/  F2FP.SATFINITE.E4M3.F32.PACK_AB_MERGE_C R4, R0, R11, RZ ;  /* 0x0000000b0004723e */ /* 0x008fc600048070ff */
[----:B0-----:R-:W2:Y:S01]  /*98570*/  LDL.LU R9, [R1+0x970] ;  /* 0x0009700001097983 */ /* 0x001ea20000300800 */
[----:B----4-:R-:W-:-:S03]  /*98580*/  F2FP.SATFINITE.E4M3.F32.PACK_AB_MERGE_C R0, R52, R50, RZ ;  /* 0x000000323400723e */ /* 0x010fc600048070ff */
[----:B------:R-:W-:Y:S04]  /*98590*/  STL [R1+0x1dc], R4 ;  /* 0x0001dc0401007387 */ /* 0x000fe80000100800 */
[----:B------:R-:W2:Y:S04]  /*985a0*/  LDL.LU R10, [R1+0x974] ;  /* 0x00097400010a7983 */ /* 0x000ea80000300800 */
[----:B------:R0:W-:Y:S04]  /*985b0*/  STL [R1+0x1cc], R0 ;  /* 0x0001cc0001007387 */ /* 0x0001e80000100800 */
[----:B------:R-:W3:Y:S04]  /*985c0*/  LDL.LU R11, [R1+0x978] ;  /* 0x00097800010b7983 */ /* 0x000ee80000300800 */
[----:B------:R-:W3:Y:S04]  /*985d0*/  LDL.LU R52, [R1+0x97c] ;  /* 0x00097c0001347983 */ /* 0x000ee80000300800 */
[----:B0-----:R-:W4:Y:S04]  /*985e0*/  LDL.LU R0, [R1+0x990] ;  /* 0x0009900001007983 */ /* 0x001f280000300800 */
[----:B------:R-:W4:Y:S01]  /*985f0*/  LDL.LU R50, [R1+0x994] ;  /* 0x0009940001327983 */ /* 0x000f220000300800 */
[----:B------:R-:W-:-:S05]  /*98600*/  SHF.R.S32.HI R4, RZ, 0x1f, R23 ;  /* 0x0000001fff047819 */ /* 0x000fca0000011417 */
[----:B------:R-:W-:-:S05]  /*98610*/  IMAD.X R19, R4, 0x1, R42, P6 ;  /* 0x0000000104137824 */ /* 0x000fca00030e062a */
[----:B------:R0:W-:Y:S01]  /*98620*/  STL.64 [R1+0x1010], R18 ;  /* 0x0010101201007387 */ /* 0x0001e20000100a00 */
[----:B------:R-:W-:Y:S02]  /*98630*/  F2FP.SATFINITE.E4M3.F32.PACK_AB_MERGE_C R14, R14, R16, RZ ;  /* 0x000000100e0e723e */ /* 0x000fe400048070ff */
[----:B------:R-:W-:Y:S02]  /*98640*/  IADD3 R16, P6, R23, R57, RZ ;  /* 0x0000003917107210 */ /* 0x000fe40007fde0ff */
[----:B0-----:R-:W-:-:S03]  /*98650*/  F2FP.SATFINITE.E4M3.F32.PACK_AB_MERGE_C R18, R59, R49, RZ ;  /* 0x000000313b12723e */ /* 0x001fc600048070ff */
        /* <DEDUP_REMOVED lines=24> */
[----:B------:R0:W-:Y:S04]  /*987e0*/  STL.64 [R1+0xff0], R2 ;  /* 0x000ff00201007387 */ /* 0x0001e80000100a00 */
[----:B------:R-:W4:Y:S04]  /*987f0*/  LDL.LU R18, [R1+0x998] ;  /* 0x0009980001127983 */ /* 0x000f280000300800 */
[----:B------:R-:W4:Y:S01]  /*98800*/  LDL.LU R17, [R1+0x99c] ;  /* 0x00099c0001117983 */ /* 0x000f220000300800 */
[----:B0-----:R-:W-:-:S05]  /*98810*/  F2FP.SATFINITE.E4M3.F32.PACK_AB_MERGE_C R2, R51, R56, RZ ;  /* 0x000000383302723e */ /* 0x001fca00048070ff */
[----:B------:R0:W-:Y:S04]  /*98820*/  STL [R1+0x170], R2 ;  /* 0x0001700201007387 */ /* 0x0001e80000100800 */
[----:B0-----:R-:W4:Y:S04]  /*98830*/  LDL.LU R2, [R1+0x9a0] ;  /* 0x0009a00001027983 */ /* 0x001f280000300800 */
[----:B------:R-:W4:Y:S04]  /*98840*/  LDL.LU R3, [R1+0x9a4] ;  /* 0x0009a40001037983 */ /* 0x000f280000300800 */
[----:B------:R-:W4:Y:S04]  /*98850*/  LDL.LU R56, [R1+0x9a8] ;  /* 0x0009a80001387983 */ /* 0x000f280000300800 */
[----:B------:R-:W4:Y:S01]  /*98860*/  LDL.LU R51, [R1+0x9ac] ;  /* 0x0009ac0001337983 */ /* 0x000f220000300800 */
[----:B------:R-:W-:-:S05]  /*98870*/  IADD3 R6, P6, R23, R44, RZ ;  /* 0x0000002c17067210 */ /* 0x000fca0007fde0ff */
[----:B------:R-:W-:Y:S01]  /*98880*/  IMAD.X R7, R4, 0x1, R38, P6 ;  /* 0x0000000104077824 */ /* 0x000fe200030e0626 */
[----:B------:R-:W-:-:S05]  /*98890*/  IADD3 R20, P6, R23, R43, RZ ;  /* 0x0000002b17147210 */ /* 0x000fca0007fde0ff */
[----:B------:R-:W-:Y:S01]  /*988a0*/  IMAD.X R21, R4, 0x1, R39, P6 ;  /* 0x0000000104157824 */ /* 0x000fe200030e0627 */
[----:B--2---:R-:W-:Y:S02]  /*988b0*/  F2FP.SATFINITE.E4M3.F32.PACK_AB_MERGE_C R53, R10, R9, RZ ;  /* 0x000000090a35723e */ /* 0x004fe400048070ff */
[----:B---3--:R-:W-:-:S05]  /*988c0*/  F2FP.SATFINITE.E4M3.F32.PACK_AB_MERGE_C R52, R52, R11, RZ ;  /* 0x0000000b3434723e */ /* 0x008fca00048070ff */
[----:B------:R-:W-:Y:S01]  /*988d0*/  STL.64 [R1+0x3b38], R52 ;  /* 0x003b383401007387 */ /* 0x000fe20000100a00 */
[----:B----4-:R-:W-:-:S03]  /*988e0*/  F2FP.SATFINITE.E4M3.F32.PACK_AB_MERGE_C R0, R50, R0, RZ ;  /* 0x000000003200723e */ /* 0x010fc600048070ff */
[----:B------:R0:W-:Y:S04]  /*988f0*/  STL.64 [R1+0xfe8], R6 ;  /* 0x000fe80601007387 */ /* 0x0001e80000100a00 */
[----:B------:R-:W2:Y:S04]  /*98900*/  LDL.LU R58, [R1+0x9c0] ;  /* 0x0009c000013a7983 */ /* 0x000ea80000300800 */
[----:B------:R-:W2:Y:S04]  /*98910*/  LDL.LU R49, [R1+0x9c4] ;  /* 0x0009c40001317983 */ /* 0x000ea80000300800 */
[----:B------:R1:W-:Y:S04]  /*98920*/  STL [R1+0xcc], R0 ;  /* 0x0000cc0001007387 */ /* 0x0003e80000100800 */
[----:B------:R-:W3:Y:S04]  /*98930*/  LDL.LU R59, [R1+0x9c8] ;  /* 0x0009c800013b7983 */ /* 0x000ee80000300800 */
[----:B------:R-:W3:Y:S04]  /*98940*/  LDL.LU R16, [R1+0x9cc] ;  /* 0x0009cc0001107983 */ /* 0x000ee80000300800 */
        /* <DEDUP_REMOVED lines=16> */
[----:B------:R0:W-:Y:S02]  /*98a50*/  STL.64 [R1+0xfe0], R20 ;  /* 0x000fe01401007387 */ /* 0x0001e40000100a00 */
[----:B0-----:R-:W-:-:S05]  /*98a60*/  IADD3 R20, P6, R23, R61, RZ ;  /* 0x0000003d17147210 */ /* 0x001fca0007fde0ff */
[----:B------:R-:W-:Y:S01]  /*98a70*/  IMAD.X R21, R4, 0x1, R41, P6 ;  /* 0x0000000104157824 */ /* 0x000fe200030e0629 */
[----:B------:R-:W-:-:S04]  /*98a80*/  F2FP.SATFINITE.E4M3.F32.PACK_AB_MERGE_C R17, R17, R18, RZ ;  /* 0x000000121111723e */ /* 0x000fc800048070ff */
[----:B------:R-:W-:Y:S04]  /*98a90*/  STL.64 [R1+0xfd8], R20 ;  /* 0x000fd81401007387 */ /* 0x000fe80000100a00 */
[----:B------:R-:W-:Y:S01]  /*98aa0*/  STL [R1+0xc8], R17 ;  /* 0x0000c81101007387 */ /* 0x000fe20000100800 */
[----:B------:R-:W-:-:S03]  /*98ab0*/  F2FP.SATFINITE.E4M3.F32.PACK_AB_MERGE_C R3, R3, R2, RZ ;  /* 0x000000020303723e */ /* 0x000fc600048070ff */
[----:B------:R-:W4:Y:S01]  /*98ac0*/  LDL.LU R2, [R1+0xa10] ;  /* 0x000a100001027983 */ /* 0x000f220000300800 */
[----:B------:R-:W-:-:S03]  /*98ad0*/  F2FP.SATFINITE.E4M3.F32.PACK_AB_MERGE_C R4, R51, R56, RZ ;  /* 0x000000383304723e */ /* 0x000fc600048070ff */
[----:B------:R0:W-:Y:S04]  /*98ae0*/  STL [R1+0x14c4], R3 ;  /* 0x0014c40301007387 */ /* 0x0001e80000100800 */
[----:B0-----:R-:W4:Y:S04]  /*98af0*/  LDL.LU R3, [R1+0xa14] ;  /* 0x000a140001037983 */ /* 0x001f280000300800 */
[----:B------:R0:W-:Y:S04]  /*98b00*/  STL [R1+0x14c0], R4 ;  /* 0x0014c00401007387 */ /* 0x0001e80000100800 */
[----:B------:R-:W4:Y:S04]  /*98b10*/  LDL.LU R56, [R1+0xa18] ;  /* 0x000a180001387983 */ /* 0x000f280000300800 */
[----:B------:R-:W4:Y:S01]  /*98b20*/  LDL.LU R51, [R1+0xa1c] ;  /* 0x000a1c0001337983 */ /* 0x000f220000300800 */
[----:B------:R-:W-:-:S02]  /*98b30*/  IADD3 R18, P6, R24, R40, RZ ;  /* 0x0000002818127210 */ /* 0x000fc40007fde0ff */
[----:B0-----:R-:W-:-:S05]  /*98b40*/  SHF.R.S32.HI R4, RZ, 0x1f, R24 ;  /* 0x0000001fff047819 */ /* 0x001fca0000011418 */
[----:B------:R-:W-:-:S05]  /*98b50*/  IMAD.X R19, R4, 0x1, R42, P6 ;  /* 0x0000000104137824 */ /* 0x000fca00030e062a */
[----:B------:R2:W-:Y:S02]  /*98b60*/  STL.64 [R1+0xfd0], R18 ;  /* 0x000fd01201007387 */ /* 0x0005e40000100a00 */
[----:B--2---:R-:W-:Y:S02]  /*98b70*/  F2FP.SATFINITE.E4M3.F32.PACK_AB_MERGE_C R19, R49, R58, RZ ;  /* 0x0000003a3113723e */ /* 0x004fe400048070ff */
[----:B---3--:R-:W-:Y:S02]  /*98b80*/  F2FP.SATFINITE.E4M3.F32.PACK_AB_MERGE_C R18, R16, R59, RZ ;  /* 0x0000003b1012723e */ /* 0x008fe400048070ff */
[----:B------:R-:W-:Y:S01]  /*98b90*/  IADD3 R16, P6, R24, R57, RZ ;  /* 0x0000003918107210 */ /* 0x000fe20007fde0ff */
[----:B------:R-:W-:Y:S04]  /*98ba0*/  STL [R1+0x271c], R19 ;  /* 0x00271c1301007387 */ /* 0x000fe80000100800 */
[----:B------:R-:W-:Y:S01]  /*98bb0*/  IMAD.X R17, R4, 0x1, R34, P6 ;  /* 0x0000000104117824 */ /* 0x000fe200030e0622 */
[----:B------:R-:W-:Y:S01]  /*98bc0*/  STL [R1+0x2720], R18 ;  /* 0x0027201201007387 */ /* 0x000fe20000100800 */
[----:B----4-:R-:W-:-:S03]  /*98bd0*/  F2FP.SATFINITE.E4M3.F32.PACK_AB_MERGE_C R14, R48, R14, RZ ;  /* 0x0000000e300e723e */ /* 0x010fc600048070ff */
[----:B------:R0:W-:Y:S01]  /*98be0*/  STL.64 [R1+0xfc0], R16 ;  /* 0x000fc01001007387 */ /* 0x0001e20000100a00 */
[----:B------:R-:W-:-:S03]  /*98bf0*/  F2FP.SATFINITE.E4M3.F32.PACK_AB_MERGE_C R5, R5, R55, RZ ;  /* 0x000000370505723e */ /* 0x000fc600048070ff */
[----:B------:R1:W-:Y:S01]  /*98c00*/  STL [R1+0x26f0], R14 ;  /* 0x0026f00e01007387 */ /* 0x0003e20000100800 */
[----:B0-----:R-:W-:Y:S02]  /*98c10*/  IADD3 R16, P6, R24, R47, RZ ;  /* 0x0000002f18107210 */ /* 0x001fe40007fde0ff */
[----:B-1----:R-:W-:-:S03]  /*98c20*/  F2FP.SATFINITE.E4M3.F32.PACK_AB_MERGE_C R14, R60, R6, RZ ;  /* 0x000000063c0e723e */ /* 0x002fc600048070ff */
[----:B------:R-:W-:Y:S01]  /*98c30*/  IMAD.X R17, R4, 0x1, R35, P6 ;  /* 0x0000000104117824 */ /* 0x000fe200030e0623 */
[----:B------:R-:W-:Y:S01]  /*98c40*/  IADD3 R6, P6, R24, R45, RZ ;  /* 0x0000002d18067210 */ /* 0x000fe20007fde0ff */
[----:B------:R0:W-:Y:S04]  /*98c50*/  STL [R1+0x26fc], R5 ;  /* 0x0026fc0501007387 */ /* 0x0001e80000100800 */
[----:B------:R-:W-:Y:S01]  /*98c60*/  STL.64 [R1+0xfc8], R16 ;  /* 0x000fc81001007387 */ /* 0x000fe20000100a00 */
[----:B0-----:R-:W-:Y:S01]  /*98c70*/  F2FP.SATFINITE.E4M3.F32.PACK_AB_MERGE_C R5, R12, R7, RZ ;  /* 0x000000070c05723e */ /* 0x001fe200048070ff */
[----:B------:R-:W-:Y:S02]  /*98c80*/  IMAD.X R7, R4, 0x1, R36, P6 ;  /* 0x0000000104077824 */ /* 0x000fe400030e0624 */
[----:B------:R-:W-:Y:S01]  /*98c90*/  STL [R1+0x26c0], R14 ;  /* 0x0026c00e01007387 */ /* 0x000fe20000100800 */
[----:B------:R-:W-:-:S03]  /*98ca0*/  F2FP.SATFINITE.E4M3.F32.PACK_AB_MERGE_C R12, R15, R13, RZ ;  /* 0x0000000d0f0c723e */ /* 0x000fc600048070ff */
[----:B------:R0:W-:Y:S04]  /*98cb0*/  STL [R1+0x26b8], R5 ;  /* 0x0026b80501007387 */ /* 0x0001e80000100800 */
[----:B------:R1:W-:Y:S01]  /*98cc0*/  STL.64 [R1+0xfb8], R6 ;  /* 0x000fb80601007387 */ /* 0x0003e20000100a00 */
[----:B0-----:R-:W-:-:S03]  /*98cd0*/  F2FP.SATFINITE.E4M3.F32.PACK_AB_MERGE_C R5, R9, R8, RZ ;  /* 0x000000080905723e */ /* 0x001fc600048070ff */
[----:B------:R-:W-:Y:S01]  /*98ce0*/  STL [R1+0x2684], R12 ;  /* 0x0026840c01007387 */ /* 0x000fe20000100800 */
[----:B-1----:R-:W-:-:S03]  /*98cf0*/  IADD3 R6, P6, R24, R46, RZ ;  /* 0x0000002e18067210 */ /* 0x002fc60007fde0ff */
[----:B------:R0:W-:Y:S01]  /*98d00*/  STL [R1+0x2688], R5 ;  /* 0x0026880501007387 */ /* 0x0001e20000100800 */
[----:B------:R-:W-:Y:S01]  /*98d10*/  F2FP.SATFINITE.E4M3.F32.PACK_AB_MERGE_C R0, R50, R0, RZ ;  /* 0x000000003200723e */ /* 0x000fe200048070ff */
[----:B------:R-:W-:Y:S02]  /*98d20*/  IMAD.X R7, R4, 0x1, R37, P6 ;  /* 0x0000000104077824 */ /* 0x000fe400030e0625 */
[----:B------:R-:W2:Y:S01]  /*98d30*/  LDL.LU R18, [R1+0xa20] ;  /* 0x000a200001127983 */ /* 0x000ea20000300800 */
[----:B0-----:R-:W-:-:S03]  /*98d40*/  F2FP.SATFINITE.E4M3.F32.PACK_AB_MERGE_C R5, R11, R10, RZ ;  /* 0x0000000a0b05723e */ /* 0x001fc600048070ff */
[----:B------:R0:W-:Y:S04]  /*98d50*/  STL.64 [R1+0xfb0], R6 ;  /* 0x000fb00601007387 */ /* 0x0001e80000100a00 */
[----:B------:R-:W-:Y:S04]  /*98d60*/  STL [R1+0x14b0], R5 ;  /* 0x0014b00501007387 */ /* 0x000fe80000100800 */
[----:B------:R-:W2:Y:S04]  /*98d70*/  LDL.LU R17, [R1+0xa24] ;  /* 0x000a240001117983 */ /* 0x000ea80000300800 */
[----:B------:R1:W-:Y:S04]  /*98d80*/  STL [R1+0x14ac], R0 ;  /* 0x0014ac0001007387 */ /* 0x0003e80000100800 */
[----:B------:R-:W3:Y:S04]  /*98d90*/  LDL.LU R9, [R1+0xa28] ;  /* 0x000a280001097983 */ /* 0x000ee80000300800 */
[----:B------:R-:W3:Y:S01]  /*98da0*/  LDL.LU R10, [R1+0xa2c] ;  /* 0x000a2c00010a7983 */ /* 0x000ee20000300800 */
[----:B0-----:R-:W-:-:S03]  /*98db0*/  IADD3 R6, P6, R24, R44, RZ ;  /* 0x0000002c18067210 */ /* 0x001fc60007fde0ff */
[----:B------:R-:W4:Y:S04]  /*98dc0*/  LDL.LU R11, [R1+0xa50] ;  /* 0x000a5000010b7983 */ /* 0x000f280000300800 */
[----:B------:R-:W4:Y:S01]  /*98dd0*/  LDL.LU R50, [R1+0xa54] ;  /* 0x000a540001327983 */ /* 0x000f220000300800 */
[----:B------:R-:W-:-:S03]  /*98de0*/  IMAD.X R7, R4, 0x1, R38, P6 ;  /* 0x0000000104077824 */ /* 0x000fc600030e0626 */
[----:B------:R-:W4:Y:S04]  /*98df0*/  LDL.LU R58, [R1+0xa58] ;  /* 0x000a5800013a7983 */ /* 0x000f280000300800 */
[----:B------:R0:W-:Y:S01]  /*98e00*/  STL.64 [R1+0xfa8], R6 ;  /* 0x000fa80601007387 */ /* 0x0001e20000100a00 */
[----:B------:R-:W-:-:S05]  /*98e10*/  F2FP.SATFINITE.E4M3.F32.PACK_AB_MERGE_C R2, R3, R2, RZ ;  /* 0x000000020302723e */ /* 0x000fca00048070ff */
[----:B------:R-:W-:Y:S04]  /*98e20*/  STL [R1+0xac], R2 ;  /* 0x0000ac0201007387 */ /* 0x000fe80000100800 */
[----:B------:R-:W4:Y:S01]  /*98e30*/  LDL.LU R49, [R1+0xa5c] ;  /* 0x000a5c0001317983 */ /* 0x000f220000300800 */
[----:B-1----:R-:W-:-:S05]  /*98e40*/  F2FP.SATFINITE.E4M3.F32.PACK_AB_MERGE_C R0, R51, R56, RZ ;  /* 0x000000383300723e */ /* 0x002fca00048070ff */
[----:B------:R1:W-:Y:S04]  /*98e50*/  STL [R1+0x14a8], R0 ;  /* 0x0014a80001007387 */ /* 0x0003e80000100800 */
        /* <DEDUP_REMOVED lines=23> */
[----:B------:R-:W-:Y:S01]  /*98fd0*/  STL.64 [R1+0xf98], R20 ;  /* 0x000f981401007387 */ /* 0x000fe20000100a00 */
[----:B--2---:R-:W-:-:S05]  /*98fe0*/  F2FP.SATFINITE.E4M3.F32.PACK_AB_MERGE_C R17, R17, R18, RZ ;  /* 0x000000121111723e */ /* 0x004fca00048070ff */
[----:B------:R-:W-:Y:S01]  /*98ff0*/  STL [R1+0x2d8], R17 ;  /* 0x0002d81101007387 */ /* 0x000fe20000100800 */
[----:B---3--:R-:W-:-:S03]  /*99000*/  F2FP.SATFINITE.E4M3.F32.PACK_AB_MERGE_C R10, R10, R9, RZ ;  /* 0x000000090a0a723e */ /* 0x008fc600048070ff */
[----:B------:R-:W2:Y:S04]  /*99010*/  LDL.LU R9, [R1+0xad8] ;  /* 0x000ad80001097983 */ /* 0x000ea80000300800 */
[----:B------:R0:W-:Y:S01]  /*99020*/  STL [R1+0x2f0], R10 ;  /* 0x0002f00a01007387 */ /* 0x0001e20000100800 */
[----:B----4-:R-:W-:-:S03]  /*99030*/  F2FP.SATFINITE.E4M3.F32.PACK_AB_MERGE_C R4, R50, R11, RZ ;  /* 0x0000000b3204723e */ /* 0x010fc600048070ff */
[----:B0-----:R-:W2:Y:S01]  /*99040*/  LDL.LU R10, [R1+0xadc] ;  /* 0x000adc00010a7983 */ /* 0x001ea20000300800 */
[----:B------:R-:W-:-:S03]  /*99050*/  IADD3 R18, P6, R25, R40, RZ ;  /* 0x0000002819127210 */ /* 0x000fc60007fde0ff */
[----:B------:R0:W-:Y:S04]  /*99060*/  STL [R1+0x1c4], R4 ;  /* 0x0001c40401007387 */ /* 0x0001e80000100800 */
[----:B------:R-:W3:Y:S04]  /*99070*/  LDL.LU R11, [R1+0xae0] ;  /* 0x000ae000010b7983 */ /* 0x000ee80000300800 */
[----:B------:R-:W3:Y:S01]  /*99080*/  LDL.LU R50, [R1+0xae4] ;  /* 0x000ae40001327983 */ /* 0x000ee20000300800 */
[----:B0-----:R-:W-:-:S05]  /*99090*/  SHF.R.S32.HI R4, RZ, 0x1f, R25 ;  /* 0x0000001fff047819 */ /* 0x001fca0000011419 */
[----:B------:R-:W-:-:S05]  /*990a0*/  IMAD.X R19, R4, 0x1, R42, P6 ;  /* 0x0000000104137824 */ /* 0x000fca00030e062a */
[----:B------:R0:W-:Y:S02]  /*990b0*/  STL.64 [R1+0xf90], R18 ;  /* 0x000f901201007387 */ /* 0x0001e40000100a00 */
[----:B0-----:R-:W-:Y:S02]  /*990c0*/  F2FP.SATFINITE.E4M3.F32.PACK_AB_MERGE_C R19, R49, R58, RZ ;  /* 0x0000003a3113723e */ /* 0x001fe400048070ff */
[----:B------:R-:W-:Y:S02]  /*990d0*/  F2FP.SATFINITE.E4M3.F32.PACK_AB_MERGE_C R18, R16, R59, RZ ;  /* 0x0000003b1012723e */ /* 0x000fe400048070ff */
[----:B------:R-:W-:Y:S01]  /*990e0*/  IADD3 R16, P6, R25, R57, RZ ;  /* 0x0000003919107210 */ /* 0x000fe20007fde0ff */
[----:B------:R-:W-:Y:S04]  /*990f0*/  STL [R1+0x1c8], R19 ;  /* 0x0001c81301007387 */ /* 0x000fe80000100800 */
[----:B------:R-:W-:Y:S01]  /*99100*/  IMAD.X R17, R4, 0x1, R34, P6 ;  /* 0x0000000104117824 */ /* 0x000fe200030e0622 */
[----:B------:R-:W-:Y:S01]  /*99110*/  STL [R1+0x1b4], R18 ;  /* 0x0001b41201007387 */ /* 0x000fe20000100800 */
[----:B------:R-:W-:-:S03]  /*99120*/  F2FP.SATFINITE.E4M3.F32.PACK_AB_MERGE_C R14, R48, R14, RZ ;  /* 0x0000000e300e723e */ /* 0x000fc600048070ff */
        /* <DEDUP_REMOVED lines=11> */
[----:B------:R-:W-:Y:S04]  /*991e0*/  STL [R1+0x1a0], R14 ;  /* 0x0001a00e01007387 */ /* 0x000fe80000100800 */
[----:B------:R0:W-:Y:S01]  /*991f0*/  STL [R1+0x17c], R5 ;  /* 0x00017c0501007387 */ /* 0x0001e20000100800 */
[----:B------:R-:W-:-:S03]  /*99200*/  F2FP.SATFINITE.E4M3.F32.PACK_AB_MERGE_C R0, R0, R8, RZ ;  /* 0x000000080000723e */ /* 0x000fc600048070ff */
[----:B------:R1:W-:Y:S01]  /*99210*/  STL.64 [R1+0xf78], R6 ;  /* 0x000f780601007387 */ /* 0x0003e20000100a00 */
[----:B0-----:R-:W-:Y:S02]  /*99220*/  F2FP.SATFINITE.E4M3.F32.PACK_AB_MERGE_C R5, R15, R13, RZ ;  /* 0x0000000d0f05723e */ /* 0x001fe400048070ff */
[----:B-1----:R-:W-:-:S03]  /*99230*/  IADD3 R6, P6, R25, R46, RZ ;  /* 0x0000002e19067210 */ /* 0x002fc60007fde0ff */
[----:B------:R-:W-:Y:S01]  /*99240*/  STL [R1+0x184], R5 ;  /* 0x0001840501007387 */ /* 0x000fe20000100800 */
[----:B------:R-:W-:-:S03]  /*99250*/  F2FP.SATFINITE.E4M3.F32.PACK_AB_MERGE_C R55, R51, R56, RZ ;  /* 0x000000383337723e */ /* 0x000fc600048070ff */
[----:B------:R0:W-:Y:S01]  /*99260*/  STL [R1+0x150], R0 ;  /* 0x0001500001007387 */ /* 0x0001e20000100800 */
[C---:B------:R-:W-:Y:S01]  /*99270*/  IMAD.X R7, R4.reuse, 0x1, R37, P6 ;  /* 0x0000000104077824 */ /* 0x040fe200030e0625 */
[----:B0-----:R-:W-:Y:S02]  /*99280*/  F2FP.SATFINITE.E4M3.F32.PACK_AB_MERGE_C R0, R3, R2, RZ ;  /* 0x000000020300723e */ /* 0x001fe400048070ff */
[C---:B------:R-:W-:Y:S01]  /*99290*/  IADD3 R2, P6, R25.reuse, R44, RZ ;  /* 0x0000002c19027210 */ /* 0x040fe20007fde0ff */
[----:B------:R-:W-:Y:S04]  /*992a0*/  STL [R1+0x3b10], R55 ;  /* 0x003b103701007387 */ /* 0x000fe80000100800 */
[----:B------:R-:W-:Y:S01]  /*992b0*/  IMAD.X R3, R4, 0x1, R38, P6 ;  /* 0x0000000104037824 */ /* 0x000fe200030e0626 */
[----:B------:R-:W-:Y:S04]  /*992c0*/  STL.64 [R1+0xf70], R6 ;  /* 0x000f700601007387 */ /* 0x000fe80000100a00 */
[----:B------:R-:W-:Y:S04]  /*992d0*/  STL [R1+0x158], R0 ;  /* 0x0001580001007387 */ /* 0x000fe80000100800 */
[----:B------:R-:W4:Y:S04]  /*992e0*/  LDL.LU R21, [R1+0xae8] ;  /* 0x000ae80001157983 */ /* 0x000f280000300800 */
[----:B------:R0:W-:Y:S04]  /*992f0*/  STL.64 [R1+0xf68], R2 ;  /* 0x000f680201007387 */ /* 0x0001e80000100a00 */
[----:B0-----:R-:W4:Y:S04]  /*99300*/  LDL.LU R3, [R1+0xaec] ;  /* 0x000aec0001037983 */ /* 0x001f280000300800 */
[----:B------:R-:W4:Y:S04]  /*99310*/  LDL.LU R0, [R1+0xb00] ;  /* 0x000b000001007983 */ /* 0x000f280000300800 */
[----:B------:R-:W4:Y:S04]  /*99320*/  LDL.LU R2, [R1+0xb04] ;  /* 0x000b040001027983 */ /* 0x000f280000300800 */
[----:B------:R-:W4:Y:S04]  /*99330*/  LDL.LU R56, [R1+0xb08] ;  /* 0x000b080001387983 */ /* 0x000f280000300800 */
[----:B------:R-:W4:Y:S01]  /*99340*/  LDL.LU R51, [R1+0xb0c] ;  /* 0x000b0c0001337983 */ /* 0x000f220000300800 */
[----:B------:R-:W-:-:S05]  /*99350*/  IADD3 R6, P6, R25, R43, RZ ;  /* 0x0000002b19067210 */ /* 0x000fca0007fde0ff */
[----:B------:R-:W-:Y:S01]  /*99360*/  IMAD.X R7, R4, 0x1, R39, P6 ;  /* 0x0000000104077824 */ /* 0x000fe200030e0627 */
[----:B------:R-:W-:-:S05]  /*99370*/  IADD3 R22, P6, R25, R61, RZ ;  /* 0x0000003d19167210 */ /* 0x000fca0007fde0ff */
[----:B------:R-:W-:Y:S01]  /*99380*/  IMAD.X R23, R4, 0x1, R41, P6 ;  /* 0x0000000104177824 */ /* 0x000fe200030e0629 */
[----:B--2---:R-:W-:-:S05]  /*99390*/  F2FP.SATFINITE.E4M3.F32.PACK_AB_MERGE_C R58, R10, R9, RZ ;  /* 0x000000090a3a723e */ /* 0x004fca00048070ff */
[----:B------:R-:W-:Y:S04]  /*993a0*/  STL [R1+0x3b14], R58 ;  /* 0x003b143a01007387 */ /* 0x000fe80000100800 */
[----:B------:R-:W2:Y:S04]  /*993b0*/  LDL.LU R20, [R1+0xb10] ;  /* 0x000b100001147983 */ /* 0x000ea80000300800 */
[----:B------:R-:W2:Y:S04]  /*993c0*/  LDL.LU R19, [R1+0xb14] ;  /* 0x000b140001137983 */ /* 0x000ea80000300800 */
[----:B------:R-:W2:Y:S04]  /*993d0*/  LDL.LU R18, [R1+0xb18] ;  /* 0x000b180001127983 */ /* 0x000ea80000300800 */
[----:B------:R0:W-:Y:S04]  /*993e0*/  STL.64 [R1+0xf60], R6 ;  /* 0x000f600601007387 */ /* 0x0001e80000100a00 */
        /* <DEDUP_REMOVED lines=13> */
[----:B---3--:R-:W-:-:S03]  /*994c0*/  F2FP.SATFINITE.E4M3.F32.PACK_AB_MERGE_C R48, R50, R11, RZ ;  /* 0x0000000b3230723e */ /* 0x008fc600048070ff */
[----:B------:R-:W3:Y:S04]  /*994d0*/  LDL.LU R9, [R1+0x1490] ;  /* 0x0014900001097983 */ /* 0x000ee80000300800 */
[----:B------:R-:W3:Y:S04]  /*994e0*/  LDL.LU R10, [R1+0x1494] ;  /* 0x00149400010a7983 */ /* 0x000ee80000300800 */
[----:B------:R-:W3:Y:S04]  /*994f0*/  LDL.LU R11, [R1+0x1498] ;  /* 0x00149800010b7983 */ /* 0x000ee80000300800 */
[----:B------:R-:W3:Y:S01]  /*99500*/  LDL.LU R50, [R1+0x149c] ;  /* 0x00149c0001327983 */ /* 0x000ee20000300800 */
[----:B----4-:R-:W-:-:S05]  /*99510*/  F2FP.SATFINITE.E4M3.F32.PACK_AB_MERGE_C R3, R3, R21, RZ ;  /* 0x000000150303723e */ /* 0x010fca00048070ff */
[----:B------:R-:W-:Y:S01]  /*99520*/  STL [R1+0x3b58], R3 ;  /* 0x003b580301007387 */ /* 0x000fe20000100800 */
[----:B------:R-:W-:-:S03]  /*99530*/  F2FP.SATFINITE.E4M3.F32.PACK_AB_MERGE_C R53, R2, R0, RZ ;  /* 0x000000000235723e */ /* 0x000fc600048070ff */
[----:B------:R0:W-:Y:S04]  /*99540*/  STL.64 [R1+0xf58], R22 ;  /* 0x000f581601007387 */ /* 0x0001e80000100a00 */
[----:B------:R-:W4:Y:S01]  /*99550*/  LDL.LU R0, [R1+0x1480] ;  /* 0x0014800001007983 */ /* 0x000f220000300800 */
[----:B------:R-:W-:-:S03]  /*99560*/  F2FP.SATFINITE.E4M3.F32.PACK_AB_MERGE_C R52, R51, R56, RZ ;  /* 0x000000383334723e */ /* 0x000fc600048070ff */
[----:B------:R-:W4:Y:S04]  /*99570*/  LDL.LU R2, [R1+0x1484] ;  /* 0x0014840001027983 */ /* 0x000f280000300800 */
[----:B------:R-:W4:Y:S04]  /*99580*/  LDL.LU R56, [R1+0x1488] ;  /* 0x0014880001387983 */ /* 0x000f280000300800 */
[----:B------:R-:W4:Y:S01]  /*99590*/  LDL.LU R51, [R1+0x148c] ;  /* 0x00148c0001337983 */ /* 0x000f220000300800 */
[----:B------:R-:W-:Y:S02]  /*995a0*/  SHF.R.S32.HI R4, RZ, 0x1f, R26 ;  /* 0x0000001fff047819 */ /* 0x000fe4000001141a */
[----:B0-----:R-:W-:Y:S01]  /*995b0*/  IADD3 R22, P6, R26, R40, RZ ;  /* 0x000000281a167210 */ /* 0x001fe20007fde0ff */
[----:B------:R-:W-:Y:S04]  /*995c0*/  STL.64 [R1+0x3b60], R52 ;  /* 0x003b603401007387 */ /* 0x000fe80000100a00 */
[----:B------:R-:W-:-:S05]  /*995d0*/  IMAD.X R23, R4, 0x1, R42, P6 ;  /* 0x0000000104177824 */ /* 0x000fca00030e062a */
[----:B------:R-:W-:Y:S01]  /*995e0*/  STL.64 [R1+0xf50], R22 ;  /* 0x000f501601007387 */ /* 0x000fe20000100a00 */
[----:B--2---:R-:W-:-:S05]  /*995f0*/  F2FP.SATFINITE.E4M3.F32.PACK_AB_MERGE_C R20, R19, R20, RZ ;  /* 0x000000141314723e */ /* 0x004fca00048070ff */
[----:B------:R-:W-:Y:S01]  /*99600*/  STL [R1+0x14a4], R20 ;  /* 0x0014a41401007387 */ /* 0x000fe20000100800 */
[----:B------:R-:W-:Y:S02]  /*99610*/  F2FP.SATFINITE.E4M3.F32.PACK_AB_MERGE_C R3, R17, R18, RZ ;  /* 0x000000121103723e */ /* 0x000fe400048070ff */
[----:B------:R-:W-:-:S03]  /*99620*/  IADD3 R18, P6, R26, R57, RZ ;  /* 0x000000391a127210 */ /* 0x000fc60007fde0ff */
[----:B------:R0:W-:Y:S02]  /*99630*/  STL [R1+0x14a0], R3 ;  /* 0x0014a00301007387 */ /* 0x0001e40000100800 */
[----:B------:R-:W-:-:S05]  /*99640*/  IMAD.X R19, R4, 0x1, R34, P6 ;  /* 0x0000000104137824 */ /* 0x000fca00030e0622 */
[----:B------:R1:W-:Y:S01]  /*99650*/  STL.64 [R1+0xf48], R18 ;  /* 0x000f481201007387 */ /* 0x0003e20000100a00 */
[----:B0-----:R-:W-:Y:S02]  /*99660*/  F2FP.SATFINITE.E4M3.F32.PACK_AB_MERGE_C R3, R14, R16, RZ ;  /* 0x000000100e03723e */ /* 0x001fe400048070ff */
[----:B------:R-:W-:Y:S02]  /*99670*/  IADD3 R16, P6, R26, R47, RZ ;  /* 0x0000002f1a107210 */ /* 0x000fe40007fde0ff */
[----:B-1----:R-:W-:-:S03]  /*99680*/  F2FP.SATFINITE.E4M3.F32.PACK_AB_MERGE_C R18, R59, R49, RZ ;  /* 0x000000313b12723e */ /* 0x002fc600048070ff */
[----:B------:R-:W-:Y:S01]  /*99690*/  IMAD.X R17, R4, 0x1, R35, P6 ;  /* 0x0000000104117824 */ /* 0x000fe200030e0623 */
[----:B------:R-:W-:Y:S02]  /*996a0*/  F2FP.SATFINITE.E4M3.F32.PACK_AB_MERGE_C R5, R6, R5, RZ ;  /* 0x000000050605723e */ /* 0x000fe400048070ff */
[----:B------:R-:W-:Y:S01]  /*996b0*/  IADD3 R6, P6, R26, R45, RZ ;  /* 0x0000002d1a067210 */ /* 0x000fe20007fde0ff */
[----:B------:R-:W-:Y:S04]  /*996c0*/  STL [R1+0x2708], R18 ;  /* 0x0027081201007387 */ /* 0x000fe80000100800 */
[----:B------:R0:W-:Y:S04]  /*996d0*/  STL [R1+0x270c], R3 ;  /* 0x00270c0301007387 */ /* 0x0001e80000100800 */
[----:B------:R-:W-:Y:S01]  /*996e0*/  STL.64 [R1+0xf40], R16 ;  /* 0x000f401001007387 */ /* 0x000fe20000100a00 */
[----:B0-----:R-:W-:Y:S01]  /*996f0*/  F2FP.SATFINITE.E4M3.F32.PACK_AB_MERGE_C R3, R7, R60, RZ ;  /* 0x0000003c0703723e */ /* 0x001fe200048070ff */
[----:B------:R-:W-:-:S02]  /*99700*/  IMAD.X R7, R4, 0x1, R36, P6 ;  /* 0x0000000104077824 */ /* 0x000fc400030e0624 */
[----:B------:R0:W-:Y:S04]  /*99710*/  STL [R1+0x26cc], R5 ;  /* 0x0026cc0501007387 */ /* 0x0001e80000100800 */
[----:B------:R1:W-:Y:S04]  /*99720*/  STL [R1+0x26e0], R3 ;  /* 0x0026e00301007387 */ /* 0x0003e80000100800 */
[----:B------:R2:W-:Y:S01]  /*99730*/  STL.64 [R1+0xf30], R6 ;  /* 0x000f300601007387 */ /* 0x0005e20000100a00 */
[----:B0-----:R-:W-:Y:S02]  /*99740*/  F2FP.SATFINITE.E4M3.F32.PACK_AB_MERGE_C R5, R13, R12, RZ ;  /* 0x0000000c0d05723e */ /* 0x001fe400048070ff */
[----:B-1----:R-:W-:-:S03]  /*99750*/  F2FP.SATFINITE.E4M3.F32.PACK_AB_MERGE_C R3, R8, R15, RZ ;  /* 0x0000000f0803723e */ /* 0x002fc600048070ff */
[----:B------:R3:W-:Y:S01]  /*99760*/  STL [R1+0x26a8], R5 ;  /* 0x0026a80501007387 */ /* 0x0007e20000100800 */
[----:B--2---:R-:W-:-:S03]  /*99770*/  IADD3 R6, P6, R26, R46, RZ ;  /* 0x0000002e1a067210 */ /* 0x004fc60007fde0ff */
[----:B------:R0:W-:Y:S02]  /*99780*/  STL [R1+0x26b4], R3 ;  /* 0x0026b40301007387 */ /* 0x0001e40000100800 */
[----:B------:R-:W-:Y:S01]  /*99790*/  IMAD.X R7, R4, 0x1, R37, P6 ;  /* 0x0000000104077824 */ /* 0x000fe200030e0625 */
[----:B---3--:R-:W-:Y:S01]  /*997a0*/  F2FP.SATFINITE.E4M3.F32.PACK_AB_MERGE_C R5, R10, R9, RZ ;  /* 0x000000090a05723e */ /* 0x008fe200048070ff */
[----:B------:R-:W2:Y:S01]  /*997b0*/  LDL.LU R22, [R1+0xb80] ;  /* 0x000b800001167983 */ /* 0x000ea20000300800 */
[----:B0-----:R-:W-:-:S03]  /*997c0*/  F2FP.SATFINITE.E4M3.F32.PACK_AB_MERGE_C R3, R50, R11, RZ ;  /* 0x0000000b3203723e */ /* 0x001fc600048070ff */
[----:B------:R0:W-:Y:S04]  /*997d0*/  STL.64 [R1+0xf38], R6 ;  /* 0x000f380601007387 */ /* 0x0001e80000100a00 */
[----:B------:R1:W-:Y:S04]  /*997e0*/  STL [R1+0x14d0], R5 ;  /* 0x0014d00501007387 */ /* 0x0003e80000100800 */
[----:B------:R-:W2:Y:S04]  /*997f0*/  LDL.LU R21, [R1+0xb84] ;  /* 0x000b840001157983 */ /* 0x000ea80000300800 */
[----:B------:R-:W-:Y:S04]  /*99800*/  STL [R1+0x14dc], R3 ;  /* 0x0014dc0301007387 */ /* 0x000fe80000100800 */
[----:B------:R-:W3:Y:S04]  /*99810*/  LDL.LU R8, [R1+0xb88] ;  /* 0x000b880001087983 */ /* 0x000ee80000300800 */
[----:B------:R-:W3:Y:S04]  /*99820*/  LDL.LU R9, [R1+0xb8c] ;  /* 0x000b8c0001097983 */ /* 0x000ee80000300800 */
[----:B------:R-:W3:Y:S04]  /*99830*/  LDL.LU R10, [R1+0xb90] ;  /* 0x000b9000010a7983 */ /* 0x000ee80000300800 */
[----:B------:R-:W3:Y:S01]  /*99840*/  LDL.LU R50, [R1+0xb94] ;  /* 0x000b940001327983 */ /* 0x000ee20000300800 */
[----:B0-----:R-:W-:-:S03]  /*99850*/  IADD3 R6, P6, R26, R44, RZ ;  /* 0x0000002c1a067210 */ /* 0x001fc60007fde0ff */
[----:B------:R-:W3:Y:S02]  /*99860*/  LDL.LU R20, [R1+0xb98] ;  /* 0x000b980001147983 */ /* 0x000ee40000300800 */
[----:B------:R-:W-:-:S05]  /*99870*/  IMAD.X R7, R4, 0x1, R38, P6 ;  /* 0x0000000104077824 */ /* 0x000fca00030e0626 */
[----:B------:R0:W-:Y:S01]  /*99880*/  STL.64 [R1+0xf28], R6 ;  /* 0x000f280601007387 */ /* 0x0001e20000100a00 */
[----:B----4-:R-:W-:-:S05]  /*99890*/  F2FP.SATFINITE.E4M3.F32.PACK_AB_MERGE_C R2, R2, R0, RZ ;  /* 0x000000000202723e */ /* 0x010fca00048070ff */
[----:B------:R-:W-:Y:S01]  /*998a0*/  STL [R1+0x1490], R2 ;  /* 0x0014900201007387 */ /* 0x000fe20000100800 */
[----:B------:R-:W-:-:S03]  /*998b0*/  F2FP.SATFINITE.E4M3.F32.PACK_AB_MERGE_C R0, R51, R56, RZ ;  /* 0x000000383300723e */ /* 0x000fc600048070ff */
        /* <DEDUP_REMOVED lines=29> */
[----:B------:R-:W2:Y:S01]  /*99a90*/  LDL.LU R8, [R1+0xc28] ;  /* 0x000c280001087983 */ /* 0x000ea20000300800 */
[----:B------:R-:W-:-:S03]  /*99aa0*/  F2FP.SATFINITE.E4M3.F32.PACK_AB_MERGE_C R3, R50, R10, RZ ;  /* 0x0000000a3203723e */ /* 0x000fc600048070ff */
[----:B------:R0:W-:Y:S04]  /*99ab0*/  STL [R1+0x1484], R4 ;  /* 0x0014840401007387 */ /* 0x0001e80000100800 */
[----:B------:R-:W2:Y:S04]  /*99ac0*/  LDL.LU R9, [R1+0xc2c] ;  /* 0x000c2c0001097983 */ /* 0x000ea80000300800 */
[----:B------:R1:W-:Y:S04]  /*99ad0*/  STL [R1+0x1a4], R3 ;  /* 0x0001a40301007387 */ /* 0x0003e80000100800 */
[----:B------:R-:W3:Y:S04]  /*99ae0*/  LDL.LU R10, [R1+0xc40] ;  /* 0x000c4000010a7983 */ /* 0x000ee80000300800 */
[----:B------:R-:W3:Y:S01]  /*99af0*/  LDL.LU R50, [R1+0xc44] ;  /* 0x000c440001327983 */ /* 0x000ee20000300800 */
[----:B0-----:R-:W-:-:S02]  /*99b00*/  SHF.R.S32.HI R4, RZ, 0x1f, R27 ;  /* 0x0000001fff047819 */ /* 0x001fc4000001141b */
[----:B------:R-:W-:-:S05]  /*99b10*/  IADD3 R22, P6, R27, R40, RZ ;  /* 0x000000281b167210 */ /* 0x000fca0007fde0ff */
[----:B------:R-:W-:-:S05]  /*99b20*/  IMAD.X R23, R4, 0x1, R42, P6 ;  /* 0x0000000104177824 */ /* 0x000fca00030e062a */
[----:B------:R-:W-:Y:S01]  /*99b30*/  STL.64 [R1+0xf08], R22 ;  /* 0x000f081601007387 */ /* 0x000fe20000100a00 */
[----:B----4-:R-:W-:-:S05]  /*99b40*/  F2FP.SATFINITE.E4M3.F32.PACK_AB_MERGE_C R20, R19, R20, RZ ;  /* 0x000000141314723e */ /* 0x010fca00048070ff */
[----:B------:R-:W-:Y:S01]  /*99b50*/  STL [R1+0x1a8], R20 ;  /* 0x0001a81401007387 */ /* 0x000fe20000100800 */
[----:B-1----:R-:W-:Y:S02]  /*99b60*/  F2FP.SATFINITE.E4M3.F32.PACK_AB_MERGE_C R3, R17, R18, RZ ;  /* 0x000000121103723e */ /* 0x002fe400048070ff */
        /* <DEDUP_REMOVED lines=21> */
[----:B----4-:R-:W-:-:S03]  /*99cc0*/  IADD3 R6, P6, R27, R46, RZ ;  /* 0x0000002e1b067210 */ /* 0x010fc60007fde0ff */
[----:B------:R1:W-:Y:S02]  /*99cd0*/  STL [R1+0x138], R3 ;  /* 0x0001380301007387 */ /* 0x0003e40000100800 */
[----:B------:R-:W-:Y:S01]  /*99ce0*/  IMAD.X R7, R4, 0x1, R37, P6 ;  /* 0x0000000104077824 */ /* 0x000fe200030e0625 */
[----:B0-----:R-:W-:Y:S02]  /*99cf0*/  F2FP.SATFINITE.E4M3.F32.PACK_AB_MERGE_C R5, R2, R0, RZ ;  /* 0x000000000205723e */ /* 0x001fe400048070ff */
[----:B------:R-:W-:Y:S02]  /*99d00*/  F2FP.SATFINITE.E4M3.F32.PACK_AB_MERGE_C R0, R51, R56, RZ ;  /* 0x000000383300723e */ /* 0x000fe400048070ff */
[----:B------:R-:W-:Y:S01]  /*99d10*/  IADD3 R2, P6, R27, R44, RZ ;  /* 0x0000002c1b027210 */ /* 0x000fe20007fde0ff */
[----:B------:R-:W-:Y:S04]  /*99d20*/  STL.64 [R1+0xef8], R6 ;  /* 0x000ef80601007387 */ /* 0x000fe80000100a00 */
[----:B------:R-:W-:Y:S01]  /*99d30*/  STL [R1+0x134], R5 ;  /* 0x0001340501007387 */ /* 0x000fe20000100800 */
[----:B-1----:R-:W-:-:S03]  /*99d40*/  IMAD.X R3, R4, 0x1, R38, P6 ;  /* 0x0000000104037824 */ /* 0x002fc600030e0626 */
[----:B------:R0:W-:Y:S04]  /*99d50*/  STL [R1+0xb0], R0 ;  /* 0x0000b00001007387 */ /* 0x0001e80000100800 */
[----:B------:R-:W4:Y:S04]  /*99d60*/  LDL.LU R22, [R1+0xc48] ;  /* 0x000c480001167983 */ /* 0x000f280000300800 */
[----:B------:R-:W4:Y:S04]  /*99d70*/  LDL.LU R11, [R1+0xc4c] ;  /* 0x000c4c00010b7983 */ /* 0x000f280000300800 */
[----:B0-----:R-:W4:Y:S04]  /*99d80*/  LDL.LU R0, [R1+0xc50] ;  /* 0x000c500001007983 */ /* 0x001f280000300800 */
[----:B------:R0:W-:Y:S04]  /*99d90*/  STL.64 [R1+0xee0], R2 ;  /* 0x000ee00201007387 */ /* 0x0001e80000100a00 */
[----:B0-----:R-:W4:Y:S04]  /*99da0*/  LDL.LU R2, [R1+0xc54] ;  /* 0x000c540001027983 */ /* 0x001f280000300800 */
[----:B------:R-:W4:Y:S04]  /*99db0*/  LDL.LU R56, [R1+0xc58] ;  /* 0x000c580001387983 */ /* 0x000f280000300800 */
[----:B------:R-:W4:Y:S01]  /*99dc0*/  LDL.LU R51, [R1+0xc5c] ;  /* 0x000c5c0001337983 */ /* 0x000f220000300800 */
[----:B------:R-:W-:-:S05]  /*99dd0*/  IADD3 R6, P6, R27, R43, RZ ;  /* 0x0000002b1b067210 */ /* 0x000fca0007fde0ff */
[----:B------:R-:W-:Y:S01]  /*99de0*/  IMAD.X R7, R4, 0x1, R39, P6 ;  /* 0x0000000104077824 */ /* 0x000fe200030e0627 */
[----:B--2---:R-:W-:Y:S02]  /*99df0*/  F2FP.SATFINITE.E4M3.F32.PACK_AB_MERGE_C R3, R9, R8, RZ ;  /* 0x000000080903723e */ /* 0x004fe400048070ff */
[----:B---3--:R-:W-:-:S05]  /*99e00*/  F2FP.SATFINITE.E4M3.F32.PACK_AB_MERGE_C R58, R50, R10, RZ ;  /* 0x0000000a323a723e */ /* 0x008fca00048070ff */
[----:B------:R-:W-:Y:S04]  /*99e10*/  STL [R1+0x3b88], R58 ;  /* 0x003b883a01007387 */ /* 0x000fe80000100800 */
[----:B------:R-:W-:Y:S04]  /*99e20*/  STL [R1+0xb4], R3 ;  /* 0x0000b40301007387 */ /* 0x000fe80000100800 */
[----:B------:R-:W2:Y:S04]  /*99e30*/  LDL.LU R21, [R1+0xc60] ;  /* 0x000c600001157983 */ /* 0x000ea80000300800 */
[----:B------:R-:W2:Y:S04]  /*99e40*/  LDL.LU R20, [R1+0xc64] ;  /* 0x000c640001147983 */ /* 0x000ea80000300800 */
[----:B------:R-:W3:Y:S04]  /*99e50*/  LDL.LU R19, [R1+0xc68] ;  /* 0x000c680001137983 */ /* 0x000ee80000300800 */
[----:B------:R0:W-:Y:S04]  /*99e60*/  STL.64 [R1+0xed8], R6 ;  /* 0x000ed80601007387 */ /* 0x0001e80000100a00 */
[----:B------:R-:W3:Y:S04]  /*99e70*/  LDL.LU R18, [R1+0xc6c] ;  /* 0x000c6c0001127983 */ /* 0x000ee80000300800 */
[----:B------:R-:W3:Y:S01]  /*99e80*/  LDL.LU R17, [R1+0xc70] ;  /* 0x000c700001117983 */ /* 0x000ee20000300800 */
[----:B0-----:R-:W-:-:S03]  /*99e90*/  IADD3 R6, P6, R27, R61, RZ ;  /* 0x0000003d1b067210 */ /* 0x001fc60007fde0ff */
[----:B------:R-:W3:Y:S02]  /*99ea0*/  LDL.LU R49, [R1+0xc74] ;  /* 0x000c740001317983 */ /* 0x000ee40000300800 */
[----:B------:R-:W-:Y:S02]  /*99eb0*/  IMAD.X R7, R4, 0x1, R41, P6 ;  /* 0x0000000104077824 */ /* 0x000fe400030e0629 */
[----:B------:R-:W3:Y:S04]  /*99ec0*/  LDL.LU R59, [R1+0xc78] ;  /* 0x000c7800013b7983 */ /* 0x000ee80000300800 */
[----:B------:R0:W-:Y:S04]  /*99ed0*/  STL.64 [R1+0xef0], R6 ;  /* 0x000ef00601007387 */ /* 0x0001e80000100a00 */
        /* <DEDUP_REMOVED lines=13> */
[----:B----4-:R-:W-:-:S05]  /*99fb0*/  F2FP.SATFINITE.E4M3.F32.PACK_AB_MERGE_C R55, R11, R22, RZ ;  /* 0x000000160b37723e */ /* 0x010fca00048070ff */
[----:B------:R0:W-:Y:S04]  /*99fc0*/  STL.64 [R1+0x3b28], R54 ;  /* 0x003b283601007387 */ /* 0x0001e80000100a00 */
[----:B------:R-:W4:Y:S01]  /*99fd0*/  LDL.LU R11, [R1+0x1470] ;  /* 0x00147000010b7983 */ /* 0x000f220000300800 */
[----:B0-----:R-:W-:-:S03]  /*99fe0*/  F2FP.SATFINITE.E4M3.F32.PACK_AB_MERGE_C R55, R2, R0, RZ ;  /* 0x000000000237723e */ /* 0x001fc600048070ff */
[----:B------:R-:W4:Y:S04]  /*99ff0*/  LDL.LU R0, [R1+0x1474] ;  /* 0x0014740001007983 */ /* 0x000f280000300800 */
[----:B------:R-:W4:Y:S01]  /*9a000*/  LDL.LU R2, [R1+0x1478] ;  /* 0x0014780001027983 */ /* 0x000f220000300800 */
[----:B------:R-:W-:-:S03]  /*9a010*/  F2FP.SATFINITE.E4M3.F32.PACK_AB_MERGE_C R51, R51, R56, RZ ;  /* 0x000000383333723e */ /* 0x000fc600048070ff */
[----:B------:R-:W4:Y:S01]  /*9a020*/  LDL.LU R56, [R1+0x147c] ;  /* 0x00147c0001387983 */ /* 0x000f220000300800 */
[----:B------:R-:W-:Y:S02]  /*9a030*/  SHF.R.S32.HI R4, RZ, 0x1f, R28 ;  /* 0x0000001fff047819 */ /* 0x000fe4000001141c */
[----:B------:R-:W-:-:S05]  /*9a040*/  IADD3 R22, P6, R28, R40, RZ ;  /* 0x000000281c167210 */ /* 0x000fca0007fde0ff */
[----:B------:R-:W-:Y:S01]  /*9a050*/  IMAD.X R23, R4, 0x1, R42, P6 ;  /* 0x0000000104177824 */ /* 0x000fe200030e062a */
[----:B--2---:R-:W-:-:S05]  /*9a060*/  F2FP.SATFINITE.E4M3.F32.PACK_AB_MERGE_C R3, R20, R21, RZ ;  /* 0x000000151403723e */ /* 0x004fca00048070ff */
[----:B------:R0:W-:Y:S01]  /*9a070*/  STL [R1+0x3b98], R3 ;  /* 0x003b980301007387 */ /* 0x0001e20000100800 */
[----:B---3--:R-:W-:Y:S02]  /*9a080*/  F2FP.SATFINITE.E4M3.F32.PACK_AB_MERGE_C R54, R18, R19, RZ ;  /* 0x000000131236723e */ /* 0x008fe400048070ff */
[----:B------:R-:W-:Y:S01]  /*9a090*/  IADD3 R18, P6, R28, R57, RZ ;  /* 0x000000391c127210 */ /* 0x000fe20007fde0ff */
[----:B------:R-:W-:Y:S04]  /*9a0a0*/  STL.64 [R1+0xed0], R22 ;  /* 0x000ed01601007387 */ /* 0x000fe80000100a00 */
[----:B------:R-:W-:Y:S01]  /*9a0b0*/  IMAD.X R19, R4, 0x1, R34, P6 ;  /* 0x0000000104137824 */ /* 0x000fe200030e0622 */
[----:B------:R-:W-:Y:S04]  /*9a0c0*/  STL.64 [R1+0x3b68], R54 ;  /* 0x003b683601007387 */ /* 0x000fe80000100a00 */
[----:B------:R1:W-:Y:S01]  /*9a0d0*/  STL.64 [R1+0xec8], R18 ;  /* 0x000ec81201007387 */ /* 0x0003e20000100a00 */
[----:B0-----:R-:W-:-:S02]  /*9a0e0*/  F2FP.SATFINITE.E4M3.F32.PACK_AB_MERGE_C R3, R16, R59, RZ ;  /* 0x0000003b1003723e */ /* 0x001fc400048070ff */
[----:B------:R-:W-:Y:S02]  /*9a0f0*/  IADD3 R16, P6, R28, R47, RZ ;  /* 0x0000002f1c107210 */ /* 0x000fe40007fde0ff */
[----:B-1----:R-:W-:-:S03]  /*9a100*/  F2FP.SATFINITE.E4M3.F32.PACK_AB_MERGE_C R18, R49, R17, RZ ;  /* 0x000000113112723e */ /* 0x002fc600048070ff */
[----:B------:R-:W-:Y:S02]  /*9a110*/  IMAD.X R17, R4, 0x1, R35, P6 ;  /* 0x0000000104117824 */ /* 0x000fe400030e0623 */
[----:B------:R-:W-:Y:S01]  /*9a120*/  STL [R1+0x13fc], R18 ;  /* 0x0013fc1201007387 */ /* 0x000fe20000100800 */
[----:B------:R-:W-:-:S03]  /*9a130*/  F2FP.SATFINITE.E4M3.F32.PACK_AB_MERGE_C R5, R5, R14, RZ ;  /* 0x0000000e0505723e */ /* 0x000fc600048070ff */
[----:B------:R0:W-:Y:S04]  /*9a140*/  STL [R1+0x13f8], R3 ;  /* 0x0013f80301007387 */ /* 0x0001e80000100800 */
[----:B------:R1:W-:Y:S01]  /*9a150*/  STL.64 [R1+0xeb8], R16 ;  /* 0x000eb81001007387 */ /* 0x0003e20000100a00 */
[----:B0-----:R-:W-:-:S03]  /*9a160*/  F2FP.SATFINITE.E4M3.F32.PACK_AB_MERGE_C R3, R60, R6, RZ ;  /* 0x000000063c03723e */ /* 0x001fc600048070ff */
[----:B------:R0:W-:Y:S01]  /*9a170*/  STL [R1+0x26d4], R5 ;  /* 0x0026d40501007387 */ /* 0x0001e20000100800 */
[----:B-1----:R-:W-:-:S03]  /*9a180*/  IADD3 R16, P6, R28, R45, RZ ;  /* 0x0000002d1c107210 */ /* 0x002fc60007fde0ff */
[----:B------:R1:W-:Y:S02]  /*9a190*/  STL [R1+0x26d8], R3 ;  /* 0x0026d80301007387 */ /* 0x0003e40000100800 */
[----:B------:R-:W-:Y:S01]  /*9a1a0*/  IMAD.X R17, R4, 0x1, R36, P6 ;  /* 0x0000000104117824 */ /* 0x000fe200030e0624 */
[----:B0-----:R-:W-:Y:S02]  /*9a1b0*/  F2FP.SATFINITE.E4M3.F32.PACK_AB_MERGE_C R5, R12, R7, RZ ;  /* 0x000000070c05723e */ /* 0x001fe400048070ff */
[----:B------:R-:W-:Y:S02]  /*9a1c0*/  IADD3 R6, P6, R28, R46, RZ ;  /* 0x0000002e1c067210 */ /* 0x000fe40007fde0ff */
[----:B-1----:R-:W-:Y:S01]  /*9a1d0*/  F2FP.SATFINITE.E4M3.F32.PACK_AB_MERGE_C R3, R15, R13, RZ ;  /* 0x0000000d0f03723e */ /* 0x002fe200048070ff */
[----:B------:R-:W-:Y:S02]  /*9a1e0*/  STL.64 [R1+0xec0], R16 ;  /* 0x000ec01001007387 */ /* 0x000fe40000100a00 */
[----:B------:R-:W-:-:S02]  /*9a1f0*/  IMAD.X R7, R4, 0x1, R37, P6 ;  /* 0x0000000104077824 */ /* 0x000fc400030e0625 */
[----:B------:R0:W-:Y:S04]  /*9a200*/  STL [R1+0x26a0], R5 ;  /* 0x0026a00501007387 */ /* 0x0001e80000100800 */
[----:B------:R1:W-:Y:S04]  /*9a210*/  STL [R1+0x26b0], R3 ;  /* 0x0026b00301007387 */ /* 0x0003e80000100800 */
[----:B------:R-:W2:Y:S01]  /*9a220*/  LDL.LU R15, [R1+0x1460] ;  /* 0x00146000010f7983 */ /* 0x000ea20000300800 */
[----:B0-----:R-:W-:-:S03]  /*9a230*/  F2FP.SATFINITE.E4M3.F32.PACK_AB_MERGE_C R5, R9, R8, RZ ;  /* 0x000000080905723e */ /* 0x001fc600048070ff */
[----:B------:R0:W-:Y:S01]  /*9a240*/  STL.64 [R1+0xeb0], R6 ;  /* 0x000eb00601007387 */ /* 0x0001e20000100a00 */
[----:B-1----:R-:W-:-:S03]  /*9a250*/  F2FP.SATFINITE.E4M3.F32.PACK_AB_MERGE_C R3, R50, R10, RZ ;  /* 0x0000000a3203723e */ /* 0x002fc600048070ff */
[----:B------:R-:W-:Y:S04]  /*9a260*/  STL [R1+0x14d8], R5 ;  /* 0x0014d80501007387 */ /* 0x000fe80000100800 */
[----:B------:R-:W2:Y:S04]  /*9a270*/  LDL.LU R8, [R1+0x1464] ;  /* 0x0014640001087983 */ /* 0x000ea80000300800 */
[----:B------:R4:W-:Y:S04]  /*9a280*/  STL [R1+0x14d4], R3 ;  /* 0x0014d40301007387 */ /* 0x0009e80000100800 */
[----:B------:R-:W3:Y:S04]  /*9a290*/  LDL.LU R9, [R1+0x1468] ;  /* 0x0014680001097983 */ /* 0x000ee80000300800 */
[----:B------:R-:W3:Y:S01]  /*9a2a0*/  LDL.LU R50, [R1+0x146c] ;  /* 0x00146c0001327983 */ /* 0x000ee20000300800 */
[----:B0-----:R-:W-:-:S03]  /*9a2b0*/  IADD3 R6, P6, R28, R44, RZ ;  /* 0x0000002c1c067210 */ /* 0x001fc60007fde0ff */
[----:B------:R-:W3:Y:S02]  /*9a2c0*/  LDL.LU R23, [R1+0xce0] ;  /* 0x000ce00001177983 */ /* 0x000ee40000300800 */
[----:B------:R-:W-:-:S05]  /*9a2d0*/  IMAD.X R7, R4, 0x1, R38, P6 ;  /* 0x0000000104077824 */ /* 0x000fca00030e0626 */
[----:B------:R-:W-:Y:S01]  /*9a2e0*/  STL.64 [R1+0xea8], R6 ;  /* 0x000ea80601007387 */ /* 0x000fe20000100a00 */
[----:B----4-:R-:W-:-:S05]  /*9a2f0*/  F2FP.SATFINITE.E4M3.F32.PACK_AB_MERGE_C R3, R0, R11, RZ ;  /* 0x0000000b0003723e */ /* 0x010fca00048070ff */
[----:B------:R0:W-:Y:S01]  /*9a300*/  STL [R1+0x148c], R3 ;  /* 0x00148c0301007387 */ /* 0x0001e20000100800 */
[----:B------:R-:W-:-:S03]  /*9a310*/  F2FP.SATFINITE.E4M3.F32.PACK_AB_MERGE_C R0, R56, R2, RZ ;  /* 0x000000023800723e */ /* 0x000fc600048070ff */
[----:B------:R-:W4:Y:S04]  /*9a320*/  LDL.LU R22, [R1+0xce4] ;  /* 0x000ce40001167983 */ /* 0x000f280000300800 */
[----:B------:R1:W-:Y:S04]  /*9a330*/  STL [R1+0x149c], R0 ;  /* 0x00149c0001007387 */ /* 0x0003e80000100800 */
[----:B------:R-:W4:Y:S04]  /*9a340*/  LDL.LU R21, [R1+0xce8] ;  /* 0x000ce80001157983 */ /* 0x000f280000300800 */
[----:B------:R-:W4:Y:S01]  /*9a350*/  LDL.LU R20, [R1+0xcec] ;  /* 0x000cec0001147983 */ /* 0x000f220000300800 */
[----:B------:R-:W-:-:S03]  /*9a360*/  IADD3 R2, P6, R28, R43, RZ ;  /* 0x0000002b1c027210 */ /* 0x000fc60007fde0ff */
[----:B------:R-:W4:Y:S04]  /*9a370*/  LDL.LU R19, [R1+0xcf0] ;  /* 0x000cf00001137983 */ /* 0x000f280000300800 */
[----:B------:R-:W4:Y:S01]  /*9a380*/  LDL.LU R18, [R1+0xcf4] ;  /* 0x000cf40001127983 */ /* 0x000f220000300800 */
[----:B0-----:R-:W-:-:S03]  /*9a390*/  IMAD.X R3, R4, 0x1, R39, P6 ;  /* 0x0000000104037824 */ /* 0x001fc600030e0627 */
[----:B------:R-:W4:Y:S04]  /*9a3a0*/  LDL.LU R17, [R1+0xcf8] ;  /* 0x000cf80001117983 */ /* 0x000f280000300800 */
[----:B------:R-:W4:Y:S04]  /*9a3b0*/  LDL.LU R60, [R1+0xcfc] ;  /* 0x000cfc00013c7983 */ /* 0x000f280000300800 */
[----:B------:R-:W4:Y:S04]  /*9a3c0*/  LDL.LU R49, [R1+0xd20] ;  /* 0x000d200001317983 */ /* 0x000f280000300800 */
[----:B------:R0:W-:Y:S04]  /*9a3d0*/  STL.64 [R1+0xea0], R2 ;  /* 0x000ea00201007387 */ /* 0x0001e80000100a00 */
        /* <DEDUP_REMOVED lines=12> */
[----:B------:R-:W4:Y:S01]  /*9a4a0*/  LDL.LU R56, [R1+0xd54] ;  /* 0x000d540001387983 */ /* 0x000f220000300800 */
[----:B------:R-:W-:-:S05]  /*9a4b0*/  IADD3 R24, P6, R28, R61, RZ ;  /* 0x0000003d1c187210 */ /* 0x000fca0007fde0ff */
[----:B------:R-:W-:Y:S01]  /*9a4c0*/  IMAD.X R25, R4, 0x1, R41, P6 ;  /* 0x0000000104197824 */ /* 0x000fe200030e0629 */
[----:B--2---:R-:W-:Y:S02]  /*9a4d0*/  F2FP.SATFINITE.E4M3.F32.PACK_AB_MERGE_C R4, R8, R15, RZ ;  /* 0x0000000f0804723e */ /* 0x004fe400048070ff */
[----:B------:R-:W2:Y:S04]  /*9a4e0*/  LDL.LU R15, [R1+0xd58] ;  /* 0x000d5800010f7983 */ /* 0x000ea80000300800 */
[----:B------:R-:W-:Y:S01]  /*9a4f0*/  STL.64 [R1+0xe98], R24 ;  /* 0x000e981801007387 */ /* 0x000fe20000100a00 */
[----:B---3--:R-:W-:-:S03]  /*9a500*/  F2FP.SATFINITE.E4M3.F32.PACK_AB_MERGE_C R3, R50, R9, RZ ;  /* 0x000000093203723e */ /* 0x008fc600048070ff */
[----:B------:R0:W-:Y:S04]  /*9a510*/  STL [R1+0x1464], R4 ;  /* 0x0014640401007387 */ /* 0x0001e80000100800 */
[----:B------:R-:W2:Y:S04]  /*9a520*/  LDL.LU R8, [R1+0xd5c] ;  /* 0x000d5c0001087983 */ /* 0x000ea80000300800 */
[----:B------:R1:W-:Y:S04]  /*9a530*/  STL [R1+0x1468], R3 ;  /* 0x0014680301007387 */ /* 0x0003e80000100800 */
[----:B------:R-:W3:Y:S04]  /*9a540*/  LDL.LU R9, [R1+0xd60] ;  /* 0x000d600001097983 */ /* 0x000ee80000300800 */
[----:B------:R-:W3:Y:S01]  /*9a550*/  LDL.LU R50, [R1+0xd64] ;  /* 0x000d640001327983 */ /* 0x000ee20000300800 */
[----:B0-----:R-:W-:-:S02]  /*9a560*/  SHF.R.S32.HI R4, RZ, 0x1f, R29 ;  /* 0x0000001fff047819 */ /* 0x001fc4000001141d */
[----:B----4-:R-:W-:Y:S02]  /*9a570*/  F2FP.SATFINITE.E4M3.F32.PACK_AB_MERGE_C R24, R22, R23, RZ ;  /* 0x000000171618723e */ /* 0x010fe400048070ff */
[----:B------:R-:W-:-:S05]  /*9a580*/  IADD3 R22, P6, R29, R40, RZ ;  /* 0x000000281d167210 */ /* 0x000fca0007fde0ff */
[----:B------:R-:W-:Y:S01]  /*9a590*/  IMAD.X R23, R4, 0x1, R42, P6 ;  /* 0x0000000104177824 */ /* 0x000fe200030e062a */
[----:B------:R-:W-:-:S04]  /*9a5a0*/  F2FP.SATFINITE.E4M3.F32.PACK_AB_MERGE_C R20, R20, R21, RZ ;  /* 0x000000151414723e */ /* 0x000fc800048070ff */
[----:B------:R-:W-:Y:S01]  /*9a5b0*/  STL.64 [R1+0xe90], R22 ;  /* 0x000e901601007387 */ /* 0x000fe20000100a00 */
[----:B-1----:R-:W-:Y:S02]  /*9a5c0*/  F2FP.SATFINITE.E4M3.F32.PACK_AB_MERGE_C R3, R18, R19, RZ ;  /* 0x000000131203723e */ /* 0x002fe400048070ff */
[----:B------:R-:W-:Y:S01]  /*9a5d0*/  IADD3 R18, P6, R29, R57, RZ ;  /* 0x000000391d127210 */ /* 0x000fe20007fde0ff */
[----:B------:R-:W-:Y:S04]  /*9a5e0*/  STL [R1+0x1460], R20 ;  /* 0x0014601401007387 */ /* 0x000fe80000100800 */
[----:B------:R-:W-:Y:S01]  /*9a5f0*/  IMAD.X R19, R4, 0x1, R34, P6 ;  /* 0x0000000104137824 */ /* 0x000fe200030e0622 */
[----:B------:R-:W-:Y:S01]  /*9a600*/  F2FP.SATFINITE.E4M3.F32.PACK_AB_MERGE_C R60, R60, R17, RZ ;  /* 0x000000113c3c723e */ /* 0x000fe200048070ff */
[----:B------:R0:W-:Y:S04]  /*9a610*/  STL [R1+0x180], R3 ;  /* 0x0001800301007387 */ /* 0x0001e80000100800 */
[----:B------:R-:W-:Y:S04]  /*9a620*/  STL [R1+0x3ae0], R60 ;  /* 0x003ae03c01007387 */ /* 0x000fe80000100800 */
[----:B------:R1:W-:Y:S01]  /*9a630*/  STL.64 [R1+0xe88], R18 ;  /* 0x000e881201007387 */ /* 0x0003e20000100a00 */
[----:B0-----:R-:W-:-:S02]  /*9a640*/  F2FP.SATFINITE.E4M3.F32.PACK_AB_MERGE_C R3, R59, R49, RZ ;  /* 0x000000313b03723e */ /* 0x001fc400048070ff */
[----:B-1----:R-:W-:-:S03]  /*9a650*/  IADD3 R18, P6, R29, R47, RZ ;  /* 0x0000002f1d127210 */ /* 0x002fc60007fde0ff */
[----:B------:R0:W-:Y:S01]  /*9a660*/  STL [R1+0x14c], R3 ;  /* 0x00014c0301007387 */ /* 0x0001e20000100800 */
[----:B------:R-:W-:Y:S01]  /*9a670*/  F2FP.SATFINITE.E4M3.F32.PACK_AB_MERGE_C R14, R14, R16, RZ ;  /* 0x000000100e0e723e */ /* 0x000fe200048070ff */
[----:B------:R-:W-:Y:S01]  /*9a680*/  IMAD.X R19, R4, 0x1, R35, P6 ;  /* 0x0000000104137824 */ /* 0x000fe200030e0623 */
[C---:B------:R-:W-:Y:S02]  /*9a690*/  IADD3 R16, P6, R29.reuse, R45, RZ ;  /* 0x0000002d1d107210 */ /* 0x040fe40007fde0ff */
[----:B0-----:R-:W-:Y:S02]  /*9a6a0*/  F2FP.SATFINITE.E4M3.F32.PACK_AB_MERGE_C R3, R6, R5, RZ ;  /* 0x000000050603723e */ /* 0x001fe400048070ff */
[----:B------:R-:W-:Y:S01]  /*9a6b0*/  STL.64 [R1+0xe80], R18 ;  /* 0x000e801201007387 */ /* 0x000fe20000100a00 */
[----:B------:R-:W-:Y:S01]  /*9a6c0*/  IMAD.X R17, R4, 0x1, R36, P6 ;  /* 0x0000000104117824 */ /* 0x000fe200030e0624 */
[----:B------:R-:W-:Y:S02]  /*9a6d0*/  IADD3 R6, P6, R29, R46, RZ ;  /* 0x0000002e1d067210 */ /* 0x000fe40007fde0ff */
[----:B------:R-:W-:Y:S01]  /*9a6e0*/  STL [R1+0x154], R14 ;  /* 0x0001540e01007387 */ /* 0x000fe20000100800 */
[----:B------:R-:W-:-:S03]  /*9a6f0*/  F2FP.SATFINITE.E4M3.F32.PACK_AB_MERGE_C R5, R12, R7, RZ ;  /* 0x000000070c05723e */ /* 0x000fc600048070ff */
[----:B------:R0:W-:Y:S01]  /*9a700*/  STL [R1+0x13c], R3 ;  /* 0x00013c0301007387 */ /* 0x0001e20000100800 */
[----:B------:R-:W-:-:S03]  /*9a710*/  IMAD.X R7, R4, 0x1, R37, P6 ;  /* 0x0000000104077824 */ /* 0x000fc600030e0625 */
[----:B------:R-:W-:Y:S01]  /*9a720*/  STL.64 [R1+0xe78], R16 ;  /* 0x000e781001007387 */ /* 0x000fe20000100a00 */
[----:B0-----:R-:W-:-:S03]  /*9a730*/  F2FP.SATFINITE.E4M3.F32.PACK_AB_MERGE_C R3, R10, R13, RZ ;  /* 0x0000000d0a03723e */ /* 0x001fc600048070ff */
[----:B------:R-:W-:Y:S04]  /*9a740*/  STL [R1+0x140], R5 ;  /* 0x0001400501007387 */ /* 0x000fe80000100800 */
[----:B------:R0:W-:Y:S04]  /*9a750*/  STL [R1+0x124], R3 ;  /* 0x0001240301007387 */ /* 0x0001e80000100800 */
[----:B------:R-:W4:Y:S01]  /*9a760*/  LDL.LU R49, [R1+0xd68] ;  /* 0x000d680001317983 */ /* 0x000f220000300800 */
[----:B0-----:R-:W-:Y:S02]  /*9a770*/  F2FP.SATFINITE.E4M3.F32.PACK_AB_MERGE_C R3, R0, R11, RZ ;  /* 0x0000000b0003723e */ /* 0x001fe400048070ff */
[----:B------:R-:W-:Y:S01]  /*9a780*/  F2FP.SATFINITE.E4M3.F32.PACK_AB_MERGE_C R0, R56, R2, RZ ;  /* 0x000000023800723e */ /* 0x000fe200048070ff */
[----:B------:R-:W-:Y:S04]  /*9a790*/  STL.64 [R1+0xe70], R6 ;  /* 0x000e700601007387 */ /* 0x000fe80000100a00 */
[----:B------:R-:W-:Y:S04]  /*9a7a0*/  STL [R1+0x128], R3 ;  /* 0x0001280301007387 */ /* 0x000fe80000100800 */
[----:B------:R-:W4:Y:S04]  /*9a7b0*/  LDL.LU R10, [R1+0xd6c] ;  /* 0x000d6c00010a7983 */ /* 0x000f280000300800 */
[----:B------:R0:W-:Y:S04]  /*9a7c0*/  STL [R1+0xa0], R0 ;  /* 0x0000a00001007387 */ /* 0x0001e80000100800 */
[----:B------:R-:W4:Y:S04]  /*9a7d0*/  LDL.LU R11, [R1+0xd70] ;  /* 0x000d7000010b7983 */ /* 0x000f280000300800 */
[----:B------:R-:W4:Y:S04]  /*9a7e0*/  LDL.LU R56, [R1+0xd74] ;  /* 0x000d740001387983 */ /* 0x000f280000300800 */
[----:B0-----:R-:W4:Y:S04]  /*9a7f0*/  LDL.LU R0, [R1+0xd78] ;  /* 0x000d780001007983 */ /* 0x001f280000300800 */
        /* <DEDUP_REMOVED lines=9> */
[----:B------:R-:W-:Y:S04]  /*9a890*/  STL [R1+0x8c], R3 ;  /* 0x00008c0301007387 */ /* 0x000fe80000100800 */
[----:B------:R0:W-:Y:S04]  /*9a8a0*/  STL.64 [R1+0xe58], R6 ;  /* 0x000e580601007387 */ /* 0x0001e80000100a00 */
[----:B------:R-:W2:Y:S04]  /*9a8b0*/  LDL.LU R25, [R1+0xd80] ;  /* 0x000d800001197983 */ /* 0x000ea80000300800 */
[----:B------:R-:W2:Y:S01]  /*9a8c0*/  LDL.LU R50, [R1+0xd84] ;  /* 0x000d840001327983 */ /* 0x000ea20000300800 */
[----:B0-----:R-:W-:-:S03]  /*9a8d0*/  IADD3 R6, P6, R29, R61, RZ ;  /* 0x0000003d1d067210 */ /* 0x001fc60007fde0ff */
[----:B------:R-:W3:Y:S02]  /*9a8e0*/  LDL.LU R23, [R1+0xd88] ;  /* 0x000d880001177983 */ /* 0x000ee40000300800 */
[----:B------:R-:W-:-:S05]  /*9a8f0*/  IMAD.X R7, R4, 0x1, R41, P6 ;  /* 0x0000000104077824 */ /* 0x000fca00030e0629 */
        /* <DEDUP_REMOVED lines=17> */
[----:B------:R-:W3:Y:S01]  /*9aa10*/  LDL.LU R9, [R1+0xdcc] ;  /* 0x000dcc0001097983 */ /* 0x000ee20000300800 */
[----:B----4-:R-:W-:-:S02]  /*9aa20*/  F2FP.SATFINITE.E4M3.F32.PACK_AB_MERGE_C R3, R10, R49, RZ ;  /* 0x000000310a03723e */ /* 0x010fc400048070ff */
[----:B------:R-:W-:-:S05]  /*9aa30*/  F2FP.SATFINITE.E4M3.F32.PACK_AB_MERGE_C R56, R56, R11, RZ ;  /* 0x0000000b3838723e */ /* 0x000fca00048070ff */
[----:B------:R-:W-:Y:S04]  /*9aa40*/  STL [R1+0x3ba0], R56 ;  /* 0x003ba03801007387 */ /* 0x000fe80000100800 */
[----:B------:R-:W-:Y:S01]  /*9aa50*/  STL [R1+0x90], R3 ;  /* 0x0000900301007387 */ /* 0x000fe20000100800 */
[----:B------:R-:W-:-:S03]  /*9aa60*/  F2FP.SATFINITE.E4M3.F32.PACK_AB_MERGE_C R49, R2, R0, RZ ;  /* 0x000000000231723e */ /* 0x000fc600048070ff */
[----:B------:R-:W4:Y:S04]  /*9aa70*/  LDL.LU R10, [R1+0xdd0] ;  /* 0x000dd000010a7983 */ /* 0x000f280000300800 */
[----:B------:R-:W4:Y:S04]  /*9aa80*/  LDL.LU R11, [R1+0xdd4] ;  /* 0x000dd400010b7983 */ /* 0x000f280000300800 */
[----:B------:R-:W4:Y:S04]  /*9aa90*/  LDL.LU R0, [R1+0xdd8] ;  /* 0x000dd80001007983 */ /* 0x000f280000300800 */
[----:B------:R-:W4:Y:S01]  /*9aaa0*/  LDL.LU R2, [R1+0xddc] ;  /* 0x000ddc0001027983 */ /* 0x000f220000300800 */
[----:B------:R-:W-:-:S02]  /*9aab0*/  SHF.R.S32.HI R4, RZ, 0x1f, R30 ;  /* 0x0000001fff047819 */ /* 0x000fc4000001141e */
[----:B------:R-:W-:-:S05]  /*9aac0*/  IADD3 R26, P6, R30, R40, RZ ;  /* 0x000000281e1a7210 */ /* 0x000fca0007fde0ff */
[----:B------:R-:W-:Y:S01]  /*9aad0*/  IMAD.X R27, R4, 0x1, R42, P6 ;  /* 0x00000001041b7824 */ /* 0x000fe200030e062a */
[----:B------:R-:W-:Y:S01]  /*9aae0*/  STL.64 [R1+0x3b40], R48 ;  /* 0x003b403001007387 */ /* 0x000fe20000100a00 */
[----:B--2---:R-:W-:-:S05]  /*9aaf0*/  F2FP.SATFINITE.E4M3.F32.PACK_AB_MERGE_C R50, R50, R25, RZ ;  /* 0x000000193232723e */ /* 0x004fca00048070ff */
[----:B------:R-:W-:Y:S01]  /*9ab00*/  STL.64 [R1+0x3b48], R50 ;  /* 0x003b483201007387 */ /* 0x000fe20000100a00 */
[----:B---3--:R-:W-:Y:S02]  /*9ab10*/  F2FP.SATFINITE.E4M3.F32.PACK_AB_MERGE_C R29, R22, R23, RZ ;  /* 0x00000017161d723e */ /* 0x008fe400048070ff */
[----:B------:R-:W-:Y:S01]  /*9ab20*/  IADD3 R22, P6, R30, R57, RZ ;  /* 0x000000391e167210 */ /* 0x000fe20007fde0ff */
[----:B------:R-:W-:Y:S04]  /*9ab30*/  STL.64 [R1+0xe50], R26 ;  /* 0x000e501a01007387 */ /* 0x000fe80000100a00 */
[----:B------:R-:W-:-:S05]  /*9ab40*/  IMAD.X R23, R4, 0x1, R34, P6 ;  /* 0x0000000104177824 */ /* 0x000fca00030e0622 */
[----:B------:R0:W-:Y:S02]  /*9ab50*/  STL.64 [R1+0xe48], R22 ;  /* 0x000e481601007387 */ /* 0x0001e40000100a00 */
[----:B0-----:R-:W-:Y:S02]  /*9ab60*/  F2FP.SATFINITE.E4M3.F32.PACK_AB_MERGE_C R23, R18, R19, RZ ;  /* 0x000000131217723e */ /* 0x001fe400048070ff */
[----:B------:R-:W-:-:S05]  /*9ab70*/  IADD3 R18, P6, R30, R47, RZ ;  /* 0x0000002f1e127210 */ /* 0x000fca0007fde0ff */
[----:B------:R-:W-:Y:S01]  /*9ab80*/  IMAD.X R19, R4, 0x1, R35, P6 ;  /* 0x0000000104137824 */ /* 0x000fe200030e0623 */
[----:B------:R-:W-:Y:S02]  /*9ab90*/  F2FP.SATFINITE.E4M3.F32.PACK_AB_MERGE_C R3, R14, R16, RZ ;  /* 0x000000100e03723e */ /* 0x000fe400048070ff */
[----:B------:R-:W-:Y:S02]  /*9aba0*/  IADD3 R16, P6, R30, R45, RZ ;  /* 0x0000002d1e107210 */ /* 0x000fe40007fde0ff */
[----:B------:R0:W-:Y:S01]  /*9abb0*/  STL.64 [R1+0xe38], R18 ;  /* 0x000e381201007387 */ /* 0x0001e20000100a00 */
[----:B------:R-:W-:Y:S02]  /*9abc0*/  F2FP.SATFINITE.E4M3.F32.PACK_AB_MERGE_C R5, R6, R5, RZ ;  /* 0x000000050605723e */ /* 0x000fe400048070ff */
[----:B0-----:R-:W-:Y:S01]  /*9abd0*/  F2FP.SATFINITE.E4M3.F32.PACK_AB_MERGE_C R18, R59, R17, RZ ;  /* 0x000000113b12723e */ /* 0x001fe200048070ff */
[----:B------:R-:W-:Y:S01]  /*9abe0*/  IMAD.X R17, R4, 0x1, R36, P6 ;  /* 0x0000000104117824 */ /* 0x000fe200030e0624 */
[----:B------:R-:W-:-:S03]  /*9abf0*/  IADD3 R6, P6, R30, R46, RZ ;  /* 0x0000002e1e067210 */ /* 0x000fc60007fde0ff */
[----:B------:R-:W-:Y:S04]  /*9ac00*/  STL [R1+0x13bc], R18 ;  /* 0x0013bc1201007387 */ /* 0x000fe80000100800 */
[----:B------:R0:W-:Y:S04]  /*9ac10*/  STL [R1+0x13b8], R3 ;  /* 0x0013b80301007387 */ /* 0x0001e80000100800 */
[----:B------:R-:W-:Y:S01]  /*9ac20*/  STL.64 [R1+0xe40], R16 ;  /* 0x000e401001007387 */ /* 0x000fe20000100a00 */
[----:B0-----:R-:W-:-:S03]  /*9ac30*/  F2FP.SATFINITE.E4M3.F32.PACK_AB_MERGE_C R3, R12, R7, RZ ;  /* 0x000000070c03723e */ /* 0x001fc600048070ff */
[----:B------:R0:W-:Y:S01]  /*9ac40*/  STL [R1+0x26c4], R5 ;  /* 0x0026c40501007387 */ /* 0x0001e20000100800 */
[----:B------:R-:W-:-:S03]  /*9ac50*/  IMAD.X R7, R4, 0x1, R37, P6 ;  /* 0x0000000104077824 */ /* 0x000fc600030e0625 */
[----:B------:R1:W-:Y:S04]  /*9ac60*/  STL [R1+0x26c8], R3 ;  /* 0x0026c80301007387 */ /* 0x0003e80000100800 */
[----:B------:R-:W2:Y:S01]  /*9ac70*/  LDL.LU R27, [R1+0x1450] ;  /* 0x00145000011b7983 */ /* 0x000ea20000300800 */
[----:B0-----:R-:W-:-:S03]  /*9ac80*/  F2FP.SATFINITE.E4M3.F32.PACK_AB_MERGE_C R5, R15, R13, RZ ;  /* 0x0000000d0f05723e */ /* 0x001fc600048070ff */
[----:B------:R0:W-:Y:S01]  /*9ac90*/  STL.64 [R1+0xe30], R6 ;  /* 0x000e300601007387 */ /* 0x0001e20000100a00 */
[----:B-1----:R-:W-:-:S03]  /*9aca0*/  F2FP.SATFINITE.E4M3.F32.PACK_AB_MERGE_C R3, R9, R8, RZ ;  /* 0x000000080903723e */ /* 0x002fc600048070ff */
[----:B------:R-:W-:Y:S01]  /*9acb0*/  STL [R1+0x268c], R5 ;  /* 0x00268c0501007387 */ /* 0x000fe20000100800 */
[----:B------:R-:W-:-:S03]  /*9acc0*/  IADD3 R8, P6, R30, R44, RZ ;  /* 0x0000002c1e087210 */ /* 0x000fc60007fde0ff */
[----:B------:R-:W2:Y:S04]  /*9acd0*/  LDL.LU R58, [R1+0x1454] ;  /* 0x00145400013a7983 */ /* 0x000ea80000300800 */
[----:B------:R4:W-:Y:S04]  /*9ace0*/  STL [R1+0x2698], R3 ;  /* 0x0026980301007387 */ /* 0x0009e80000100800 */
[----:B0-----:R-:W3:Y:S04]  /*9acf0*/  LDL.LU R7, [R1+0x1458] ;  /* 0x0014580001077983 */ /* 0x001ee80000300800 */
[----:B------:R-:W3:Y:S04]  /*9ad00*/  LDL.LU R12, [R1+0x145c] ;  /* 0x00145c00010c7983 */ /* 0x000ee80000300800 */
[----:B------:R-:W3:Y:S01]  /*9ad10*/  LDL.LU R13, [R1+0x1440] ;  /* 0x00144000010d7983 */ /* 0x000ee20000300800 */
[----:B------:R-:W-:-:S03]  /*9ad20*/  IMAD.X R9, R4, 0x1, R38, P6 ;  /* 0x0000000104097824 */ /* 0x000fc600030e0626 */
[----:B------:R-:W3:Y:S04]  /*9ad30*/  LDL.LU R15, [R1+0x1444] ;  /* 0x00144400010f7983 */ /* 0x000ee80000300800 */
[----:B------:R-:W3:Y:S04]  /*9ad40*/  LDL.LU R26, [R1+0x1448] ;  /* 0x00144800011a7983 */ /* 0x000ee80000300800 */
[----:B------:R-:W-:Y:S01]  /*9ad50*/  STL.64 [R1+0xe18], R8 ;  /* 0x000e180801007387 */ /* 0x000fe20000100a00 */
[----:B----4-:R-:W-:-:S05]  /*9ad60*/  F2FP.SATFINITE.E4M3.F32.PACK_AB_MERGE_C R3, R11, R10, RZ ;  /* 0x0000000a0b03723e */ /* 0x010fca00048070ff */
[----:B------:R-:W-:Y:S01]  /*9ad70*/  STL [R1+0x14bc], R3 ;  /* 0x0014bc0301007387 */ /* 0x000fe20000100800 */
[----:B------:R-:W-:-:S03]  /*9ad80*/  F2FP.SATFINITE.E4M3.F32.PACK_AB_MERGE_C R0, R2, R0, RZ ;  /* 0x000000000200723e */ /* 0x000fc600048070ff */
[----:B------:R-:W4:Y:S01]  /*9ad90*/  LDL.LU R52, [R1+0x144c] ;  /* 0x00144c0001347983 */ /* 0x000f220000300800 */
[----:B------:R-:W-:-:S03]  /*9ada0*/  F2FP.SATFINITE.E4M3.F32.PACK_AB_MERGE_C R20, R20, R21, RZ ;  /* 0x000000151414723e */ /* 0x000fc600048070ff */
[----:B------:R0:W-:Y:S04]  /*9adb0*/  STL [R1+0x14cc], R0 ;  /* 0x0014cc0001007387 */ /* 0x0001e80000100800 */
[----:B------:R-:W4:Y:S04]  /*9adc0*/  LDL.LU R53, [R1+0xde0] ;  /* 0x000de00001357983 */ /* 0x000f280000300800 */
[----:B------:R-:W4:Y:S04]  /*9add0*/  LDL.LU R25, [R1+0xde4] ;  /* 0x000de40001197983 */ /* 0x000f280000300800 */
[----:B------:R-:W4:Y:S04]  /*9ade0*/  LDL.LU R22, [R1+0xde8] ;  /* 0x000de80001167983 */ /* 0x000f280000300800 */
[----:B------:R-:W4:Y:S04]  /*9adf0*/  LDL.LU R21, [R1+0xdec] ;  /* 0x000dec0001157983 */ /* 0x000f280000300800 */
[----:B0-----:R-:W4:Y:S04]  /*9ae00*/  LDL.LU R0, [R1+0xdf0] ;  /* 0x000df00001007983 */ /* 0x001f280000300800 */
[----:B------:R-:W4:Y:S01]  /*9ae10*/  LDL.LU R2, [R1+0xdf4] ;  /* 0x000df40001027983 */ /* 0x000f220000300800 */
[----:B------:R-:W-:-:S03]  /*9ae20*/  IADD3 R8, P6, R30, R43, RZ ;  /* 0x0000002b1e087210 */ /* 0x000fc60007fde0ff */
[----:B------:R-:W4:Y:S02]  /*9ae30*/  LDL.LU R19, [R1+0xdf8] ;  /* 0x000df80001137983 */ /* 0x000f240000300800 */
[----:B------:R-:W-:Y:S02]  /*9ae40*/  IMAD.X R9, R4, 0x1, R39, P6 ;  /* 0x0000000104097824 */ /* 0x000fe400030e0627 */
[----:B------:R-:W4:Y:S04]  /*9ae50*/  LDL.LU R18, [R1+0xdfc] ;  /* 0x000dfc0001127983 */ /* 0x000f280000300800 */
[----:B------:R-:W4:Y:S04]  /*9ae60*/  LDL.LU R17, [R1+0xe20] ;  /* 0x000e200001117983 */ /* 0x000f280000300800 */
[----:B------:R0:W-:Y:S04]  /*9ae70*/  STL.64 [R1+0xe08], R8 ;  /* 0x000e080801007387 */ /* 0x0001e80000100a00 */
[----:B------:R-:W4:Y:S04]  /*9ae80*/  LDL.LU R59, [R1+0xe24] ;  /* 0x000e2400013b7983 */ /* 0x000f280000300800 */
[----:B------:R-:W4:Y:S01]  /*9ae90*/  LDL.LU R16, [R1+0xe28] ;  /* 0x000e280001107983 */ /* 0x000f220000300800 */
[----:B------:R-:W-:-:S03]  /*9aea0*/  IADD3 R48, P6, R30, R61, RZ ;  /* 0x0000003d1e307210 */ /* 0x000fc60007fde0ff */
[----:B------:R-:W4:Y:S04]  /*9aeb0*/  LDL.LU R14, [R1+0xe2c] ;  /* 0x000e2c00010e7983 */ /* 0x000f280000300800 */
[----:B------:R-:W4:Y:S04]  /*9aec0*/  LDL.LU R5, [R1+0xcd0] ;  /* 0x000cd00001057983 */ /* 0x000f280000300800 */
[----:B------:R-:W4:Y:S01]  /*9aed0*/  LDL.LU R6, [R1+0xcd4] ;  /* 0x000cd40001067983 */ /* 0x000f220000300800 */
[----:B------:R-:W-:-:S03]  /*9aee0*/  IMAD.X R49, R4, 0x1, R41, P6 ;  /* 0x0000000104317824 */ /* 0x000fc600030e0629 */
[----:B0-----:R-:W4:Y:S04]  /*9aef0*/  LDL.LU R8, [R1+0xcd8] ;  /* 0x000cd80001087983 */ /* 0x001f280000300800 */
[----:B------:R-:W4:Y:S04]  /*9af00*/  LDL.LU R9, [R1+0xcdc] ;  /* 0x000cdc0001097983 */ /* 0x000f280000300800 */
[----:B------:R-:W4:Y:S04]  /*9af10*/  LDL.LU R10, [R1+0xcb0] ;  /* 0x000cb000010a7983 */ /* 0x000f280000300800 */
[----:B------:R-:W4:Y:S04]  /*9af20*/  LDL.LU R11, [R1+0xcb4] ;  /* 0x000cb400010b7983 */ /* 0x000f280000300800 */
[----:B------:R0:W-:Y:S02]  /*9af30*/  STL.64 [R1+0xe10], R48 ;  /* 0x000e103001007387 */ /* 0x0001e40000100a00 */
[----:B0-----:R-:W-:-:S02]  /*9af40*/  IADD3 R48, P6, R31, R40, RZ ;  /* 0x000000281f307210 */ /* 0x001fc40007fde0ff */
[----:B--2---:R-:W-:-:S05]  /*9af50*/  F2FP.SATFINITE.E4M3.F32.PACK_AB_MERGE_C R27, R58, R27, RZ ;  /* 0x0000001b3a1b723e */ /* 0x004fca00048070ff */
[----:B------:R-:W-:Y:S01]  /*9af60*/  STL [R1+0x1474], R27 ;  /* 0x0014741b01007387 */ /* 0x000fe20000100800 */
[----:B---3--:R-:W-:-:S03]  /*9af70*/  F2FP.SATFINITE.E4M3.F32.PACK_AB_MERGE_C R4, R12, R7, RZ ;  /* 0x000000070c04723e */ /* 0x008fc600048070ff */
[----:B------:R-:W2:Y:S01]  /*9af80*/  LDL.LU R7, [R1+0xcb8] ;  /* 0x000cb80001077983 */ /* 0x000ea20000300800 */
[----:B------:R-:W-:-:S03]  /*9af90*/  F2FP.SATFINITE.E4M3.F32.PACK_AB_MERGE_C R3, R15, R13, RZ ;  /* 0x0000000d0f03723e */ /* 0x000fc600048070ff */
[----:B------:R0:W-:Y:S04]  /*9afa0*/  STL [R1+0x1488], R4 ;  /* 0x0014880401007387 */ /* 0x0001e80000100800 */
[----:B------:R-:W2:Y:S04]  /*9afb0*/  LDL.LU R12, [R1+0xcbc] ;  /* 0x000cbc00010c7983 */ /* 0x000ea80000300800 */
[----:B------:R1:W-:Y:S01]  /*9afc0*/  STL [R1+0x1450], R3 ;  /* 0x0014500301007387 */ /* 0x0003e20000100800 */
[----:B0-----:R-:W-:-:S03]  /*9afd0*/  SHF.R.S32.HI R4, RZ, 0x1f, R31 ;  /* 0x0000001fff047819 */ /* 0x001fc6000001141f */
[----:B------:R-:W3:Y:S04]  /*9afe0*/  LDL.LU R13, [R1+0xc80] ;  /* 0x000c8000010d7983 */ /* 0x000ee80000300800 */
[----:B------:R-:W3:Y:S01]  /*9aff0*/  LDL.LU R15, [R1+0xc84] ;  /* 0x000c8400010f7983 */ /* 0x000ee20000300800 */
[----:B------:R-:W-:Y:S01]  /*9b000*/  IMAD.X R49, R4, 0x1, R42, P6 ;  /* 0x0000000104317824 */ /* 0x000fe200030e062a */
[----:B----4-:R-:W-:Y:S02]  /*9b010*/  F2FP.SATFINITE.E4M3.F32.PACK_AB_MERGE_C R28, R52, R26, RZ ;  /* 0x0000001a341c723e */ /* 0x010fe400048070ff */
[----:B------:R-:W-:Y:S02]  /*9b020*/  IADD3 R26, P6, R31, R57, RZ ;  /* 0x000000391f1a7210 */ /* 0x000fe40007fde0ff */
[----:B------:R-:W-:Y:S03]  /*9b030*/  STL.64 [R1+0xe00], R48 ;  /* 0x000e003001007387 */ /* 0x000fe60000100a00 */
[----:B------:R-:W-:Y:S01]  /*9b040*/  IMAD.X R27, R4, 0x1, R34, P6 ;  /* 0x00000001041b7824 */ /* 0x000fe200030e0622 */
[----:B------:R-:W-:Y:S01]  /*9b050*/  STL [R1+0x145c], R28 ;  /* 0x00145c1c01007387 */ /* 0x000fe20000100800 */
[----:B-1----:R-:W-:-:S05]  /*9b060*/  F2FP.SATFINITE.E4M3.F32.PACK_AB_MERGE_C R3, R25, R53, RZ ;  /* 0x000000351903723e */ /* 0x002fca00048070ff */
[----:B------:R0:W-:Y:S01]  /*9b070*/  STL [R1+0x1440], R3 ;  /* 0x0014400301007387 */ /* 0x0001e20000100800 */
[----:B------:R-:W-:-:S03]  /*9b080*/  F2FP.SATFINITE.E4M3.F32.PACK_AB_MERGE_C R21, R21, R22, RZ ;  /* 0x000000161515723e */ /* 0x000fc600048070ff */
[----:B------:R-:W-:Y:S01]  /*9b090*/  STL.64 [R1+0xdd8], R26 ;  /* 0x000dd81a01007387 */ /* 0x000fe20000100a00 */
[----:B------:R-:W-:Y:S02]  /*9b0a0*/  F2FP.SATFINITE.E4M3.F32.PACK_AB_MERGE_C R0, R2, R0, RZ ;  /* 0x000000000200723e */ /* 0x000fe400048070ff */
[----:B------:R-:W-:Y:S01]  /*9b0b0*/  IADD3 R2, P6, R31, R47, RZ ;  /* 0x0000002f1f027210 */ /* 0x000fe20007fde0ff */
[----:B------:R-:W-:Y:S04]  /*9b0c0*/  STL [R1+0x1444], R21 ;  /* 0x0014441501007387 */ /* 0x000fe80000100800 */
[----:B0-----:R-:W-:Y:S01]  /*9b0d0*/  IMAD.X R3, R4, 0x1, R35, P6 ;  /* 0x0000000104037824 */ /* 0x001fe200030e0623 */
[----:B------:R0:W-:Y:S04]  /*9b0e0*/  STL [R1+0x12c], R0 ;  /* 0x00012c0001007387 */ /* 0x0001e80000100800 */
[----:B0-----:R-:W4:Y:S04]  /*9b0f0*/  LDL.LU R0, [R1+0xc88] ;  /* 0x000c880001007983 */ /* 0x001f280000300800 */
[----:B------:R0:W-:Y:S04]  /*9b100*/  STL.64 [R1+0xdd0], R2 ;  /* 0x000dd00201007387 */ /* 0x0001e80000100a00 */
[----:B0-----:R-:W4:Y:S01]  /*9b110*/  LDL.LU R2, [R1+0xc8c] ;  /* 0x000c8c0001027983 */ /* 0x001f220000300800 */
[----:B------:R-:W-:-:S02]  /*9b120*/  F2FP.SATFINITE.E4M3.F32.PACK_AB_MERGE_C R21, R18, R19, RZ ;  /* 0x000000131215723e */ /* 0x000fc400048070ff */
[----:B------:R-:W-:Y:S02]  /*9b130*/  IADD3 R18, P6, R31, R45, RZ ;  /* 0x0000002d1f127210 */ /* 0x000fe40007fde0ff */
[----:B------:R-:W-:Y:S02]  /*9b140*/  F2FP.SATFINITE.E4M3.F32.PACK_AB_MERGE_C R3, R59, R17, RZ ;  /* 0x000000113b03723e */ /* 0x000fe400048070ff */
[----:B------:R-:W-:Y:S01]  /*9b150*/  F2FP.SATFINITE.E4M3.F32.PACK_AB_MERGE_C R14, R14, R16, RZ ;  /* 0x000000100e0e723e */ /* 0x000fe200048070ff */
[C---:B------:R-:W-:Y:S01]  /*9b160*/  IMAD.X R19, R4.reuse, 0x1, R36, P6 ;  /* 0x0000000104137824 */ /* 0x040fe200030e0624 */
[----:B------:R-:W-:Y:S01]  /*9b170*/  IADD3 R16, P6, R31, R46, RZ ;  /* 0x0000002e1f107210 */ /* 0x000fe20007fde0ff */
[----:B------:R-:W-:Y:S04]  /*9b180*/  STL [R1+0x130], R21 ;  /* 0x0001301501007387 */ /* 0x000fe80000100800 */
[----:B------:R0:W-:Y:S01]  /*9b190*/  STL [R1+0x11c], R3 ;  /* 0x00011c0301007387 */ /* 0x0001e20000100800 */
[----:B------:R-:W-:-:S03]  /*9b1a0*/  IMAD.X R17, R4, 0x1, R37, P6 ;  /* 0x0000000104117824 */ /* 0x000fc600030e0625 */
[----:B------:R-:W-:Y:S01]  /*9b1b0*/  STL.64 [R1+0xdc8], R18 ;  /* 0x000dc81201007387 */ /* 0x000fe20000100a00 */
[----:B0-----:R-:W-:-:S03]  /*9b1c0*/  F2FP.SATFINITE.E4M3.F32.PACK_AB_MERGE_C R3, R6, R5, RZ ;  /* 0x000000050603723e */ /* 0x001fc600048070ff */
[----:B------:R-:W-:Y:S01]  /*9b1d0*/  STL [R1+0x120], R14 ;  /* 0x0001200e01007387 */ /* 0x000fe20000100800 */
[----:B------:R-:W-:-:S03]  /*9b1e0*/  F2FP.SATFINITE.E4M3.F32.PACK_AB_MERGE_C R5, R9, R8, RZ ;  /* 0x000000080905723e */ /* 0x000fc600048070ff */
[----:B------:R0:W-:Y:S04]  /*9b1f0*/  STL [R1+0x10c], R3 ;  /* 0x00010c0301007387 */ /* 0x0001e80000100800 */
[----:B------:R-:W4:Y:S04]  /*9b200*/  LDL.LU R8, [R1+0xc30] ;  /* 0x000c300001087983 */ /* 0x000f280000300800 */
[----:B------:R1:W-:Y:S01]  /*9b210*/  STL.64 [R1+0xdc0], R16 ;  /* 0x000dc01001007387 */ /* 0x0003e20000100a00 */
[----:B0-----:R-:W-:-:S03]  /*9b220*/  F2FP.SATFINITE.E4M3.F32.PACK_AB_MERGE_C R3, R11, R10, RZ ;  /* 0x0000000a0b03723e */ /* 0x001fc600048070ff */
[----:B------:R2:W-:Y:S04]  /*9b230*/  STL [R1+0x110], R5 ;  /* 0x0001100501007387 */ /* 0x0005e80000100800 */
[----:B------:R-:W4:Y:S01]  /*9b240*/  LDL.LU R9, [R1+0xc34] ;  /* 0x000c340001097983 */ /* 0x000f220000300800 */
[----:B-1----:R-:W-:-:S03]  /*9b250*/  IADD3 R16, P6, R31, R44, RZ ;  /* 0x0000002c1f107210 */ /* 0x002fc60007fde0ff */
[----:B------:R3:W-:Y:S04]  /*9b260*/  STL [R1+0x88], R3 ;  /* 0x0000880301007387 */ /* 0x0007e80000100800 */
[----:B------:R-:W4:Y:S01]  /*9b270*/  LDL.LU R10, [R1+0xc38] ;  /* 0x000c3800010a7983 */ /* 0x000f220000300800 */
[----:B------:R-:W-:Y:S01]  /*9b280*/  IMAD.X R17, R4, 0x1, R38, P6 ;  /* 0x0000000104117824 */ /* 0x000fe200030e0626 */
[----:B------:R-:W-:Y:S02]  /*9b290*/  IADD3 R6, P6, R31, R43, RZ ;  /* 0x0000002b1f067210 */ /* 0x000fe40007fde0ff */
[----:B------:R-:W4:Y:S04]  /*9b2a0*/  LDL.LU R11, [R1+0xc3c] ;  /* 0x000c3c00010b7983 */ /* 0x000f280000300800 */
[----:B------:R-:W-:Y:S01]  /*9b2b0*/  STL.64 [R1+0xdb8], R16 ;  /* 0x000db81001007387 */ /* 0x000fe20000100a00 */
[----:B--2---:R-:W-:Y:S01]  /*9b2c0*/  F2FP.SATFINITE.E4M3.F32.PACK_AB_MERGE_C R5, R12, R7, RZ ;  /* 0x000000070c05723e */ /* 0x004fe200048070ff */
[----:B------:R-:W-:-:S04]  /*9b2d0*/  IMAD.X R7, R4, 0x1, R39, P6 ;  /* 0x0000000104077824 */ /* 0x000fc800030e0627 */
[----:B------:R-:W-:Y:S01]  /*9b2e0*/  STL [R1+0x100], R5 ;  /* 0x0001000501007387 */ /* 0x000fe20000100800 */
[----:B---3--:R-:W-:-:S05]  /*9b2f0*/  F2FP.SATFINITE.E4M3.F32.PACK_AB_MERGE_C R3, R15, R13, RZ ;  /* 0x0000000d0f03723e */ /* 0x008fca00048070ff */
        /* <DEDUP_REMOVED lines=14> */
[----:B------:R-:W3:Y:S01]  /*9b3e0*/  LDL.LU R12, [R1+0xb74] ;  /* 0x000b7400010c7983 */ /* 0x000ee20000300800 */
[----:B----4-:R-:W-:-:S05]  /*9b3f0*/  F2FP.SATFINITE.E4M3.F32.PACK_AB_MERGE_C R0, R2, R0, RZ ;  /* 0x000000000200723e */ /* 0x010fca00048070ff */
        /* <DEDUP_REMOVED lines=9> */
[----:B-1----:R-:W4:Y:S04]  /*9b490*/  LDL.LU R0, [R1+0xb28] ;  /* 0x000b280001007983 */ /* 0x002f280000300800 */
[----:B------:R-:W4:Y:S01]  /*9b4a0*/  LDL.LU R2, [R1+0xb2c] ;  /* 0x000b2c0001027983 */ /* 0x000f220000300800 */
[----:B------:R-:W-:-:S02]  /*9b4b0*/  F2FP.SATFINITE.E4M3.F32.PACK_AB_MERGE_C R25, R9, R8, RZ ;  /* 0x000000080919723e */ /* 0x000fc400048070ff */
[----:B------:R-:W-:Y:S02]  /*9b4c0*/  SHF.R.S32.HI R4, RZ, 0x1f, R32 ;  /* 0x0000001fff047819 */ /* 0x000fe40000011420 */
[----:B------:R-:W-:Y:S01]  /*9b4d0*/  IADD3 R8, P6, R32, R40, RZ ;  /* 0x0000002820087210 */ /* 0x000fe20007fde0ff */
[----:B------:R0:W-:Y:S04]  /*9b4e0*/  STL.64 [R1+0x3b70], R24 ;  /* 0x003b701801007387 */ /* 0x0001e80000100a00 */
[----:B------:R-:W-:Y:S01]  /*9b4f0*/  IMAD.X R9, R4, 0x1, R42, P6 ;  /* 0x0000000104097824 */ /* 0x000fe200030e062a */
[----:B------:R-:W-:-:S05]  /*9b500*/  F2FP.SATFINITE.E4M3.F32.PACK_AB_MERGE_C R27, R11, R10, RZ ;  /* 0x0000000a0b1b723e */ /* 0x000fca00048070ff */
[----:B------:R-:W-:Y:S04]  /*9b510*/  STL [R1+0x3b9c], R27 ;  /* 0x003b9c1b01007387 */ /* 0x000fe80000100800 */
[----:B------:R1:W-:Y:S01]  /*9b520*/  STL.64 [R1+0xda0], R8 ;  /* 0x000da00801007387 */ /* 0x0003e20000100a00 */
[----:B0-----:R-:W-:-:S03]  /*9b530*/  IADD3 R24, P6, R32, R57, RZ ;  /* 0x0000003920187210 */ /* 0x001fc60007fde0ff */
[----:B-1----:R-:W4:Y:S04]  /*9b540*/  LDL.LU R8, [R1+0xaf0] ;  /* 0x000af00001087983 */ /* 0x002f280000300800 */
[----:B------:R-:W4:Y:S04]  /*9b550*/  LDL.LU R9, [R1+0xaf4] ;  /* 0x000af40001097983 */ /* 0x000f280000300800 */
[----:B------:R-:W4:Y:S04]  /*9b560*/  LDL.LU R10, [R1+0xaf8] ;  /* 0x000af800010a7983 */ /* 0x000f280000300800 */
[----:B------:R-:W4:Y:S01]  /*9b570*/  LDL.LU R11, [R1+0xafc] ;  /* 0x000afc00010b7983 */ /* 0x000f220000300800 */
[----:B------:R-:W-:Y:S01]  /*9b580*/  IMAD.X R25, R4, 0x1, R34, P6 ;  /* 0x0000000104197824 */ /* 0x000fe200030e0622 */
[----:B--2---:R-:W-:-:S02]  /*9b590*/  F2FP.SATFINITE.E4M3.F32.PACK_AB_MERGE_C R19, R19, R58, RZ ;  /* 0x0000003a1313723e */ /* 0x004fc400048070ff */
[----:B---3--:R-:W-:-:S05]  /*9b5a0*/  F2FP.SATFINITE.E4M3.F32.PACK_AB_MERGE_C R18, R18, R26, RZ ;  /* 0x0000001a1212723e */ /* 0x008fca00048070ff */
[----:B------:R0:W-:Y:S01]  /*9b5b0*/  STL.64 [R1+0x3b50], R18 ;  /* 0x003b501201007387 */ /* 0x0001e20000100a00 */
[----:B------:R-:W-:Y:S02]  /*9b5c0*/  F2FP.SATFINITE.E4M3.F32.PACK_AB_MERGE_C R15, R15, R52, RZ ;  /* 0x000000340f0f723e */ /* 0x000fe400048070ff */
[----:B0-----:R-:W-:Y:S02]  /*9b5d0*/  IADD3 R18, P6, R32, R47, RZ ;  /* 0x0000002f20127210 */ /* 0x001fe40007fde0ff */
[----:B------:R-:W-:-:S03]  /*9b5e0*/  F2FP.SATFINITE.E4M3.F32.PACK_AB_MERGE_C R14, R14, R53, RZ ;  /* 0x000000350e0e723e */ /* 0x000fc600048070ff */
[----:B------:R-:W-:Y:S02]  /*9b5f0*/  IMAD.X R19, R4, 0x1, R35, P6 ;  /* 0x0000000104137824 */ /* 0x000fe400030e0623 */
[----:B------:R0:W-:Y:S01]  /*9b600*/  STL.64 [R1+0x3b80], R14 ;  /* 0x003b800e01007387 */ /* 0x0001e20000100a00 */
[----:B------:R-:W-:-:S03]  /*9b610*/  F2FP.SATFINITE.E4M3.F32.PACK_AB_MERGE_C R12, R12, R22, RZ ;  /* 0x000000160c0c723e */ /* 0x000fc600048070ff */
[----:B------:R-:W-:Y:S01]  /*9b620*/  STL.64 [R1+0xd98], R24 ;  /* 0x000d981801007387 */ /* 0x000fe20000100a00 */
[----:B0-----:R-:W-:-:S05]  /*9b630*/  IADD3 R14, P6, R32, R45, RZ ;  /* 0x0000002d200e7210 */ /* 0x001fca0007fde0ff */
[----:B------:R-:W-:Y:S01]  /*9b640*/  IMAD.X R15, R4, 0x1, R36, P6 ;  /* 0x00000001040f7824 */ /* 0x000fe200030e0624 */
[----:B----4-:R-:W-:-:S05]  /*9b650*/  F2FP.SATFINITE.E4M3.F32.PACK_AB_MERGE_C R13, R13, R21, RZ ;  /* 0x000000150d0d723e */ /* 0x010fca00048070ff */
[----:B------:R0:W-:Y:S04]  /*9b660*/  STL.64 [R1+0x3b90], R12 ;  /* 0x003b900c01007387 */ /* 0x0001e80000100a00 */
[----:B------:R-:W-:Y:S04]  /*9b670*/  STL.64 [R1+0xd88], R18 ;  /* 0x000d881201007387 */ /* 0x000fe80000100a00 */
[----:B------:R1:W-:Y:S01]  /*9b680*/  STL.64 [R1+0xd90], R14 ;  /* 0x000d900e01007387 */ /* 0x0003e20000100a00 */
[----:B0-----:R-:W-:Y:S02]  /*9b690*/  IADD3 R12, P6, R32, R46, RZ ;  /* 0x0000002e200c7210 */ /* 0x001fe40007fde0ff */
[----:B------:R-:W-:-:S03]  /*9b6a0*/  F2FP.SATFINITE.E4M3.F32.PACK_AB_MERGE_C R3, R5, R16, RZ ;  /* 0x000000100503723e */ /* 0x000fc600048070ff */
[----:B------:R-:W-:Y:S01]  /*9b6b0*/  IMAD.X R13, R4, 0x1, R37, P6 ;  /* 0x00000001040d7824 */ /* 0x000fe200030e0625 */
[----:B-1----:R-:W-:Y:S02]  /*9b6c0*/  F2FP.SATFINITE.E4M3.F32.PACK_AB_MERGE_C R14, R59, R17, RZ ;  /* 0x000000113b0e723e */ /* 0x002fe400048070ff */
[----:B------:R-:W-:Y:S02]  /*9b6d0*/  F2FP.SATFINITE.E4M3.F32.PACK_AB_MERGE_C R5, R7, R6, RZ ;  /* 0x000000060705723e */ /* 0x000fe400048070ff */
[----:B------:R-:W-:Y:S02]  /*9b6e0*/  F2FP.SATFINITE.E4M3.F32.PACK_AB_MERGE_C R0, R2, R0, RZ ;  /* 0x000000000200723e */ /* 0x000fe400048070ff */
[----:B------:R-:W-:Y:S01]  /*9b6f0*/  IADD3 R2, P6, R32, R44, RZ ;  /* 0x0000002c20027210 */ /* 0x000fe20007fde0ff */
[----:B------:R-:W-:Y:S04]  /*9b700*/  STL [R1+0xdf8], R14 ;  /* 0x000df80e01007387 */ /* 0x000fe80000100800 */
[----:B------:R0:W-:Y:S04]  /*9b710*/  STL [R1+0xdf4], R3 ;  /* 0x000df40301007387 */ /* 0x0001e80000100800 */
[----:B------:R-:W-:Y:S04]  /*9b720*/  STL.64 [R1+0xd80], R12 ;  /* 0x000d800c01007387 */ /* 0x000fe80000100a00 */
[----:B------:R-:W-:Y:S01]  /*9b730*/  STL [R1+0x2690], R5 ;  /* 0x0026900501007387 */ /* 0x000fe20000100800 */
[----:B0-----:R-:W-:-:S03]  /*9b740*/  IMAD.X R3, R4, 0x1, R38, P6 ;  /* 0x0000000104037824 */ /* 0x001fc600030e0626 */
[----:B------:R0:W-:Y:S04]  /*9b750*/  STL [R1+0x2694], R0 ;  /* 0x0026940001007387 */ /* 0x0001e80000100800 */
[----:B------:R-:W2:Y:S04]  /*9b760*/  LDL.LU R50, [R1+0xac0] ;  /* 0x000ac00001327983 */ /* 0x000ea80000300800 */
[----:B------:R-:W2:Y:S04]  /*9b770*/  LDL.LU R51, [R1+0xac4] ;  /* 0x000ac40001337983 */ /* 0x000ea80000300800 */
[----:B------:R-:W3:Y:S04]  /*9b780*/  LDL.LU R48, [R1+0xac8] ;  /* 0x000ac80001307983 */ /* 0x000ee80000300800 */
[----:B------:R1:W-:Y:S04]  /*9b790*/  STL.64 [R1+0xd78], R2 ;  /* 0x000d780201007387 */ /* 0x0003e80000100a00 */
[----:B------:R-:W3:Y:S04]  /*9b7a0*/  LDL.LU R49, [R1+0xacc] ;  /* 0x000acc0001317983 */ /* 0x000ee80000300800 */
[----:B0-----:R-:W4:Y:S04]  /*9b7b0*/  LDL.LU R0, [R1+0x1430] ;  /* 0x0014300001007983 */ /* 0x001f280000300800 */
[----:B-1----:R-:W4:Y:S01]  /*9b7c0*/  LDL.LU R2, [R1+0x1434] ;  /* 0x0014340001027983 */ /* 0x002f220000300800 */
[----:B------:R-:W-:-:S02]  /*9b7d0*/  F2FP.SATFINITE.E4M3.F32.PACK_AB_MERGE_C R5, R9, R8, RZ ;  /* 0x000000080905723e */ /* 0x000fc400048070ff */
[----:B------:R-:W-:Y:S01]  /*9b7e0*/  F2FP.SATFINITE.E4M3.F32.PACK_AB_MERGE_C R3, R11, R10, RZ ;  /* 0x0000000a0b03723e */ /* 0x000fe200048070ff */
[----:B------:R-:W4:Y:S04]  /*9b7f0*/  LDL.LU R56, [R1+0x1438] ;  /* 0x0014380001387983 */ /* 0x000f280000300800 */
[----:B------:R-:W-:Y:S04]  /*9b800*/  STL [R1+0x14b8], R5 ;  /* 0x0014b80501007387 */ /* 0x000fe80000100800 */
[----:B------:R-:W4:Y:S04]  /*9b810*/  LDL.LU R60, [R1+0x143c] ;  /* 0x00143c00013c7983 */ /* 0x000f280000300800 */
[----:B------:R0:W-:Y:S04]  /*9b820*/  STL [R1+0x14c8], R3 ;  /* 0x0014c80301007387 */ /* 0x0001e80000100800 */
        /* <DEDUP_REMOVED lines=9> */
[----:B------:R-:W4:Y:S01]  /*9b8c0*/  LDL.LU R22, [R1+0xa64] ;  /* 0x000a640001167983 */ /* 0x000f220000300800 */
[----:B------:R-:W-:-:S03]  /*9b8d0*/  IADD3 R6, P6, R32, R43, RZ ;  /* 0x0000002b20067210 */ /* 0x000fc60007fde0ff */
[----:B------:R-:W4:Y:S04]  /*9b8e0*/  LDL.LU R21, [R1+0xa68] ;  /* 0x000a680001157983 */ /* 0x000f280000300800 */
[----:B------:R-:W4:Y:S01]  /*9b8f0*/  LDL.LU R59, [R1+0xa6c] ;  /* 0x000a6c00013b7983 */ /* 0x000f220000300800 */
[----:B------:R-:W-:Y:S01]  /*9b900*/  IMAD.X R7, R4, 0x1, R39, P6 ;  /* 0x0000000104077824 */ /* 0x000fe200030e0627 */
[----:B------:R-:W-:Y:S02]  /*9b910*/  IADD3 R10, P6, R32, R61, RZ ;  /* 0x0000003d200a7210 */ /* 0x000fe40007fde0ff */
[----:B------:R-:W4:Y:S04]  /*9b920*/  LDL.LU R17, [R1+0xa00] ;  /* 0x000a000001117983 */ /* 0x000f280000300800 */
[----:B------:R0:W-:Y:S01]  /*9b930*/  STL.64 [R1+0xd68], R6 ;  /* 0x000d680601007387 */ /* 0x0001e20000100a00 */
[----:B------:R-:W-:-:S03]  /*9b940*/  IMAD.X R11, R4, 0x1, R41, P6 ;  /* 0x00000001040b7824 */ /* 0x000fc600030e0629 */
[----:B------:R-:W4:Y:S04]  /*9b950*/  LDL.LU R16, [R1+0xa04] ;  /* 0x000a040001107983 */ /* 0x000f280000300800 */
[----:B0-----:R-:W4:Y:S04]  /*9b960*/  LDL.LU R6, [R1+0xa08] ;  /* 0x000a080001067983 */ /* 0x001f280000300800 */
[----:B------:R-:W4:Y:S04]  /*9b970*/  LDL.LU R7, [R1+0xa0c] ;  /* 0x000a0c0001077983 */ /* 0x000f280000300800 */
[----:B------:R-:W4:Y:S04]  /*9b980*/  LDL.LU R8, [R1+0x9e0] ;  /* 0x0009e00001087983 */ /* 0x000f280000300800 */
[----:B------:R-:W4:Y:S04]  /*9b990*/  LDL.LU R9, [R1+0x9e4] ;  /* 0x0009e40001097983 */ /* 0x000f280000300800 */
[----:B------:R0:W-:Y:S04]  /*9b9a0*/  STL.64 [R1+0xd70], R10 ;  /* 0x000d700a01007387 */ /* 0x0001e80000100a00 */
[----:B0-----:R-:W4:Y:S04]  /*9b9b0*/  LDL.LU R10, [R1+0x9e8] ;  /* 0x0009e800010a7983 */ /* 0x001f280000300800 */
[----:B------:R-:W4:Y:S01]  /*9b9c0*/  LDL.LU R11, [R1+0x9ec] ;  /* 0x0009ec00010b7983 */ /* 0x000f220000300800 */
[----:B--2---:R-:W-:-:S05]  /*9b9d0*/  F2FP.SATFINITE.E4M3.F32.PACK_AB_MERGE_C R13, R51, R50, RZ ;  /* 0x00000032330d723e */ /* 0x004fca00048070ff */
[----:B------:R-:W-:Y:S01]  /*9b9e0*/  STL [R1+0x147c], R13 ;  /* 0x00147c0d01007387 */ /* 0x000fe20000100800 */
[----:B---3--:R-:W-:Y:S02]  /*9b9f0*/  F2FP.SATFINITE.E4M3.F32.PACK_AB_MERGE_C R12, R49, R48, RZ ;  /* 0x00000030310c723e */ /* 0x008fe400048070ff */
[----:B----4-:R-:W-:Y:S02]  /*9ba00*/  F2FP.SATFINITE.E4M3.F32.PACK_AB_MERGE_C R4, R2, R0, RZ ;  /* 0x000000000204723e */ /* 0x010fe400048070ff */
[----:B------:R-:W2:Y:S04]  /*9ba10*/  LDL.LU R0, [R1+0x9b0] ;  /* 0x0009b00001007983 */ /* 0x000ea80000300800 */
[----:B------:R0:W-:Y:S04]  /*9ba20*/  STL [R1+0x1478], R12 ;  /* 0x0014780c01007387 */ /* 0x0001e80000100800 */
[----:B------:R-:W2:Y:S04]  /*9ba30*/  LDL.LU R2, [R1+0x9b4] ;  /* 0x0009b40001027983 */ /* 0x000ea80000300800 */
[----:B------:R1:W-:Y:S01]  /*9ba40*/  STL [R1+0x1454], R4 ;  /* 0x0014540401007387 */ /* 0x0003e20000100800 */
[----:B0-----:R-:W-:-:S02]  /*9ba50*/  IADD3 R12, P6, R33, R40, RZ ;  /* 0x00000028210c7210 */ /* 0x001fc40007fde0ff */
[----:B-1----:R-:W-:-:S05]  /*9ba60*/  SHF.R.S32.HI R4, RZ, 0x1f, R33 ;  /* 0x0000001fff047819 */ /* 0x002fca0000011421 */
[----:B------:R-:W-:Y:S01]  /*9ba70*/  IMAD.X R13, R4, 0x1, R42, P6 ;  /* 0x00000001040d7824 */ /* 0x000fe200030e062a */
[----:B------:R-:W-:-:S04]  /*9ba80*/  F2FP.SATFINITE.E4M3.F32.PACK_AB_MERGE_C R15, R60, R56, RZ ;  /* 0x000000383c0f723e */ /* 0x000fc800048070ff */
[----:B------:R0:W-:Y:S01]  /*9ba90*/  STL.64 [R1+0xd60], R12 ;  /* 0x000d600c01007387 */ /* 0x0001e20000100a00 */
[----:B------:R-:W-:-:S03]  /*9baa0*/  F2FP.SATFINITE.E4M3.F32.PACK_AB_MERGE_C R14, R54, R28, RZ ;  /* 0x0000001c360e723e */ /* 0x000fc600048070ff */
[----:B------:R-:W-:Y:S01]  /*9bab0*/  STL [R1+0x1458], R15 ;  /* 0x0014580f01007387 */ /* 0x000fe20000100800 */
[----:B0-----:R-:W-:-:S03]  /*9bac0*/  IADD3 R12, P6, R33, R57, RZ ;  /* 0x00000039210c7210 */ /* 0x001fc60007fde0ff */
[----:B------:R-:W-:Y:S02]  /*9bad0*/  STL [R1+0x1438], R14 ;  /* 0x0014380e01007387 */ /* 0x000fe40000100800 */
[----:B------:R-:W-:Y:S01]  /*9bae0*/  IMAD.X R13, R4, 0x1, R34, P6 ;  /* 0x00000001040d7824 */ /* 0x000fe200030e0622 */
[----:B------:R-:W-:-:S04]  /*9baf0*/  F2FP.SATFINITE.E4M3.F32.PACK_AB_MERGE_C R3, R3, R55, RZ ;  /* 0x000000370303723e */ /* 0x000fc800048070ff */
[----:B------:R0:W-:Y:S01]  /*9bb00*/  STL.64 [R1+0xd58], R12 ;  /* 0x000d580c01007387 */ /* 0x0001e20000100a00 */
[----:B------:R-:W-:-:S03]  /*9bb10*/  F2FP.SATFINITE.E4M3.F32.PACK_AB_MERGE_C R60, R22, R53, RZ ;  /* 0x00000035163c723e */ /* 0x000fc600048070ff */
[----:B------:R1:W-:Y:S01]  /*9bb20*/  STL [R1+0x143c], R3 ;  /* 0x00143c0301007387 */ /* 0x0003e20000100800 */
[----:B0-----:R-:W-:-:S03]  /*9bb30*/  IADD3 R12, P6, R33, R47, RZ ;  /* 0x0000002f210c7210 */ /* 0x001fc60007fde0ff */
[----:B------:R-:W-:Y:S02]  /*9bb40*/  STL [R1+0x3ae4], R60 ;  /* 0x003ae43c01007387 */ /* 0x000fe40000100800 */
[----:B------:R-:W-:Y:S01]  /*9bb50*/  IMAD.X R13, R4, 0x1, R35, P6 ;  /* 0x00000001040d7824 */ /* 0x000fe200030e0623 */
[----:B-1----:R-:W-:-:S04]  /*9bb60*/  F2FP.SATFINITE.E4M3.F32.PACK_AB_MERGE_C R3, R52, R26, RZ ;  /* 0x0000001a3403723e */ /* 0x002fc800048070ff */
        /* <DEDUP_REMOVED lines=10> */
[----:B0-----:R-:W-:Y:S02]  /*9bc10*/  IADD3 R12, P6, R33, R46, RZ ;  /* 0x0000002e210c7210 */ /* 0x001fe40007fde0ff */
[----:B-1----:R-:W-:-:S03]  /*9bc20*/  F2FP.SATFINITE.E4M3.F32.PACK_AB_MERGE_C R3, R9, R8, RZ ;  /* 0x000000080903723e */ /* 0x002fc600048070ff */
[C---:B------:R-:W-:Y:S01]  /*9bc30*/  IMAD.X R13, R4.reuse, 0x1, R37, P6 ;  /* 0x00000001040d7824 */ /* 0x040fe200030e0625 */
[----:B------:R-:W-:Y:S02]  /*9bc40*/  IADD3 R6, P6, R33, R44, RZ ;  /* 0x0000002c21067210 */ /* 0x000fe40007fde0ff */
[----:B------:R-:W-:Y:S02]  /*9bc50*/  F2FP.SATFINITE.E4M3.F32.PACK_AB_MERGE_C R5, R5, R58, RZ ;  /* 0x0000003a0505723e */ /* 0x000fe400048070ff */
[----:B------:R-:W-:Y:S01]  /*9bc60*/  STL.64 [R1+0xd40], R12 ;  /* 0x000d400c01007387 */ /* 0x000fe20000100a00 */
[----:B------:R-:W-:-:S03]  /*9bc70*/  IMAD.X R7, R4, 0x1, R38, P6 ;  /* 0x0000000104077824 */ /* 0x000fc600030e0626 */
[----:B------:R0:W-:Y:S04]  /*9bc80*/  STL [R1+0xf8], R3 ;  /* 0x0000f80301007387 */ /* 0x0001e80000100800 */
[----:B------:R-:W3:Y:S04]  /*9bc90*/  LDL.LU R58, [R1+0x9b8] ;  /* 0x0009b800013a7983 */ /* 0x000ee80000300800 */
[----:B------:R-:W3:Y:S04]  /*9bca0*/  LDL.LU R26, [R1+0x9bc] ;  /* 0x0009bc00011a7983 */ /* 0x000ee80000300800 */
[----:B------:R1:W-:Y:S04]  /*9bcb0*/  STL.64 [R1+0xd38], R6 ;  /* 0x000d380601007387 */ /* 0x0003e80000100a00 */
[----:B------:R-:W4:Y:S04]  /*9bcc0*/  LDL.LU R52, [R1+0x980] ;  /* 0x0009800001347983 */ /* 0x000f280000300800 */
[----:B------:R-:W4:Y:S04]  /*9bcd0*/  LDL.LU R21, [R1+0x984] ;  /* 0x0009840001157983 */ /* 0x000f280000300800 */
[----:B------:R-:W4:Y:S04]  /*9bce0*/  LDL.LU R53, [R1+0x988] ;  /* 0x0009880001357983 */ /* 0x000f280000300800 */
[----:B------:R-:W4:Y:S01]  /*9bcf0*/  LDL.LU R22, [R1+0x98c] ;  /* 0x00098c0001167983 */ /* 0x000f220000300800 */
[----:B------:R-:W-:-:S02]  /*9bd00*/  F2FP.SATFINITE.E4M3.F32.PACK_AB_MERGE_C R59, R11, R10, RZ ;  /* 0x0000000a0b3b723e */ /* 0x000fc400048070ff */
[----:B--2---:R-:W-:Y:S02]  /*9bd10*/  F2FP.SATFINITE.E4M3.F32.PACK_AB_MERGE_C R28, R2, R0, RZ ;  /* 0x00000000021c723e */ /* 0x004fe400048070ff */
[----:B------:R-:W-:-:S03]  /*9bd20*/  IADD3 R2, P6, R33, R43, RZ ;  /* 0x0000002b21027210 */ /* 0x000fc60007fde0ff */
[----:B------:R-:W-:Y:S02]  /*9bd30*/  STL.64 [R1+0x3ba8], R28 ;  /* 0x003ba81c01007387 */ /* 0x000fe40000100a00 */
[----:B0-----:R-:W-:Y:S02]  /*9bd40*/  IMAD.X R3, R4, 0x1, R39, P6 ;  /* 0x0000000104037824 */ /* 0x001fe400030e0627 */
        /* <DEDUP_REMOVED lines=14> */
[----:B-1----:R-:W2:Y:S04]  /*9be30*/  LDL.LU R6, [R1+0x884] ;  /* 0x0008840001067983 */ /* 0x002ea80000300800 */
[----:B------:R-:W2:Y:S04]  /*9be40*/  LDL.LU R54, [R1+0x888] ;  /* 0x0008880001367983 */ /* 0x000ea80000300800 */
[----:B------:R-:W2:Y:S01]  /*9be50*/  LDL.LU R7, [R1+0x88c] ;  /* 0x00088c0001077983 */ /* 0x000ea20000300800 */
[----:B------:R-:W-:-:S03]  /*9be60*/  IADD3 R12, P6, R33, R61, RZ ;  /* 0x0000003d210c7210 */ /* 0x000fc60007fde0ff */
[----:B------:R-:W2:Y:S04]  /*9be70*/  LDL.LU R55, [R1+0x850] ;  /* 0x0008500001377983 */ /* 0x000ea80000300800 */
[----:B0-----:R-:W2:Y:S04]  /*9be80*/  LDL.LU R3, [R1+0x854] ;  /* 0x0008540001037983 */ /* 0x001ea80000300800 */
[----:B------:R-:W2:Y:S04]  /*9be90*/  LDL.LU R0, [R1+0x858] ;  /* 0x0008580001007983 */ /* 0x000ea80000300800 */
[----:B------:R-:W2:Y:S04]  /*9bea0*/  LDL.LU R2, [R1+0x85c] ;  /* 0x00085c0001027983 */ /* 0x000ea80000300800 */
[----:B------:R-:W2:Y:S01]  /*9beb0*/  LDL.LU R33, [R1] ;  /* 0x0000000001217983 */ /* 0x000ea20000300800 */
[----:B------:R-:W-:Y:S01]  /*9bec0*/  IMAD.X R13, R4, 0x1, R41, P6 ;  /* 0x00000001040d7824 */ /* 0x000fe200030e0629 */
[----:B---3--:R-:W-:-:S02]  /*9bed0*/  F2FP.SATFINITE.E4M3.F32.PACK_AB_MERGE_C R30, R26, R58, RZ ;  /* 0x0000003a1a1e723e */ /* 0x008fc400048070ff */
[----:B----4-:R-:W-:-:S05]  /*9bee0*/  F2FP.SATFINITE.E4M3.F32.PACK_AB_MERGE_C R21, R21, R52, RZ ;  /* 0x000000341515723e */ /* 0x010fca00048070ff */
[----:B------:R-:W-:Y:S04]  /*9bef0*/  STL.64 [R1+0x3bb0], R20 ;  /* 0x003bb01401007387 */ /* 0x000fe80000100a00 */
[----:B------:R0:W-:Y:S01]  /*9bf00*/  STL.64 [R1+0xd28], R12 ;  /* 0x000d280c01007387 */ /* 0x0001e20000100a00 */
[----:B------:R-:W-:-:S03]  /*9bf10*/  F2FP.SATFINITE.E4M3.F32.PACK_AB_MERGE_C R22, R22, R53, RZ ;  /* 0x000000351616723e */ /* 0x000fc600048070ff */
[----:B------:R-:W3:Y:S04]  /*9bf20*/  LDL.LU R58, [R1+0x820] ;  /* 0x00082000013a7983 */ /* 0x000ee80000300800 */
[----:B------:R-:W3:Y:S04]  /*9bf30*/  LDL.LU R26, [R1+0x824] ;  /* 0x00082400011a7983 */ /* 0x000ee80000300800 */
[----:B------:R-:W4:Y:S04]  /*9bf40*/  LDL.LU R52, [R1+0x828] ;  /* 0x0008280001347983 */ /* 0x000f280000300800 */
[----:B------:R-:W4:Y:S04]  /*9bf50*/  LDL.LU R53, [R1+0x82c] ;  /* 0x00082c0001357983 */ /* 0x000f280000300800 */
[----:B------:R-:W4:Y:S01]  /*9bf60*/  LDL.LU R28, [R1+0x4] ;  /* 0x00000400011c7983 */ /* 0x000f220000300800 */
[----:B------:R-:W-:Y:S01]  /*9bf70*/  NOP ;  /* 0x0000000000007918 */ /* 0x000fe20000000000 */
[----:B--2---:R-:W-:-:S02]  /*9bf80*/  SHF.R.S32.HI R4, RZ, 0x1f, R33 ;  /* 0x0000001fff047819 */ /* 0x004fc40000011421 */
[----:B0-----:R-:W-:-:S05]  /*9bf90*/  IADD3 R12, P6, R33, R40, RZ ;  /* 0x00000028210c7210 */ /* 0x001fca0007fde0ff */
[----:B------:R-:W-:-:S05]  /*9bfa0*/  IMAD.X R13, R4, 0x1, R42, P6 ;  /* 0x00000001040d7824 */ /* 0x000fca00030e062a */
[----:B------:R0:W-:Y:S02]  /*9bfb0*/  STL.64 [R1+0xd18], R12 ;  /* 0x000d180c01007387 */ /* 0x0001e40000100a00 */
        /* <DEDUP_REMOVED lines=8> */
[----:B------:R0:W-:Y:S01]  /*9c040*/  STL.64 [R1+0xd08], R12 ;  /* 0x000d080c01007387 */ /* 0x0001e20000100a00 */
[----:B------:R-:W-:Y:S02]  /*9c050*/  F2FP.SATFINITE.E4M3.F32.PACK_AB_MERGE_C R3, R3, R55, RZ ;  /* 0x000000370303723e */ /* 0x000fe400048070ff */
[----:B------:R-:W-:Y:S01]  /*9c060*/  F2FP.SATFINITE.E4M3.F32.PACK_AB_MERGE_C R0, R2, R0, RZ ;  /* 0x000000000200723e */ /* 0x000fe200048070ff */
[----:B------:R-:W2:Y:S01]  /*9c070*/  LDL.LU R29, [R1+0x7f0] ;  /* 0x0007f000011d7983 */ /* 0x000ea20000300800 */
[----:B0-----:R-:W-:-:S05]  /*9c080*/  IADD3 R12, P6, R33, R46, RZ ;  /* 0x0000002e210c7210 */ /* 0x001fca0007fde0ff */
[----:B------:R-:W-:-:S05]  /*9c090*/  IMAD.X R13, R4, 0x1, R37, P6 ;  /* 0x00000001040d7824 */ /* 0x000fca00030e0625 */
[----:B------:R-:W-:Y:S04]  /*9c0a0*/  STL.64 [R1+0xd00], R12 ;  /* 0x000d000c01007387 */ /* 0x000fe80000100a00 */
[----:B------:R0:W-:Y:S04]  /*9c0b0*/  STL [R1+0xde8], R3 ;  /* 0x000de80301007387 */ /* 0x0001e80000100800 */
[----:B------:R-:W2:Y:S04]  /*9c0c0*/  LDL.LU R32, [R1+0x7f4] ;  /* 0x0007f40001207983 */ /* 0x000ea80000300800 */
[----:B------:R1:W-:Y:S04]  /*9c0d0*/  STL [R1+0xde4], R0 ;  /* 0x000de40001007387 */ /* 0x0003e80000100800 */
[----:B------:R-:W2:Y:S04]  /*9c0e0*/  LDL.LU R55, [R1+0x7f8] ;  /* 0x0007f80001377983 */ /* 0x000ea80000300800 */
[----:B0-----:R-:W2:Y:S04]  /*9c0f0*/  LDL.LU R3, [R1+0x7fc] ;  /* 0x0007fc0001037983 */ /* 0x001ea80000300800 */
[----:B-1----:R-:W2:Y:S04]  /*9c100*/  LDL.LU R0, [R1+0x1410] ;  /* 0x0014100001007983 */ /* 0x002ea80000300800 */
[----:B------:R-:W2:Y:S01]  /*9c110*/  LDL.LU R2, [R1+0x1414] ;  /* 0x0014140001027983 */ /* 0x000ea20000300800 */
[----:B------:R-:W-:-:S05]  /*9c120*/  IADD3 R12, P6, R33, R44, RZ ;  /* 0x0000002c210c7210 */ /* 0x000fca0007fde0ff */
[----:B------:R-:W-:Y:S01]  /*9c130*/  IMAD.X R13, R4, 0x1, R38, P6 ;  /* 0x00000001040d7824 */ /* 0x000fe200030e0626 */
[----:B---3--:R-:W-:-:S04]  /*9c140*/  F2FP.SATFINITE.E4M3.F32.PACK_AB_MERGE_C R15, R26, R58, RZ ;  /* 0x0000003a1a0f723e */ /* 0x008fc800048070ff */
[----:B------:R0:W-:Y:S01]  /*9c150*/  STL.64 [R1+0xce8], R12 ;  /* 0x000ce80c01007387 */ /* 0x0001e20000100a00 */
[----:B----4-:R-:W-:-:S03]  /*9c160*/  F2FP.SATFINITE.E4M3.F32.PACK_AB_MERGE_C R14, R53, R52, RZ ;  /* 0x00000034350e723e */ /* 0x010fc600048070ff */
[----:B------:R-:W-:Y:S01]  /*9c170*/  STL [R1+0x267c], R15 ;  /* 0x00267c0f01007387 */ /* 0x000fe20000100800 */
[----:B0-----:R-:W-:-:S03]  /*9c180*/  IADD3 R12, P6, R33, R43, RZ ;  /* 0x0000002b210c7210 */ /* 0x001fc60007fde0ff */
[----:B------:R-:W-:Y:S02]  /*9c190*/  STL [R1+0x2680], R14 ;  /* 0x0026800e01007387 */ /* 0x000fe40000100800 */
[----:B------:R-:W-:-:S05]  /*9c1a0*/  IMAD.X R13, R4, 0x1, R39, P6 ;  /* 0x00000001040d7824 */ /* 0x000fca00030e0627 */
[----:B------:R0:W-:Y:S04]  /*9c1b0*/  STL.64 [R1+0xcf8], R12 ;  /* 0x000cf80c01007387 */ /* 0x0001e80000100a00 */
[----:B0-----:R-:W3:Y:S04]  /*9c1c0*/  LDL.LU R12, [R1+0x1418] ;  /* 0x00141800010c7983 */ /* 0x001ee80000300800 */
[----:B------:R-:W3:Y:S04]  /*9c1d0*/  LDL.LU R13, [R1+0x141c] ;  /* 0x00141c00010d7983 */ /* 0x000ee80000300800 */
[----:B------:R-:W4:Y:S04]  /*9c1e0*/  LDL.LU R14, [R1+0x16b0] ;  /* 0x0016b000010e7983 */ /* 0x000f280000300800 */
[----:B------:R-:W4:Y:S04]  /*9c1f0*/  LDL.LU R15, [R1+0x16b4] ;  /* 0x0016b400010f7983 */ /* 0x000f280000300800 */
[----:B------:R-:W4:Y:S04]  /*9c200*/  LDL.LU R18, [R1+0x16b8] ;  /* 0x0016b80001127983 */ /* 0x000f280000300800 */
[----:B------:R-:W4:Y:S04]  /*9c210*/  LDL.LU R19, [R1+0x16bc] ;  /* 0x0016bc0001137983 */ /* 0x000f280000300800 */
[----:B------:R-:W4:Y:S04]  /*9c220*/  LDL.LU R27, [R1+0x15a0] ;  /* 0x0015a000011b7983 */ /* 0x000f280000300800 */
[----:B------:R-:W4:Y:S01]  /*9c230*/  LDL.LU R24, [R1+0x15a4] ;  /* 0x0015a40001187983 */ /* 0x000f220000300800 */
[----:B------:R-:W-:-:S02]  /*9c240*/  F2FP.SATFINITE.E4M3.F32.PACK_AB_MERGE_C R16, R16, R25, RZ ;  /* 0x000000191010723e */ /* 0x000fc400048070ff */
[----:B------:R-:W-:Y:S01]  /*9c250*/  F2FP.SATFINITE.E4M3.F32.PACK_AB_MERGE_C R17, R17, R31, RZ ;  /* 0x0000001f1111723e */ /* 0x000fe200048070ff */
[----:B------:R-:W4:Y:S01]  /*9c260*/  LDL.LU R25, [R1+0x15a8] ;  /* 0x0015a80001197983 */ /* 0x000f220000300800 */
[----:B------:R-:W-:Y:S02]  /*9c270*/  F2FP.SATFINITE.E4M3.F32.PACK_AB_MERGE_C R10, R10, R50, RZ ;  /* 0x000000320a0a723e */ /* 0x000fe400048070ff */
[----:B------:R-:W-:Y:S01]  /*9c280*/  F2FP.SATFINITE.E4M3.F32.PACK_AB_MERGE_C R11, R11, R51, RZ ;  /* 0x000000330b0b723e */ /* 0x000fe200048070ff */
        /* <DEDUP_REMOVED lines=17> */
[----:B------:R-:W-:Y:S01]  /*9c3a0*/  STL.64 [R1+0xcf0], R20 ;  /* 0x000cf01401007387 */ /* 0x000fe20000100a00 */
[----:B--2---:R-:W-:-:S05]  /*9c3b0*/  F2FP.SATFINITE.E4M3.F32.PACK_AB_MERGE_C R4, R32, R29, RZ ;  /* 0x0000001d2004723e */ /* 0x004fca00048070ff */
[----:B------:R-:W-:Y:S01]  /*9c3c0*/  STL [R1+0x1494], R4 ;  /* 0x0014940401007387 */ /* 0x000fe20000100800 */
[----:B------:R-:W-:-:S03]  /*9c3d0*/  F2FP.SATFINITE.E4M3.F32.PACK_AB_MERGE_C R3, R3, R55, RZ ;  /* 0x000000370303723e */ /* 0x000fc600048070ff */
[----:B------:R-:W2:Y:S01]  /*9c3e0*/  LDL.LU R55, [R1+0x1368] ;  /* 0x0013680001377983 */ /* 0x000ea20000300800 */
[----:B------:R-:W-:-:S03]  /*9c3f0*/  F2FP.SATFINITE.E4M3.F32.PACK_AB_MERGE_C R0, R2, R0, RZ ;  /* 0x000000000200723e */ /* 0x000fc600048070ff */
[----:B------:R0:W-:Y:S04]  /*9c400*/  STL [R1+0x14b4], R3 ;  /* 0x0014b40301007387 */ /* 0x0001e80000100800 */
[----:B0-----:R-:W2:Y:S04]  /*9c410*/  LDL.LU R3, [R1+0x136c] ;  /* 0x00136c0001037983 */ /* 0x001ea80000300800 */
[----:B------:R0:W-:Y:S04]  /*9c420*/  STL [R1+0x146c], R0 ;  /* 0x00146c0001007387 */ /* 0x0001e80000100800 */
[----:B0-----:R-:W2:Y:S04]  /*9c430*/  LDL.LU R0, [R1+0x1340] ;  /* 0x0013400001007983 */ /* 0x001ea80000300800 */
[----:B------:R-:W2:Y:S01]  /*9c440*/  LDL.LU R2, [R1+0x1344] ;  /* 0x0013440001027983 */ /* 0x000ea20000300800 */
[----:B------:R-:W-:-:S02]  /*9c450*/  SHF.R.S32.HI R4, RZ, 0x1f, R28 ;  /* 0x0000001fff047819 */ /* 0x000fc4000001141c */
[----:B------:R-:W-:Y:S01]  /*9c460*/  IADD3 R20, P6, R28, R40, RZ ;  /* 0x000000281c147210 */ /* 0x000fe20007fde0ff */
[----:B------:R-:W2:Y:S04]  /*9c470*/  LDL.LU R33, [R1+0x8] ;  /* 0x0000080001217983 */ /* 0x000ea80000300800 */
[----:B------:R-:W-:-:S05]  /*9c480*/  IMAD.X R21, R4, 0x1, R42, P6 ;  /* 0x0000000104157824 */ /* 0x000fca00030e062a */
[----:B------:R3:W-:Y:S02]  /*9c490*/  STL.64 [R1+0xcd8], R20 ;  /* 0x000cd81401007387 */ /* 0x0007e40000100a00 */
[----:B---3--:R-:W-:Y:S02]  /*9c4a0*/  F2FP.SATFINITE.E4M3.F32.PACK_AB_MERGE_C R20, R13, R12, RZ ;  /* 0x0000000c0d14723e */ /* 0x008fe400048070ff */
[----:B------:R-:W-:Y:S02]  /*9c4b0*/  IADD3 R12, P6, R28, R57, RZ ;  /* 0x000000391c0c7210 */ /* 0x000fe40007fde0ff */
[----:B----4-:R-:W-:-:S03]  /*9c4c0*/  F2FP.SATFINITE.E4M3.F32.PACK_AB_MERGE_C R14, R15, R14, RZ ;  /* 0x0000000e0f0e723e */ /* 0x010fc600048070ff */
[----:B------:R-:W-:Y:S01]  /*9c4d0*/  IMAD.X R13, R4, 0x1, R34, P6 ;  /* 0x00000001040d7824 */ /* 0x000fe200030e0622 */
[----:B------:R-:W-:Y:S04]  /*9c4e0*/  STL [R1+0x1470], R20 ;  /* 0x0014701401007387 */ /* 0x000fe80000100800 */
[----:B------:R0:W-:Y:S04]  /*9c4f0*/  STL [R1+0x1448], R14 ;  /* 0x0014480e01007387 */ /* 0x0001e80000100800 */
[----:B------:R1:W-:Y:S01]  /*9c500*/  STL.64 [R1+0xcb8], R12 ;  /* 0x000cb80c01007387 */ /* 0x0003e20000100a00 */
[----:B------:R-:W-:-:S02]  /*9c510*/  F2FP.SATFINITE.E4M3.F32.PACK_AB_MERGE_C R15, R19, R18, RZ ;  /* 0x00000012130f723e */ /* 0x000fc400048070ff */
[----:B0-----:R-:W-:Y:S02]  /*9c520*/  F2FP.SATFINITE.E4M3.F32.PACK_AB_MERGE_C R14, R24, R27, RZ ;  /* 0x0000001b180e723e */ /* 0x001fe400048070ff */
[----:B-1----:R-:W-:Y:S01]  /*9c530*/  IADD3 R12, P6, R28, R47, RZ ;  /* 0x0000002f1c0c7210 */ /* 0x002fe20007fde0ff */
[----:B------:R0:W-:Y:S04]  /*9c540*/  STL [R1+0x144c], R15 ;  /* 0x00144c0f01007387 */ /* 0x0001e80000100800 */
[----:B------:R-:W-:Y:S01]  /*9c550*/  IMAD.X R13, R4, 0x1, R35, P6 ;  /* 0x00000001040d7824 */ /* 0x000fe200030e0623 */
[----:B------:R1:W-:Y:S04]  /*9c560*/  STL [R1+0x1410], R14 ;  /* 0x0014100e01007387 */ /* 0x0003e80000100800 */
[----:B------:R3:W-:Y:S01]  /*9c570*/  STL.64 [R1+0xcd0], R12 ;  /* 0x000cd00c01007387 */ /* 0x0007e20000100a00 */
[----:B0-----:R-:W-:-:S02]  /*9c580*/  F2FP.SATFINITE.E4M3.F32.PACK_AB_MERGE_C R15, R31, R25, RZ ;  /* 0x000000191f0f723e */ /* 0x001fc400048070ff */
[----:B-1----:R-:W-:Y:S02]  /*9c590*/  F2FP.SATFINITE.E4M3.F32.PACK_AB_MERGE_C R14, R51, R50, RZ ;  /* 0x00000032330e723e */ /* 0x002fe400048070ff */
[----:B---3--:R-:W-:Y:S01]  /*9c5a0*/  IADD3 R12, P6, R28, R45, RZ ;  /* 0x0000002d1c0c7210 */ /* 0x008fe20007fde0ff */
[----:B------:R0:W-:Y:S04]  /*9c5b0*/  STL [R1+0x1434], R15 ;  /* 0x0014340f01007387 */ /* 0x0001e80000100800 */
[----:B------:R-:W-:Y:S01]  /*9c5c0*/  IMAD.X R13, R4, 0x1, R36, P6 ;  /* 0x00000001040d7824 */ /* 0x000fe200030e0624 */
[----:B------:R1:W-:Y:S04]  /*9c5d0*/  STL [R1+0xe28], R14 ;  /* 0x000e280e01007387 */ /* 0x0003e80000100800 */
[----:B------:R3:W-:Y:S01]  /*9c5e0*/  STL.64 [R1+0xce0], R12 ;  /* 0x000ce00c01007387 */ /* 0x0007e20000100a00 */
[----:B0-----:R-:W-:-:S02]  /*9c5f0*/  F2FP.SATFINITE.E4M3.F32.PACK_AB_MERGE_C R15, R49, R48, RZ ;  /* 0x00000030310f723e */ /* 0x001fc400048070ff */
[----:B-1----:R-:W-:Y:S02]  /*9c600*/  F2FP.SATFINITE.E4M3.F32.PACK_AB_MERGE_C R14, R54, R56, RZ ;  /* 0x00000038360e723e */ /* 0x002fe400048070ff */
[----:B---3--:R-:W-:Y:S01]  /*9c610*/  IADD3 R12, P6, R28, R46, RZ ;  /* 0x0000002e1c0c7210 */ /* 0x008fe20007fde0ff */
[----:B------:R-:W-:Y:S04]  /*9c620*/  STL [R1+0xe2c], R15 ;  /* 0x000e2c0f01007387 */ /* 0x000fe80000100800 */
[----:B------:R-:W-:Y:S01]  /*9c630*/  IMAD.X R13, R4, 0x1, R37, P6 ;  /* 0x00000001040d7824 */ /* 0x000fe200030e0625 */
[----:B------:R-:W-:Y:S04]  /*9c640*/  STL [R1+0x3f0], R14 ;  /* 0x0003f00e01007387 */ /* 0x000fe80000100800 */
[----:B------:R0:W-:Y:S04]  /*9c650*/  STL.64 [R1+0xcc8], R12 ;  /* 0x000cc80c01007387 */ /* 0x0001e80000100a00 */
[----:B------:R-:W3:Y:S01]  /*9c660*/  LDL.LU R29, [R1+0x1348] ;  /* 0x00134800011d7983 */ /* 0x000ee20000300800 */
[----:B0-----:R-:W-:-:S02]  /*9c670*/  F2FP.SATFINITE.E4M3.F32.PACK_AB_MERGE_C R13, R26, R58, RZ ;  /* 0x0000003a1a0d723e */ /* 0x001fc400048070ff */
[----:B------:R-:W-:-:S03]  /*9c680*/  F2FP.SATFINITE.E4M3.F32.PACK_AB_MERGE_C R12, R53, R52, RZ ;  /* 0x00000034350c723e */ /* 0x000fc600048070ff */
[----:B------:R-:W-:Y:S04]  /*9c690*/  STL [R1+0x3d4], R13 ;  /* 0x0003d40d01007387 */ /* 0x000fe80000100800 */
[----:B------:R-:W3:Y:S04]  /*9c6a0*/  LDL.LU R32, [R1+0x134c] ;  /* 0x00134c0001207983 */ /* 0x000ee80000300800 */
[----:B------:R0:W-:Y:S04]  /*9c6b0*/  STL [R1+0x384], R12 ;  /* 0x0003840c01007387 */ /* 0x0001e80000100800 */
[----:B------:R-:W4:Y:S04]  /*9c6c0*/  LDL.LU R58, [R1+0x1330] ;  /* 0x00133000013a7983 */ /* 0x000f280000300800 */
[----:B------:R-:W4:Y:S04]  /*9c6d0*/  LDL.LU R26, [R1+0x1334] ;  /* 0x00133400011a7983 */ /* 0x000f280000300800 */
[----:B------:R-:W4:Y:S01]  /*9c6e0*/  LDL.LU R52, [R1+0x1338] ;  /* 0x0013380001347983 */ /* 0x000f220000300800 */
[----:B0-----:R-:W-:-:S03]  /*9c6f0*/  IADD3 R12, P6, R28, R44, RZ ;  /* 0x0000002c1c0c7210 */ /* 0x001fc60007fde0ff */
[----:B------:R-:W4:Y:S02]  /*9c700*/  LDL.LU R53, [R1+0x133c] ;  /* 0x00133c0001357983 */ /* 0x000f240000300800 */
[----:B------:R-:W-:-:S05]  /*9c710*/  IMAD.X R13, R4, 0x1, R38, P6 ;  /* 0x00000001040d7824 */ /* 0x000fca00030e0626 */
[----:B------:R2:W-:Y:S02]  /*9c720*/  STL.64 [R1+0xca8], R12 ;  /* 0x000ca80c01007387 */ /* 0x0005e40000100a00 */
[----:B--2---:R-:W-:-:S05]  /*9c730*/  F2FP.SATFINITE.E4M3.F32.PACK_AB_MERGE_C R12, R3, R55, RZ ;  /* 0x00000037030c723e */ /* 0x004fca00048070ff */
[----:B------:R0:W-:Y:S01]  /*9c740*/  STL [R1+0x380], R12 ;  /* 0x0003800c01007387 */ /* 0x0001e20000100800 */
[----:B------:R-:W-:Y:S02]  /*9c750*/  F2FP.SATFINITE.E4M3.F32.PACK_AB_MERGE_C R0, R2, R0, RZ ;  /* 0x000000000200723e */ /* 0x000fe400048070ff */
[----:B------:R-:W-:-:S03]  /*9c760*/  IADD3 R2, P6, R28, R43, RZ ;  /* 0x0000002b1c027210 */ /* 0x000fc60007fde0ff */
[----:B------:R-:W-:Y:S02]  /*9c770*/  STL [R1+0x358], R0 ;  /* 0x0003580001007387 */ /* 0x000fe40000100800 */
[----:B------:R-:W-:Y:S02]  /*9c780*/  IMAD.X R3, R4, 0x1, R39, P6 ;  /* 0x0000000104037824 */ /* 0x000fe400030e0627 */
[----:B0-----:R-:W2:Y:S04]  /*9c790*/  LDL.LU R12, [R1+0x1590] ;  /* 0x00159000010c7983 */ /* 0x001ea80000300800 */
        /* <DEDUP_REMOVED lines=19> */
[----:B------:R-:W2:Y:S01]  /*9c8d0*/  LDL.LU R2, [R1+0x155c] ;  /* 0x00155c0001027983 */ /* 0x000ea20000300800 */
[----:B------:R-:W-:-:S05]  /*9c8e0*/  IADD3 R20, P6, R28, R61, RZ ;  /* 0x0000003d1c147210 */ /* 0x000fca0007fde0ff */
[----:B------:R-:W-:-:S05]  /*9c8f0*/  IMAD.X R21, R4, 0x1, R41, P6 ;  /* 0x0000000104157824 */ /* 0x000fca00030e0629 */
[----:B------:R3:W-:Y:S02]  /*9c900*/  STL.64 [R1+0xcb0], R20 ;  /* 0x000cb01401007387 */ /* 0x0007e40000100a00 */
[----:B---3--:R-:W-:-:S05]  /*9c910*/  F2FP.SATFINITE.E4M3.F32.PACK_AB_MERGE_C R21, R32, R29, RZ ;  /* 0x0000001d2015723e */ /* 0x008fca00048070ff */
[----:B------:R-:W-:Y:S01]  /*9c920*/  STL [R1+0x360], R21 ;  /* 0x0003601501007387 */ /* 0x000fe20000100800 */
[----:B----4-:R-:W-:-:S03]  /*9c930*/  F2FP.SATFINITE.E4M3.F32.PACK_AB_MERGE_C R20, R26, R58, RZ ;  /* 0x0000003a1a14723e */ /* 0x010fc600048070ff */
[----:B------:R-:W3:Y:S01]  /*9c940*/  LDL.LU R58, [R1+0x1540] ;  /* 0x00154000013a7983 */ /* 0x000ee20000300800 */
[----:B------:R-:W-:-:S03]  /*9c950*/  F2FP.SATFINITE.E4M3.F32.PACK_AB_MERGE_C R4, R53, R52, RZ ;  /* 0x000000343504723e */ /* 0x000fc600048070ff */
[----:B------:R0:W-:Y:S04]  /*9c960*/  STL [R1+0x340], R20 ;  /* 0x0003401401007387 */ /* 0x0001e80000100800 */
[----:B------:R-:W3:Y:S04]  /*9c970*/  LDL.LU R26, [R1+0x1544] ;  /* 0x00154400011a7983 */ /* 0x000ee80000300800 */
[----:B------:R1:W-:Y:S04]  /*9c980*/  STL [R1+0x348], R4 ;  /* 0x0003480401007387 */ /* 0x0003e80000100800 */
[----:B------:R-:W4:Y:S01]  /*9c990*/  LDL.LU R52, [R1+0x1548] ;  /* 0x0015480001347983 */ /* 0x000f220000300800 */
[----:B0-----:R-:W-:-:S03]  /*9c9a0*/  IADD3 R20, P6, R33, R40, RZ ;  /* 0x0000002821147210 */ /* 0x001fc60007fde0ff */
[----:B------:R-:W4:Y:S01]  /*9c9b0*/  LDL.LU R53, [R1+0x154c] ;  /* 0x00154c0001357983 */ /* 0x000f220000300800 */
[----:B-1----:R-:W-:-:S03]  /*9c9c0*/  SHF.R.S32.HI R4, RZ, 0x1f, R33 ;  /* 0x0000001fff047819 */ /* 0x002fc60000011421 */
[----:B------:R-:W4:Y:S02]  /*9c9d0*/  LDL.LU R29, [R1+0xc] ;  /* 0x00000c00011d7983 */ /* 0x000f240000300800 */
[----:B------:R-:W-:-:S05]  /*9c9e0*/  IMAD.X R21, R4, 0x1, R42, P6 ;  /* 0x0000000104157824 */ /* 0x000fca00030e062a */
[----:B------:R2:W-:Y:S02]  /*9c9f0*/  STL.64 [R1+0xca0], R20 ;  /* 0x000ca01401007387 */ /* 0x0005e40000100a00 */
[----:B--2---:R-:W-:Y:S02]  /*9ca00*/  F2FP.SATFINITE.E4M3.F32.PACK_AB_MERGE_C R20, R13, R12, RZ ;  /* 0x0000000c0d14723e */ /* 0x004fe400048070ff */
[----:B------:R-:W-:-:S05]  /*9ca10*/  IADD3 R12, P6, R33, R57, RZ ;  /* 0x00000039210c7210 */ /* 0x000fca0007fde0ff */
[----:B------:R-:W-:Y:S01]  /*9ca20*/  IMAD.X R13, R4, 0x1, R34, P6 ;  /* 0x00000001040d7824 */ /* 0x000fe200030e0622 */
[----:B------:R-:W-:Y:S01]  /*9ca30*/  STL [R1+0x324], R20 ;  /* 0x0003241401007387 */ /* 0x000fe20000100800 */
[----:B------:R-:W-:-:S05]  /*9ca40*/  F2FP.SATFINITE.E4M3.F32.PACK_AB_MERGE_C R14, R15, R14, RZ ;  /* 0x0000000e0f0e723e */ /* 0x000fca00048070ff */
[----:B------:R0:W-:Y:S04]  /*9ca50*/  STL [R1+0x320], R14 ;  /* 0x0003200e01007387 */ /* 0x0001e80000100800 */
[----:B------:R1:W-:Y:S01]  /*9ca60*/  STL.64 [R1+0xc98], R12 ;  /* 0x000c980c01007387 */ /* 0x0003e20000100a00 */
[----:B------:R-:W-:Y:S02]  /*9ca70*/  F2FP.SATFINITE.E4M3.F32.PACK_AB_MERGE_C R15, R19, R18, RZ ;  /* 0x00000012130f723e */ /* 0x000fe400048070ff */
        /* <DEDUP_REMOVED lines=8> */
[----:B--2---:R-:W-:Y:S01]  /*9cb00*/  IADD3 R12, P6, R33, R45, RZ ;  /* 0x0000002d210c7210 */ /* 0x004fe20007fde0ff */
[----:B------:R0:W-:Y:S04]  /*9cb10*/  STL [R1+0x2ec], R15 ;  /* 0x0002ec0f01007387 */ /* 0x0001e80000100800 */
[----:B------:R-:W-:Y:S01]  /*9cb20*/  IMAD.X R13, R4, 0x1, R36, P6 ;  /* 0x00000001040d7824 */ /* 0x000fe200030e0624 */
[----:B------:R1:W-:Y:S04]  /*9cb30*/  STL [R1+0x2e8], R14 ;  /* 0x0002e80e01007387 */ /* 0x0003e80000100800 */
[----:B------:R2:W-:Y:S01]  /*9cb40*/  STL.64 [R1+0xc90], R12 ;  /* 0x000c900c01007387 */ /* 0x0005e20000100a00 */
[----:B0-----:R-:W-:-:S02]  /*9cb50*/  F2FP.SATFINITE.E4M3.F32.PACK_AB_MERGE_C R15, R49, R48, RZ ;  /* 0x00000030310f723e */ /* 0x001fc400048070ff */
[----:B------:R-:W-:Y:S02]  /*9cb60*/  F2FP.SATFINITE.E4M3.F32.PACK_AB_MERGE_C R3, R3, R55, RZ ;  /* 0x000000370303723e */ /* 0x000fe400048070ff */
[----:B-1----:R-:W-:Y:S02]  /*9cb70*/  F2FP.SATFINITE.E4M3.F32.PACK_AB_MERGE_C R14, R54, R56, RZ ;  /* 0x00000038360e723e */ /* 0x002fe400048070ff */
[----:B--2---:R-:W-:Y:S01]  /*9cb80*/  IADD3 R12, P6, R33, R46, RZ ;  /* 0x0000002e210c7210 */ /* 0x004fe20007fde0ff */
[----:B------:R-:W-:Y:S01]  /*9cb90*/  STL [R1+0x2d0], R15 ;  /* 0x0002d00f01007387 */ /* 0x000fe20000100800 */
[----:B------:R-:W-:-:S03]  /*9cba0*/  F2FP.SATFINITE.E4M3.F32.PACK_AB_MERGE_C R0, R2, R0, RZ ;  /* 0x000000000200723e */ /* 0x000fc600048070ff */
[----:B------:R-:W-:Y:S01]  /*9cbb0*/  IMAD.X R13, R4, 0x1, R37, P6 ;  /* 0x00000001040d7824 */ /* 0x000fe200030e0625 */
[----:B------:R-:W-:Y:S04]  /*9cbc0*/  STL [R1+0x2cc], R14 ;  /* 0x0002cc0e01007387 */ /* 0x000fe80000100800 */
[----:B------:R-:W2:Y:S04]  /*9cbd0*/  LDL.LU R28, [R1+0x1530] ;  /* 0x00153000011c7983 */ /* 0x000ea80000300800 */
        /* <DEDUP_REMOVED lines=9> */
[----:B------:R-:W-:-:S05]  /*9cc70*/  IMAD.X R13, R4, 0x1, R38, P6 ;  /* 0x00000001040d7824 */ /* 0x000fca00030e0626 */
[----:B------:R0:W-:Y:S01]  /*9cc80*/  STL.64 [R1+0xc78], R12 ;  /* 0x000c780c01007387 */ /* 0x0001e20000100a00 */
[----:B---3--:R-:W-:Y:S02]  /*9cc90*/  F2FP.SATFINITE.E4M3.F32.PACK_AB_MERGE_C R15, R26, R58, RZ ;  /* 0x0000003a1a0f723e */ /* 0x008fe400048070ff */
[----:B0-----:R-:W-:-:S03]  /*9cca0*/  IADD3 R12, P6, R33, R43, RZ ;  /* 0x0000002b210c7210 */ /* 0x001fc60007fde0ff */
[----:B------:R-:W-:Y:S02]  /*9ccb0*/  STL [R1+0xe20], R15 ;  /* 0x000e200f01007387 */ /* 0x000fe40000100800 */
[----:B------:R-:W-:Y:S01]  /*9ccc0*/  IMAD.X R13, R4, 0x1, R39, P6 ;  /* 0x00000001040d7824 */ /* 0x000fe200030e0627 */
[----:B----4-:R-:W-:-:S05]  /*9ccd0*/  F2FP.SATFINITE.E4M3.F32.PACK_AB_MERGE_C R14, R53, R52, RZ ;  /* 0x00000034350e723e */ /* 0x010fca00048070ff */
[----:B------:R-:W-:Y:S04]  /*9cce0*/  STL [R1+0xdfc], R14 ;  /* 0x000dfc0e01007387 */ /* 0x000fe80000100800 */
[----:B------:R-:W3:Y:S04]  /*9ccf0*/  LDL.LU R32, [R1+0x16e8] ;  /* 0x0016e80001207983 */ /* 0x000ee80000300800 */
[----:B------:R0:W-:Y:S04]  /*9cd00*/  STL.64 [R1+0xc70], R12 ;  /* 0x000c700c01007387 */ /* 0x0001e80000100a00 */
        /* <DEDUP_REMOVED lines=17> */
[----:B------:R-:W4:Y:S04]  /*9ce20*/  LDL.LU R26, [R1+0x16cc] ;  /* 0x0016cc00011a7983 */ /* 0x000f280000300800 */
[----:B------:R-:W4:Y:S04]  /*9ce30*/  LDL.LU R52, [R1+0x1520] ;  /* 0x0015200001347983 */ /* 0x000f280000300800 */
[----:B------:R-:W4:Y:S01]  /*9ce40*/  LDL.LU R53, [R1+0x1524] ;  /* 0x0015240001357983 */ /* 0x000f220000300800 */
[----:B------:R-:W-:-:S05]  /*9ce50*/  IMAD.X R21, R4, 0x1, R41, P6 ;  /* 0x0000000104157824 */ /* 0x000fca00030e0629 */
[----:B------:R-:W-:Y:S01]  /*9ce60*/  STL.64 [R1+0xc68], R20 ;  /* 0x000c681401007387 */ /* 0x000fe20000100a00 */
[----:B--2---:R-:W-:-:S05]  /*9ce70*/  F2FP.SATFINITE.E4M3.F32.PACK_AB_MERGE_C R4, R54, R28, RZ ;  /* 0x0000001c3604723e */ /* 0x004fca00048070ff */
[----:B------:R-:W-:Y:S04]  /*9ce80*/  STL [R1+0x1534], R4 ;  /* 0x0015340401007387 */ /* 0x000fe80000100800 */
[----:B------:R-:W2:Y:S01]  /*9ce90*/  LDL.LU R54, [R1+0x1528] ;  /* 0x0015280001367983 */ /* 0x000ea20000300800 */
[----:B------:R-:W-:-:S05]  /*9cea0*/  F2FP.SATFINITE.E4M3.F32.PACK_AB_MERGE_C R3, R3, R55, RZ ;  /* 0x000000370303723e */ /* 0x000fca00048070ff */
[----:B------:R0:W-:Y:S01]  /*9ceb0*/  STL [R1+0x1530], R3 ;  /* 0x0015300301007387 */ /* 0x0001e20000100800 */
[----:B------:R-:W-:-:S03]  /*9cec0*/  F2FP.SATFINITE.E4M3.F32.PACK_AB_MERGE_C R0, R2, R0, RZ ;  /* 0x000000000200723e */ /* 0x000fc600048070ff */
[----:B------:R-:W2:Y:S04]  /*9ced0*/  LDL.LU R55, [R1+0x152c] ;  /* 0x00152c0001377983 */ /* 0x000ea80000300800 */
[----:B------:R1:W-:Y:S04]  /*9cee0*/  STL [R1+0x1544], R0 ;  /* 0x0015440001007387 */ /* 0x0003e80000100800 */
[----:B0-----:R-:W2:Y:S04]  /*9cef0*/  LDL.LU R3, [R1+0x1300] ;  /* 0x0013000001037983 */ /* 0x001ea80000300800 */
[----:B------:R-:W2:Y:S01]  /*9cf00*/  LDL.LU R2, [R1+0x1304] ;  /* 0x0013040001027983 */ /* 0x000ea20000300800 */
[----:B------:R-:W-:-:S02]  /*9cf10*/  SHF.R.S32.HI R4, RZ, 0x1f, R29 ;  /* 0x0000001fff047819 */ /* 0x000fc4000001141d */
[----:B------:R-:W-:Y:S01]  /*9cf20*/  IADD3 R20, P6, R29, R40, RZ ;  /* 0x000000281d147210 */ /* 0x000fe20007fde0ff */
[----:B-1----:R-:W2:Y:S04]  /*9cf30*/  LDL.LU R0, [R1+0x10] ;  /* 0x0000100001007983 */ /* 0x002ea80000300800 */
[----:B------:R-:W-:-:S05]  /*9cf40*/  IMAD.X R21, R4, 0x1, R42, P6 ;  /* 0x0000000104157824 */ /* 0x000fca00030e062a */
[----:B------:R0:W-:Y:S04]  /*9cf50*/  STL.64 [R1+0xc60], R20 ;  /* 0x000c601401007387 */ /* 0x0001e80000100a00 */
[----:B0-----:R-:W2:Y:S01]  /*9cf60*/  LDL.LU.64 R20, [R1+0x3bb0] ;  /* 0x003bb00001147983 */ /* 0x001ea20000300a00 */
        /* <DEDUP_REMOVED lines=32> */
[----:B------:R-:W4:Y:S04]  /*9d170*/  LDL.LU R58, [R1+0x7c0] ;  /* 0x0007c000013a7983 */ /* 0x000f280000300800 */
[----:B------:R0:W-:Y:S04]  /*9d180*/  STL [R1+0x35c], R12 ;  /* 0x00035c0c01007387 */ /* 0x0001e80000100800 */
[----:B------:R-:W4:Y:S04]  /*9d190*/  LDL.LU R26, [R1+0x7c4] ;  /* 0x0007c400011a7983 */ /* 0x000f280000300800 */
[----:B------:R-:W4:Y:S01]  /*9d1a0*/  LDL.LU R52, [R1+0x7c8] ;  /* 0x0007c80001347983 */ /* 0x000f220000300800 */
[----:B0-----:R-:W-:-:S03]  /*9d1b0*/  IADD3 R12, P6, R29, R44, RZ ;  /* 0x0000002c1d0c7210 */ /* 0x001fc60007fde0ff */
[----:B------:R-:W4:Y:S02]  /*9d1c0*/  LDL.LU R53, [R1+0x7cc] ;  /* 0x0007cc0001357983 */ /* 0x000f240000300800 */
[----:B------:R-:W-:-:S05]  /*9d1d0*/  IMAD.X R13, R4, 0x1, R38, P6 ;  /* 0x00000001040d7824 */ /* 0x000fca00030e0626 */
[----:B------:R2:W-:Y:S02]  /*9d1e0*/  STL.64 [R1+0xc38], R12 ;  /* 0x000c380c01007387 */ /* 0x0005e40000100a00 */
[----:B--2---:R-:W-:-:S05]  /*9d1f0*/  F2FP.SATFINITE.E4M3.F32.PACK_AB_MERGE_C R13, R55, R54, RZ ;  /* 0x00000036370d723e */ /* 0x004fca00048070ff */
[----:B------:R-:W-:Y:S01]  /*9d200*/  STL [R1+0x368], R13 ;  /* 0x0003680d01007387 */ /* 0x000fe20000100800 */
[----:B------:R-:W-:Y:S02]  /*9d210*/  F2FP.SATFINITE.E4M3.F32.PACK_AB_MERGE_C R12, R2, R3, RZ ;  /* 0x00000003020c723e */ /* 0x000fe400048070ff */
[----:B------:R-:W-:-:S03]  /*9d220*/  IADD3 R2, P6, R29, R43, RZ ;  /* 0x0000002b1d027210 */ /* 0x000fc60007fde0ff */
[----:B------:R0:W-:Y:S02]  /*9d230*/  STL [R1+0x344], R12 ;  /* 0x0003440c01007387 */ /* 0x0001e40000100800 */
[----:B------:R-:W-:Y:S02]  /*9d240*/  IMAD.X R3, R4, 0x1, R39, P6 ;  /* 0x0000000104037824 */ /* 0x000fe400030e0627 */
[----:B------:R-:W2:Y:S04]  /*9d250*/  LDL.LU R56, [R1+0x790] ;  /* 0x0007900001387983 */ /* 0x000ea80000300800 */
[----:B------:R-:W2:Y:S04]  /*9d260*/  LDL.LU R33, [R1+0x794] ;  /* 0x0007940001217983 */ /* 0x000ea80000300800 */
[----:B------:R-:W3:Y:S04]  /*9d270*/  LDL.LU R32, [R1+0x798] ;  /* 0x0007980001207983 */ /* 0x000ee80000300800 */
[----:B------:R1:W-:Y:S04]  /*9d280*/  STL.64 [R1+0xc28], R2 ;  /* 0x000c280201007387 */ /* 0x0003e80000100a00 */
[----:B0-----:R-:W3:Y:S04]  /*9d290*/  LDL.LU R12, [R1+0x79c] ;  /* 0x00079c00010c7983 */ /* 0x001ee80000300800 */
[----:B------:R-:W4:Y:S04]  /*9d2a0*/  LDL.LU R13, [R1+0x730] ;  /* 0x00073000010d7983 */ /* 0x000f280000300800 */
[----:B------:R-:W4:Y:S04]  /*9d2b0*/  LDL.LU R14, [R1+0x734] ;  /* 0x00073400010e7983 */ /* 0x000f280000300800 */
[----:B------:R-:W4:Y:S01]  /*9d2c0*/  LDL.LU R15, [R1+0x738] ;  /* 0x00073800010f7983 */ /* 0x000f220000300800 */
[----:B------:R-:W-:-:S03]  /*9d2d0*/  IADD3 R28, P6, R29, R61, RZ ;  /* 0x0000003d1d1c7210 */ /* 0x000fc60007fde0ff */
[----:B------:R-:W4:Y:S04]  /*9d2e0*/  LDL.LU R18, [R1+0x73c] ;  /* 0x00073c0001127983 */ /* 0x000f280000300800 */
[----:B------:R-:W4:Y:S04]  /*9d2f0*/  LDL.LU R19, [R1+0x710] ;  /* 0x0007100001137983 */ /* 0x000f280000300800 */
[----:B------:R-:W4:Y:S04]  /*9d300*/  LDL.LU R27, [R1+0x714] ;  /* 0x00071400011b7983 */ /* 0x000f280000300800 */
[----:B------:R-:W4:Y:S04]  /*9d310*/  LDL.LU R24, [R1+0x718] ;  /* 0x0007180001187983 */ /* 0x000f280000300800 */
[----:B------:R-:W4:Y:S01]  /*9d320*/  LDL.LU R25, [R1+0x71c] ;  /* 0x00071c0001197983 */ /* 0x000f220000300800 */
[----:B------:R-:W-:-:S03]  /*9d330*/  IMAD.X R29, R4, 0x1, R41, P6 ;  /* 0x00000001041d7824 */ /* 0x000fc600030e0629 */
        /* <DEDUP_REMOVED lines=8> */
[----:B------:R0:W-:Y:S04]  /*9d3c0*/  STL.64 [R1+0xc30], R28 ;  /* 0x000c301c01007387 */ /* 0x0001e80000100a00 */
[----:B0-----:R-:W4:Y:S04]  /*9d3d0*/  LDL.LU.64 R28, [R1+0x3ba8] ;  /* 0x003ba800011c7983 */ /* 0x001f280000300a00 */
[----:B------:R-:W4:Y:S01]  /*9d3e0*/  LDL.LU R4, [R1+0x1308] ;  /* 0x0013080001047983 */ /* 0x000f220000300800 */
[----:B--2---:R-:W-:-:S02]  /*9d3f0*/  F2FP.SATFINITE.E4M3.F32.PACK_AB_MERGE_C R33, R33, R56, RZ ;  /* 0x000000382121723e */ /* 0x004fc400048070ff */
[----:B---3--:R-:W-:Y:S02]  /*9d400*/  F2FP.SATFINITE.E4M3.F32.PACK_AB_MERGE_C R12, R12, R32, RZ ;  /* 0x000000200c0c723e */ /* 0x008fe400048070ff */
[----:B----4-:R-:W-:Y:S02]  /*9d410*/  F2FP.SATFINITE.E4M3.F32.PACK_AB_MERGE_C R4, R50, R4, RZ ;  /* 0x000000043204723e */ /* 0x010fe400048070ff */
[----:B------:R-:W-:Y:S02]  /*9d420*/  F2FP.SATFINITE.E4M3.F32.PACK_AB_MERGE_C R50, R26, R58, RZ ;  /* 0x0000003a1a32723e */ /* 0x000fe400048070ff */
[----:B------:R-:W-:Y:S01]  /*9d430*/  F2FP.SATFINITE.E4M3.F32.PACK_AB_MERGE_C R26, R53, R52, RZ ;  /* 0x00000034351a723e */ /* 0x000fe200048070ff */
[----:B------:R0:W-:Y:S01]  /*9d440*/  STL [R1+0x36c], R4 ;  /* 0x00036c0401007387 */ /* 0x0001e20000100800 */
[----:B------:R-:W-:-:S03]  /*9d450*/  IADD3 R52, P6, R0, R40, RZ ;  /* 0x0000002800347210 */ /* 0x000fc60007fde0ff */
[----:B------:R1:W-:Y:S01]  /*9d460*/  STL [R1+0x318], R50 ;  /* 0x0003183201007387 */ /* 0x0003e20000100800 */
[----:B0-----:R-:W-:-:S03]  /*9d470*/  SHF.R.S32.HI R4, RZ, 0x1f, R0 ;  /* 0x0000001fff047819 */ /* 0x001fc60000011400 */
[----:B------:R0:W-:Y:S02]  /*9d480*/  STL [R1+0x370], R26 ;  /* 0x0003701a01007387 */ /* 0x0001e40000100800 */
[----:B------:R-:W-:Y:S02]  /*9d490*/  IMAD.X R53, R4, 0x1, R42, P6 ;  /* 0x0000000104357824 */ /* 0x000fe400030e062a */
[----:B-1----:R-:W2:Y:S04]  /*9d4a0*/  LDL.LU R50, [R1+0x680] ;  /* 0x0006800001327983 */ /* 0x002ea80000300800 */
[----:B------:R-:W2:Y:S04]  /*9d4b0*/  LDL.LU R58, [R1+0x684] ;  /* 0x00068400013a7983 */ /* 0x000ea80000300800 */
[----:B0-----:R-:W3:Y:S04]  /*9d4c0*/  LDL.LU R26, [R1+0x688] ;  /* 0x00068800011a7983 */ /* 0x001ee80000300800 */
[----:B------:R0:W-:Y:S04]  /*9d4d0*/  STL.64 [R1+0xc20], R52 ;  /* 0x000c203401007387 */ /* 0x0001e80000100a00 */
[----:B0-----:R-:W3:Y:S01]  /*9d4e0*/  LDL.LU R52, [R1+0x68c] ;  /* 0x00068c0001347983 */ /* 0x001ee20000300800 */
[----:B------:R-:W-:-:S03]  /*9d4f0*/  IADD3 R32, P6, R0, R57, RZ ;  /* 0x0000003900207210 */ /* 0x000fc60007fde0ff */
[----:B------:R-:W4:Y:S04]  /*9d500*/  LDL.LU R53, [R1+0x40] ;  /* 0x0000400001357983 */ /* 0x000f280000300800 */
[----:B------:R-:W4:Y:S04]  /*9d510*/  LDL.LU R56, [R1+0x3ba0] ;  /* 0x003ba00001387983 */ /* 0x000f280000300800 */
[----:B------:R0:W-:Y:S04]  /*9d520*/  STL [R1+0x2fc], R33 ;  /* 0x0002fc2101007387 */ /* 0x0001e80000100800 */
[----:B------:R1:W-:Y:S01]  /*9d530*/  STL [R1+0x374], R12 ;  /* 0x0003740c01007387 */ /* 0x0003e20000100800 */
[----:B0-----:R-:W-:Y:S01]  /*9d540*/  IMAD.X R33, R4, 0x1, R34, P6 ;  /* 0x0000000104217824 */ /* 0x001fe200030e0622 */
[----:B-1----:R-:W-:-:S04]  /*9d550*/  IADD3 R12, P6, R0, R47, RZ ;  /* 0x0000002f000c7210 */ /* 0x002fc80007fde0ff */
[----:B------:R0:W-:Y:S02]  /*9d560*/  STL.64 [R1+0xc18], R32 ;  /* 0x000c182001007387 */ /* 0x0001e40000100a00 */
[----:B0-----:R-:W-:Y:S01]  /*9d570*/  F2FP.SATFINITE.E4M3.F32.PACK_AB_MERGE_C R32, R14, R13, RZ ;  /* 0x0000000d0e20723e */ /* 0x001fe200048070ff */
[----:B------:R-:W-:Y:S01]  /*9d580*/  IMAD.X R13, R4, 0x1, R35, P6 ;  /* 0x00000001040d7824 */ /* 0x000fe200030e0623 */
[----:B------:R-:W-:-:S03]  /*9d590*/  F2FP.SATFINITE.E4M3.F32.PACK_AB_MERGE_C R14, R18, R15, RZ ;  /* 0x0000000f120e723e */ /* 0x000fc600048070ff */
[----:B------:R-:W-:Y:S04]  /*9d5a0*/  STL [R1+0x2e4], R32 ;  /* 0x0002e42001007387 */ /* 0x000fe80000100800 */
[----:B------:R0:W-:Y:S04]  /*9d5b0*/  STL [R1+0x37c], R14 ;  /* 0x00037c0e01007387 */ /* 0x0001e80000100800 */
[----:B------:R1:W-:Y:S01]  /*9d5c0*/  STL.64 [R1+0xc08], R12 ;  /* 0x000c080c01007387 */ /* 0x0003e20000100a00 */
[----:B------:R-:W-:Y:S02]  /*9d5d0*/  F2FP.SATFINITE.E4M3.F32.PACK_AB_MERGE_C R15, R27, R19, RZ ;  /* 0x000000131b0f723e */ /* 0x000fe400048070ff */
[----:B0-----:R-:W-:-:S02]  /*9d5e0*/  F2FP.SATFINITE.E4M3.F32.PACK_AB_MERGE_C R14, R25, R24, RZ ;  /* 0x00000018190e723e */ /* 0x001fc400048070ff */
[----:B-1----:R-:W-:Y:S01]  /*9d5f0*/  IADD3 R12, P6, R0, R45, RZ ;  /* 0x0000002d000c7210 */ /* 0x002fe20007fde0ff */
[----:B------:R0:W-:Y:S04]  /*9d600*/  STL [R1+0x2d4], R15 ;  /* 0x0002d40f01007387 */ /* 0x0001e80000100800 */
[----:B------:R-:W-:Y:S01]  /*9d610*/  IMAD.X R13, R4, 0x1, R36, P6 ;  /* 0x00000001040d7824 */ /* 0x000fe200030e0624 */
[----:B------:R1:W-:Y:S04]  /*9d620*/  STL [R1+0x388], R14 ;  /* 0x0003880e01007387 */ /* 0x0003e80000100800 */
[----:B------:R1:W-:Y:S01]  /*9d630*/  STL.64 [R1+0xc10], R12 ;  /* 0x000c100c01007387 */ /* 0x0003e20000100a00 */
[----:B0-----:R-:W-:-:S02]  /*9d640*/  F2FP.SATFINITE.E4M3.F32.PACK_AB_MERGE_C R15, R51, R31, RZ ;  /* 0x0000001f330f723e */ /* 0x001fc400048070ff */
[----:B-1----:R-:W-:Y:S02]  /*9d650*/  F2FP.SATFINITE.E4M3.F32.PACK_AB_MERGE_C R14, R49, R48, RZ ;  /* 0x00000030310e723e */ /* 0x002fe400048070ff */
[----:B------:R-:W-:Y:S01]  /*9d660*/  IADD3 R12, P6, R0, R46, RZ ;  /* 0x0000002e000c7210 */ /* 0x000fe20007fde0ff */
[----:B------:R-:W-:Y:S04]  /*9d670*/  STL [R1+0x2bc], R15 ;  /* 0x0002bc0f01007387 */ /* 0x000fe80000100800 */
[----:B------:R-:W-:Y:S01]  /*9d680*/  IMAD.X R13, R4, 0x1, R37, P6 ;  /* 0x00000001040d7824 */ /* 0x000fe200030e0625 */
[----:B------:R-:W-:Y:S04]  /*9d690*/  STL [R1+0x38c], R14 ;  /* 0x00038c0e01007387 */ /* 0x000fe80000100800 */
[----:B------:R0:W-:Y:S02]  /*9d6a0*/  STL.64 [R1+0xbf8], R12 ;  /* 0x000bf80c01007387 */ /* 0x0001e40000100a00 */
[----:B0-----:R-:W-:-:S02]  /*9d6b0*/  F2FP.SATFINITE.E4M3.F32.PACK_AB_MERGE_C R13, R55, R54, RZ ;  /* 0x00000036370d723e */ /* 0x001fc400048070ff */
[----:B------:R-:W-:Y:S02]  /*9d6c0*/  F2FP.SATFINITE.E4M3.F32.PACK_AB_MERGE_C R12, R2, R3, RZ ;  /* 0x00000003020c723e */ /* 0x000fe400048070ff */
[----:B------:R-:W4:Y:S04]  /*9d6d0*/  LDL.LU R3, [R1+0x630] ;  /* 0x0006300001037983 */ /* 0x000f280000300800 */
[----:B------:R-:W-:Y:S04]  /*9d6e0*/  STL [R1+0x16c], R13 ;  /* 0x00016c0d01007387 */ /* 0x000fe80000100800 */
[----:B------:R-:W4:Y:S01]  /*9d6f0*/  LDL.LU R2, [R1+0x634] ;  /* 0x0006340001027983 */ /* 0x000f220000300800 */
[----:B------:R-:W-:-:S03]  /*9d700*/  IADD3 R14, P6, R0, R44, RZ ;  /* 0x0000002c000e7210 */ /* 0x000fc60007fde0ff */
[----:B------:R0:W-:Y:S02]  /*9d710*/  STL [R1+0x168], R12 ;  /* 0x0001680c01007387 */ /* 0x0001e40000100800 */
[----:B------:R-:W-:Y:S02]  /*9d720*/  IMAD.X R15, R4, 0x1, R38, P6 ;  /* 0x00000001040f7824 */ /* 0x000fe400030e0626 */
[----:B0-----:R-:W4:Y:S04]  /*9d730*/  LDL.LU R12, [R1+0x63c] ;  /* 0x00063c00010c7983 */ /* 0x001f280000300800 */
[----:B------:R-:W4:Y:S04]  /*9d740*/  LDL.LU R13, [R1+0x5d0] ;  /* 0x0005d000010d7983 */ /* 0x000f280000300800 */
[----:B------:R-:W4:Y:S04]  /*9d750*/  LDL.LU R51, [R1+0x5d4] ;  /* 0x0005d40001337983 */ /* 0x000f280000300800 */
[----:B------:R-:W4:Y:S04]  /*9d760*/  LDL.LU R48, [R1+0x5d8] ;  /* 0x0005d80001307983 */ /* 0x000f280000300800 */
[----:B------:R-:W4:Y:S04]  /*9d770*/  LDL.LU R49, [R1+0x5dc] ;  /* 0x0005dc0001317983 */ /* 0x000f280000300800 */
[----:B------:R-:W4:Y:S04]  /*9d780*/  LDL.LU R54, [R1+0x5b0] ;  /* 0x0005b00001367983 */ /* 0x000f280000300800 */
[----:B------:R-:W4:Y:S04]  /*9d790*/  LDL.LU R55, [R1+0x5b4] ;  /* 0x0005b40001377983 */ /* 0x000f280000300800 */
[----:B------:R0:W-:Y:S02]  /*9d7a0*/  STL.64 [R1+0xbf0], R14 ;  /* 0x000bf00e01007387 */ /* 0x0001e40000100a00 */
[----:B0-----:R-:W-:-:S05]  /*9d7b0*/  IADD3 R14, P6, R0, R43, RZ ;  /* 0x0000002b000e7210 */ /* 0x001fca0007fde0ff */
[----:B------:R-:W-:Y:S01]  /*9d7c0*/  IMAD.X R15, R4, 0x1, R39, P6 ;  /* 0x00000001040f7824 */ /* 0x000fe200030e0627 */
[----:B--2---:R-:W-:-:S05]  /*9d7d0*/  F2FP.SATFINITE.E4M3.F32.PACK_AB_MERGE_C R19, R58, R50, RZ ;  /* 0x000000323a13723e */ /* 0x004fca00048070ff */
[----:B------:R-:W-:Y:S01]  /*9d7e0*/  STL [R1+0x160], R19 ;  /* 0x0001601301007387 */ /* 0x000fe20000100800 */
[----:B---3--:R-:W-:Y:S02]  /*9d7f0*/  F2FP.SATFINITE.E4M3.F32.PACK_AB_MERGE_C R18, R52, R26, RZ ;  /* 0x0000001a3412723e */ /* 0x008fe400048070ff */
[----:B------:R-:W-:-:S03]  /*9d800*/  IADD3 R26, P6, R0, R61, RZ ;  /* 0x0000003d001a7210 */ /* 0x000fc60007fde0ff */
[----:B------:R-:W-:Y:S04]  /*9d810*/  STL [R1+0x164], R18 ;  /* 0x0001641201007387 */ /* 0x000fe80000100800 */
[----:B------:R-:W2:Y:S04]  /*9d820*/  LDL.LU R58, [R1+0x5b8] ;  /* 0x0005b800013a7983 */ /* 0x000ea80000300800 */
[----:B------:R0:W-:Y:S01]  /*9d830*/  STL.64 [R1+0xa10], R14 ;  /* 0x000a100e01007387 */ /* 0x0001e20000100a00 */
[----:B------:R-:W-:-:S03]  /*9d840*/  IMAD.X R27, R4, 0x1, R41, P6 ;  /* 0x00000001041b7824 */ /* 0x000fc600030e0629 */
[----:B0-----:R-:W2:Y:S04]  /*9d850*/  LDL.LU R14, [R1+0x5bc] ;  /* 0x0005bc00010e7983 */ /* 0x001ea80000300800 */
        /* <DEDUP_REMOVED lines=9> */
[----:B------:R0:W-:Y:S04]  /*9d8f0*/  STL.64 [R1+0xbc8], R26 ;  /* 0x000bc81a01007387 */ /* 0x0001e80000100a00 */
[----:B0-----:R-:W3:Y:S04]  /*9d900*/  LDL.LU R27, [R1+0x3b9c] ;  /* 0x003b9c00011b7983 */ /* 0x001ee80000300800 */
[----:B------:R-:W3:Y:S04]  /*9d910*/  LDL.LU R4, [R1+0x638] ;  /* 0x0006380001047983 */ /* 0x000ee80000300800 */
[----:B------:R-:W3:Y:S04]  /*9d920*/  LDL.LU R31, [R1+0x528] ;  /* 0x00052800011f7983 */ /* 0x000ee80000300800 */
[----:B------:R-:W3:Y:S04]  /*9d930*/  LDL.LU R50, [R1+0x52c] ;  /* 0x00052c0001327983 */ /* 0x000ee80000300800 */
[----:B------:R-:W3:Y:S01]  /*9d940*/  LDL.LU R26, [R1+0xac] ;  /* 0x0000ac00011a7983 */ /* 0x000ee20000300800 */
[----:B----4-:R-:W-:-:S03]  /*9d950*/  F2FP.SATFINITE.E4M3.F32.PACK_AB_MERGE_C R2, R2, R3, RZ ;  /* 0x000000030202723e */ /* 0x010fc600048070ff */
[----:B------:R-:W4:Y:S04]  /*9d960*/  LDL.LU R3, [R1+0x3b98] ;  /* 0x003b980001037983 */ /* 0x000f280000300800 */
[----:B------:R0:W-:Y:S04]  /*9d970*/  STL [R1+0x390c], R2 ;  /* 0x00390c0201007387 */ /* 0x0001e80000100800 */
[----:B0-----:R-:W4:Y:S01]  /*9d980*/  LDL.LU R2, [R1+0x58c] ;  /* 0x00058c0001027983 */ /* 0x001f220000300800 */
[----:B------:R-:W-:Y:S02]  /*9d990*/  F2FP.SATFINITE.E4M3.F32.PACK_AB_MERGE_C R51, R51, R13, RZ ;  /* 0x0000000d3333723e */ /* 0x000fe400048070ff */
[----:B--2---:R-:W-:-:S02]  /*9d9a0*/  F2FP.SATFINITE.E4M3.F32.PACK_AB_MERGE_C R14, R14, R58, RZ ;  /* 0x0000003a0e0e723e */ /* 0x004fc400048070ff */
[----:B---3--:R-:W-:Y:S02]  /*9d9b0*/  F2FP.SATFINITE.E4M3.F32.PACK_AB_MERGE_C R15, R52, R15, RZ ;  /* 0x0000000f340f723e */ /* 0x008fe400048070ff */
[----:B------:R-:W-:Y:S02]  /*9d9c0*/  F2FP.SATFINITE.E4M3.F32.PACK_AB_MERGE_C R12, R12, R4, RZ ;  /* 0x000000040c0c723e */ /* 0x000fe400048070ff */
[----:B------:R-:W-:-:S03]  /*9d9d0*/  SHF.R.S32.HI R4, RZ, 0x1f, R53 ;  /* 0x0000001fff047819 */ /* 0x000fc60000011435 */
[----:B------:R0:W-:Y:S02]  /*9d9e0*/  STL [R1+0xdec], R12 ;  /* 0x000dec0c01007387 */ /* 0x0001e40000100800 */
[----:B0-----:R-:W-:Y:S02]  /*9d9f0*/  IADD3 R12, P6, R53, R40, RZ ;  /* 0x00000028350c7210 */ /* 0x001fe40007fde0ff */
[----:B------:R0:W-:Y:S03]  /*9da00*/  STL [R1+0x1524], R51 ;  /* 0x0015243301007387 */ /* 0x0001e60000100800 */
[----:B------:R-:W-:-:S05]  /*9da10*/  IMAD.X R13, R4, 0x1, R42, P6 ;  /* 0x00000001040d7824 */ /* 0x000fca00030e062a */
[----:B------:R1:W-:Y:S04]  /*9da20*/  STL.64 [R1+0x3f8], R12 ;  /* 0x0003f80c01007387 */ /* 0x0003e80000100a00 */
[----:B0-----:R-:W2:Y:S01]  /*9da30*/  LDL.LU R51, [R1+0x274] ;  /* 0x0002740001337983 */ /* 0x001ea20000300800 */
[----:B-1----:R-:W-:Y:S02]  /*9da40*/  F2FP.SATFINITE.E4M3.F32.PACK_AB_MERGE_C R13, R49, R48, RZ ;  /* 0x00000030310d723e */ /* 0x002fe400048070ff */
[----:B------:R-:W-:-:S03]  /*9da50*/  F2FP.SATFINITE.E4M3.F32.PACK_AB_MERGE_C R12, R55, R54, RZ ;  /* 0x00000036370c723e */ /* 0x000fc600048070ff */
[----:B------:R-:W-:Y:S04]  /*9da60*/  STL [R1+0x1520], R13 ;  /* 0x0015200d01007387 */ /* 0x000fe80000100800 */
[----:B------:R-:W3:Y:S04]  /*9da70*/  LDL.LU R48, [R1+0xf0] ;  /* 0x0000f00001307983 */ /* 0x000ee80000300800 */
[----:B------:R0:W-:Y:S04]  /*9da80*/  STL [R1+0x152c], R12 ;  /* 0x00152c0c01007387 */ /* 0x0001e80000100800 */
[----:B------:R-:W3:Y:S04]  /*9da90*/  LDL.LU R49, [R1+0x220] ;  /* 0x0002200001317983 */ /* 0x000ee80000300800 */
[----:B------:R-:W3:Y:S01]  /*9daa0*/  LDL.LU R54, [R1+0x270] ;  /* 0x0002700001367983 */ /* 0x000ee20000300800 */
[----:B0-----:R-:W-:-:S03]  /*9dab0*/  IADD3 R12, P6, R53, R57, RZ ;  /* 0x00000039350c7210 */ /* 0x001fc60007fde0ff */
[----:B------:R-:W3:Y:S02]  /*9dac0*/  LDL.LU R55, [R1+0xec] ;  /* 0x0000ec0001377983 */ /* 0x000ee40000300800 */
[----:B------:R-:W-:-:S05]  /*9dad0*/  IMAD.X R13, R4, 0x1, R34, P6 ;  /* 0x00000001040d7824 */ /* 0x000fca00030e0622 */
[----:B------:R0:W-:Y:S04]  /*9dae0*/  STL.64 [R1+0x3e8], R12 ;  /* 0x0003e80c01007387 */ /* 0x0001e80000100a00 */
[----:B0-----:R-:W3:Y:S04]  /*9daf0*/  LDL.LU.64 R12, [R1+0x3b90] ;  /* 0x003b9000010c7983 */ /* 0x001ee80000300a00 */
[----:B------:R-:W3:Y:S04]  /*9db00*/  LDL.LU R58, [R1+0x3b88] ;  /* 0x003b8800013a7983 */ /* 0x000ee80000300800 */
[----:B------:R-:W3:Y:S04]  /*9db10*/  LDL.LU R52, [R1+0x21c] ;  /* 0x00021c0001347983 */ /* 0x000ee80000300800 */
[----:B------:R0:W-:Y:S04]  /*9db20*/  STL [R1+0x1528], R14 ;  /* 0x0015280e01007387 */ /* 0x0001e80000100800 */
[----:B------:R1:W-:Y:S01]  /*9db30*/  STL [R1+0x153c], R15 ;  /* 0x00153c0f01007387 */ /* 0x0003e20000100800 */
[----:B0-----:R-:W-:-:S02]  /*9db40*/  IADD3 R14, P6, R53, R47, RZ ;  /* 0x0000002f350e7210 */ /* 0x001fc40007fde0ff */
[----:B----4-:R-:W-:-:S03]  /*9db50*/  F2FP.SATFINITE.E4M3.F32.PACK_AB_MERGE_C R2, R2, R0, RZ ;  /* 0x000000000202723e */ /* 0x010fc600048070ff */
[----:B-1----:R-:W-:-:S05]  /*9db60*/  IMAD.X R15, R4, 0x1, R35, P6 ;  /* 0x00000001040f7824 */ /* 0x002fca00030e0623 */
[----:B------:R0:W-:Y:S04]  /*9db70*/  STL.64 [R1+0x3c8], R14 ;  /* 0x0003c80e01007387 */ /* 0x0001e80000100a00 */
[----:B0-----:R-:W4:Y:S04]  /*9db80*/  LDL.LU.64 R14, [R1+0x3b80] ;  /* 0x003b8000010e7983 */ /* 0x001f280000300a00 */
[----:B------:R-:W4:Y:S04]  /*9db90*/  LDL.LU R0, [R1+0x3b78] ;  /* 0x003b780001007983 */ /* 0x000f280000300800 */
[----:B------:R0:W-:Y:S02]  /*9dba0*/  STL [R1+0x1538], R2 ;  /* 0x0015380201007387 */ /* 0x0001e40000100800 */
[----:B0-----:R-:W-:-:S02]  /*9dbb0*/  F2FP.SATFINITE.E4M3.F32.PACK_AB_MERGE_C R2, R25, R24, RZ ;  /* 0x000000181902723e */ /* 0x001fc400048070ff */
[----:B------:R-:W-:-:S05]  /*9dbc0*/  IADD3 R24, P6, R53, R45, RZ ;  /* 0x0000002d35187210 */ /* 0x000fca0007fde0ff */
[----:B------:R-:W-:Y:S01]  /*9dbd0*/  IMAD.X R25, R4, 0x1, R36, P6 ;  /* 0x0000000104197824 */ /* 0x000fe200030e0624 */
[----:B------:R-:W-:Y:S04]  /*9dbe0*/  STL [R1+0x154c], R2 ;  /* 0x00154c0201007387 */ /* 0x000fe80000100800 */
[----:B------:R0:W-:Y:S04]  /*9dbf0*/  STL.64 [R1+0x3c0], R24 ;  /* 0x0003c01801007387 */ /* 0x0001e80000100a00 */
[----:B0-----:R-:W4:Y:S01]  /*9dc00*/  LDL.LU.64 R24, [R1+0x3b70] ;  /* 0x003b700001187983 */ /* 0x001f220000300a00 */
[----:B------:R-:W-:-:S02]  /*9dc10*/  F2FP.SATFINITE.E4M3.F32.PACK_AB_MERGE_C R32, R32, R33, RZ ;  /* 0x000000212020723e */ /* 0x000fc400048070ff */
[----:B------:R-:W-:Y:S02]  /*9dc20*/  F2FP.SATFINITE.E4M3.F32.PACK_AB_MERGE_C R2, R19, R18, RZ ;  /* 0x000000121302723e */ /* 0x000fe400048070ff */
[----:B------:R-:W-:Y:S01]  /*9dc30*/  IADD3 R18, P6, R53, R46, RZ ;  /* 0x0000002e35127210 */ /* 0x000fe20007fde0ff */
[----:B------:R-:W-:Y:S04]  /*9dc40*/  STL [R1+0x1548], R32 ;  /* 0x0015482001007387 */ /* 0x000fe80000100800 */
[----:B------:R-:W-:Y:S01]  /*9dc50*/  IMAD.X R19, R4, 0x1, R37, P6 ;  /* 0x0000000104137824 */ /* 0x000fe200030e0625 */
[----:B------:R0:W-:Y:S04]  /*9dc60*/  STL [R1+0x155c], R2 ;  /* 0x00155c0201007387 */ /* 0x0001e80000100800 */
[----:B------:R-:W-:Y:S01]  /*9dc70*/  STL.64 [R1+0x398], R18 ;  /* 0x0003981201007387 */ /* 0x000fe20000100a00 */
[----:B0-----:R-:W-:-:S02]  /*9dc80*/  F2FP.SATFINITE.E4M3.F32.PACK_AB_MERGE_C R2, R50, R31, RZ ;  /* 0x0000001f3202723e */ /* 0x001fc400048070ff */
[----:B------:R-:W-:-:S03]  /*9dc90*/  LOP3.LUT R31, R26, 0xffff, RZ, 0xc0, !PT ;  /* 0x0000ffff1a1f7812 */ /* 0x000fc600078ec0ff */
[----:B------:R0:W-:Y:S01]  /*9dca0*/  STL [R1+0x1558], R2 ;  /* 0x0015580201007387 */ /* 0x0001e20000100800 */
[----:B------:R-:W-:Y:S02]  /*9dcb0*/  SHF.R.U32.HI R32, RZ, 0x8, R31 ;  /* 0x00000008ff207819 */ /* 0x000fe4000001161f */
[----:B0-----:R-:W-:-:S05]  /*9dcc0*/  LOP3.LUT R2, R5, 0xffff, RZ, 0xc0, !PT ;  /* 0x0000ffff05027812 */ /* 0x001fca00078ec0ff */
[----:B------:R0:W-:Y:S01]  /*9dcd0*/  STL [R1+0x133c], R2 ;  /* 0x00133c0201007387 */ /* 0x0001e20000100800 */
[----:B--2---:R-:W-:Y:S02]  /*9dce0*/  LOP3.LUT R33, R51, 0xffff, RZ, 0xc0, !PT ;  /* 0x0000ffff33217812 */ /* 0x004fe400078ec0ff */
[----:B---3--:R-:W-:Y:S02]  /*9dcf0*/  LOP3.LUT R18, R48, 0xffff, RZ, 0xc0, !PT ;  /* 0x0000ffff30127812 */ /* 0x008fe400078ec0ff */
[----:B----4-:R-:W-:Y:S02]  /*9dd00*/  PRMT R5, R2, 0x3340, R0 ;  /* 0x0000334002057816 */ /* 0x010fe40000000000 */
[----:B------:R-:W-:-:S04]  /*9dd10*/  LOP3.LUT R26, R24, 0xffff, RZ, 0xc0, !PT ;  /* 0x0000ffff181a7812 */ /* 0x000fc800078ec0ff */
[--C-:B------:R-:W-:Y:S02]  /*9dd20*/  PRMT R24, R31, 0x3340, R26.reuse ;  /* 0x000033401f187816 */ /* 0x100fe4000000001a */
[----:B------:R-:W-:Y:S02]  /*9dd30*/  SHF.R.U32.HI R26, RZ, 0x8, R26 ;  /* 0x00000008ff1a7819 */ /* 0x000fe4000001161a */
[----:B------:R-:W-:Y:S02]  /*9dd40*/  PRMT R5, R24, 0x5410, R5 ;  /* 0x0000541018057816 */ /* 0x000fe40000000005 */
[----:B------:R-:W-:Y:S02]  /*9dd50*/  LOP3.LUT R31, R32, 0xffff, RZ, 0xc0, !PT ;  /* 0x0000ffff201f7812 */ /* 0x000fe400078ec0ff */
[----:B------:R-:W-:Y:S02]  /*9dd60*/  LOP3.LUT R26, R26, 0xffff, RZ, 0xc0, !PT ;  /* 0x0000ffff1a1a7812 */ /* 0x000fe400078ec0ff */
[----:B------:R-:W-:Y:S01]  /*9dd70*/  LOP3.LUT R32, R49, 0xffff, RZ, 0xc0, !PT ;  /* 0x0000ffff31207812 */ /* 0x000fe200078ec0ff */
[----:B------:R1:W-:Y:S01]  /*9dd80*/  STL [R1+0x157c], R5 ;  /* 0x00157c0501007387 */ /* 0x0003e20000100800 */
[----:B0-----:R-:W-:-:S02]  /*9dd90*/  PRMT R2, R31, 0x3340, R26 ;  /* 0x000033401f027816 */ /* 0x001fc4000000001a */
[----:B------:R-:W-:Y:S02]  /*9dda0*/  PRMT R24, R33, 0x3340, R32 ;  /* 0x0000334021187816 */ /* 0x000fe40000000020 */
[----:B------:R-:W-:Y:S02]  /*9ddb0*/  LOP3.LUT R31, R54, 0xffff, RZ, 0xc0, !PT ;  /* 0x0000ffff361f7812 */ /* 0x000fe400078ec0ff */
[----:B------:R-:W-:Y:S02]  /*9ddc0*/  LOP3.LUT R49, R55, 0xffff, RZ, 0xc0, !PT ;  /* 0x0000ffff37317812 */ /* 0x000fe400078ec0ff */
[----:B------:R-:W-:Y:S02]  /*9ddd0*/  LOP3.LUT R26, R52, 0xffff, RZ, 0xc0, !PT ;  /* 0x0000ffff341a7812 */ /* 0x000fe400078ec0ff */
[----:B-1----:R-:W-:-:S04]  /*9dde0*/  PRMT R5, R18, 0x3340, R0 ;  /* 0x0000334012057816 */ /* 0x002fc80000000000 */
[----:B------:R-:W-:Y:S02]  /*9ddf0*/  PRMT R19, R24, 0x5410, R5 ;  /* 0x0000541018137816 */ /* 0x000fe40000000005 */
[----:B------:R-:W-:Y:S02]  /*9de00*/  PRMT R5, R49, 0x3340, R0 ;  /* 0x0000334031057816 */ /* 0x000fe40000000000 */
[----:B------:R-:W-:Y:S02]  /*9de10*/  PRMT R24, R31, 0x3340, R26 ;  /* 0x000033401f187816 */ /* 0x000fe4000000001a */
[----:B------:R-:W-:Y:S01]  /*9de20*/  IADD3 R54, P6, R53, R44, RZ ;  /* 0x0000002c35367210 */ /* 0x000fe20007fde0ff */
[----:B------:R0:W-:Y:S01]  /*9de30*/  STL [R1+0x1578], R2 ;  /* 0x0015780201007387 */ /* 0x0001e20000100800 */
[----:B------:R-:W-:Y:S02]  /*9de40*/  PRMT R5, R24, 0x5410, R5 ;  /* 0x0000541018057816 */ /* 0x000fe40000000005 */
[----:B------:R-:W-:Y:S01]  /*9de50*/  SHF.R.U32.HI R33, RZ, 0x8, R33 ;  /* 0x00000008ff217819 */ /* 0x000fe20000011621 */
[----:B------:R-:W-:Y:S01]  /*9de60*/  IMAD.X R55, R4, 0x1, R38, P6 ;  /* 0x0000000104377824 */ /* 0x000fe200030e0626 */
[----:B0-----:R-:W2:Y:S04]  /*9de70*/  LDL.LU R2, [R1+0xe4] ;  /* 0x0000e40001027983 */ /* 0x001ea80000300800 */
[----:B------:R-:W3:Y:S04]  /*9de80*/  LDL.LU R51, [R1+0x1fc] ;  /* 0x0001fc0001337983 */ /* 0x000ee80000300800 */
[----:B------:R0:W-:Y:S04]  /*9de90*/  STL [R1+0xa68], R19 ;  /* 0x000a681301007387 */ /* 0x0001e80000100800 */
[----:B------:R1:W-:Y:S04]  /*9dea0*/  STL [R1+0xb0c], R5 ;  /* 0x000b0c0501007387 */ /* 0x0003e80000100800 */
[----:B0-----:R-:W4:Y:S04]  /*9deb0*/  LDL.LU R19, [R1+0x244] ;  /* 0x0002440001137983 */ /* 0x001f280000300800 */
[----:B------:R-:W4:Y:S01]  /*9dec0*/  LDL.LU R50, [R1+0xe0] ;  /* 0x0000e00001327983 */ /* 0x000f220000300800 */
[----:B-1----:R-:W-:-:S02]  /*9ded0*/  SHF.R.U32.HI R5, RZ, 0x8, R26 ;  /* 0x00000008ff057819 */ /* 0x002fc4000001161a */
[----:B------:R-:W-:Y:S01]  /*9dee0*/  LOP3.LUT R26, R33, 0xffff, RZ, 0xc0, !PT ;  /* 0x0000ffff211a7812 */ /* 0x000fe200078ec0ff */
[----:B------:R-:W4:Y:S04]  /*9def0*/  LDL.LU R48, [R1+0xf4] ;  /* 0x0000f40001307983 */ /* 0x000f280000300800 */
[----:B------:R0:W-:Y:S04]  /*9df00*/  STL.64 [R1+0x3a8], R54 ;  /* 0x0003a83601007387 */ /* 0x0001e80000100a00 */
[----:B------:R-:W2:Y:S01]  /*9df10*/  LDL.LU R33, [R1+0x24c] ;  /* 0x00024c0001217983 */ /* 0x000ea20000300800 */
[----:B------:R-:W-:-:S02]  /*9df20*/  SHF.R.U32.HI R24, RZ, 0x8, R32 ;  /* 0x00000008ff187819 */ /* 0x000fc40000011620 */
[----:B------:R-:W-:Y:S02]  /*9df30*/  SHF.R.U32.HI R31, RZ, 0x8, R31 ;  /* 0x00000008ff1f7819 */ /* 0x000fe4000001161f */
[----:B------:R-:W-:Y:S02]  /*9df40*/  LOP3.LUT R24, R24, 0xffff, RZ, 0xc0, !PT ;  /* 0x0000ffff18187812 */ /* 0x000fe400078ec0ff */
[----:B0-----:R-:W-:Y:S02]  /*9df50*/  IADD3 R54, P6, R53, R43, RZ ;  /* 0x0000002b35367210 */ /* 0x001fe40007fde0ff */
[----:B------:R-:W-:Y:S02]  /*9df60*/  LOP3.LUT R31, R31, 0xffff, RZ, 0xc0, !PT ;  /* 0x0000ffff1f1f7812 */ /* 0x000fe400078ec0ff */
[----:B------:R-:W-:Y:S01]  /*9df70*/  LOP3.LUT R5, R5, 0xffff, RZ, 0xc0, !PT ;  /* 0x0000ffff05057812 */ /* 0x000fe200078ec0ff */
[----:B------:R-:W-:Y:S01]  /*9df80*/  IMAD.X R55, R4, 0x1, R39, P6 ;  /* 0x0000000104377824 */ /* 0x000fe200030e0627 */
[----:B------:R-:W-:-:S02]  /*9df90*/  IADD3 R52, P6, R53, R61, RZ ;  /* 0x0000003d35347210 */ /* 0x000fc40007fde0ff */
[----:B------:R-:W-:Y:S01]  /*9dfa0*/  PRMT R24, R26, 0x3340, R24 ;  /* 0x000033401a187816 */ /* 0x000fe20000000018 */
[----:B------:R-:W-:Y:S01]  /*9dfb0*/  IMAD.MOV.U32 R32, RZ, RZ, R49 ;  /* 0x000000ffff207224 */ /* 0x000fe200078e0031 */
[----:B------:R-:W-:Y:S01]  /*9dfc0*/  PRMT R5, R31, 0x3340, R5 ;  /* 0x000033401f057816 */ /* 0x000fe20000000005 */
[----:B------:R-:W4:Y:S01]  /*9dfd0*/  LDL.LU R49, [R1+0x44] ;  /* 0x0000440001317983 */ /* 0x000f220000300800 */
[----:B------:R-:W-:-:S03]  /*9dfe0*/  IMAD.X R53, R4, 0x1, R41, P6 ;  /* 0x0000000104357824 */ /* 0x000fc600030e0629 */
[----:B------:R-:W-:Y:S04]  /*9dff0*/  STL [R1+0x6bc], R24 ;  /* 0x0006bc1801007387 */ /* 0x000fe80000100800 */
[----:B------:R-:W-:Y:S04]  /*9e000*/  STL [R1+0x588], R5 ;  /* 0x0005880501007387 */ /* 0x000fe80000100800 */
[----:B------:R0:W-:Y:S04]  /*9e010*/  STL.64 [R1+0x3a0], R54 ;  /* 0x0003a03601007387 */ /* 0x0001e80000100a00 */
[----:B0-----:R-:W4:Y:S04]  /*9e020*/  LDL.LU.64 R54, [R1+0x3b68] ;  /* 0x003b680001367983 */ /* 0x001f280000300a00 */
[----:B------:R0:W-:Y:S04]  /*9e030*/  STL.64 [R1+0x3e0], R52 ;  /* 0x0003e03401007387 */ /* 0x0001e80000100a00 */
[----:B0-----:R-:W4:Y:S01]  /*9e040*/  LDL.LU.64 R52, [R1+0x3b60] ;  /* 0x003b600001347983 */ /* 0x001f220000300a00 */
[----:B---3--:R-:W-:-:S03]  /*9e050*/  LOP3.LUT R24, R51, 0xffff, RZ, 0xc0, !PT ;  /* 0x0000ffff33187812 */ /* 0x008fc600078ec0ff */
[----:B------:R-:W3:Y:S01]  /*9e060*/  LDL.LU R51, [R1+0xcc] ;  /* 0x0000cc0001337983 */ /* 0x000ee20000300800 */
[----:B--2---:R-:W-:Y:S02]  /*9e070*/  LOP3.LUT R26, R33, 0xffff, RZ, 0xc0, !PT ;  /* 0x0000ffff211a7812 */ /* 0x004fe400078ec0ff */
[----:B------:R-:W-:Y:S02]  /*9e080*/  LOP3.LUT R33, R2, 0xffff, RZ, 0xc0, !PT ;  /* 0x0000ffff02217812 */ /* 0x000fe400078ec0ff */
[----:B------:R-:W-:Y:S02]  /*9e090*/  PRMT R5, R26, 0x3340, R24 ;  /* 0x000033401a057816 */ /* 0x000fe40000000018 */
[----:B------:R-:W-:Y:S02]  /*9e0a0*/  PRMT R4, R33, 0x3340, R0 ;  /* 0x0000334021047816 */ /* 0x000fe40000000000 */
[----:B------:R-:W-:Y:S02]  /*9e0b0*/  SHF.R.U32.HI R24, RZ, 0x8, R24 ;  /* 0x00000008ff187819 */ /* 0x000fe40000011618 */
[----:B------:R-:W-:-:S02]  /*9e0c0*/  PRMT R2, R5, 0x5410, R4 ;  /* 0x0000541005027816 */ /* 0x000fc40000000004 */
[----:B------:R-:W-:Y:S02]  /*9e0d0*/  SHF.R.U32.HI R4, RZ, 0x8, R18 ;  /* 0x00000008ff047819 */ /* 0x000fe40000011612 */
[----:B------:R-:W-:Y:S02]  /*9e0e0*/  SHF.R.U32.HI R5, RZ, 0x8, R26 ;  /* 0x00000008ff057819 */ /* 0x000fe4000001161a */
[----:B------:R-:W-:Y:S02]  /*9e0f0*/  LOP3.LUT R26, R4, 0xffff, RZ, 0xc0, !PT ;  /* 0x0000ffff041a7812 */ /* 0x000fe400078ec0ff */
[----:B------:R-:W-:Y:S02]  /*9e100*/  LOP3.LUT R5, R5, 0xffff, RZ, 0xc0, !PT ;  /* 0x0000ffff05057812 */ /* 0x000fe400078ec0ff */
[----:B------:R-:W-:Y:S02]  /*9e110*/  LOP3.LUT R4, R24, 0xffff, RZ, 0xc0, !PT ;  /* 0x0000ffff18047812 */ /* 0x000fe400078ec0ff */
[----:B------:R-:W-:-:S02]  /*9e120*/  PRMT R26, R26, 0x3340, R0 ;  /* 0x000033401a1a7816 */ /* 0x000fc40000000000 */
[----:B------:R-:W-:Y:S01]  /*9e130*/  PRMT R4, R5, 0x3340, R4 ;  /* 0x0000334005047816 */ /* 0x000fe20000000004 */
[----:B------:R0:W-:Y:S01]  /*9e140*/  STL [R1+0x3a1c], R2 ;  /* 0x003a1c0201007387 */ /* 0x0001e20000100800 */
[----:B----4-:R-:W-:-:S03]  /*9e150*/  LOP3.LUT R24, R48, 0xffff, RZ, 0xc0, !PT ;  /* 0x0000ffff30187812 */ /* 0x010fc600078ec0ff */
[----:B------:R-:W-:Y:S04]  /*9e160*/  STL [R1+0x3ad0], R26 ;  /* 0x003ad01a01007387 */ /* 0x000fe80000100800 */
[----:B------:R1:W-:Y:S04]  /*9e170*/  STL [R1+0x5d4], R4 ;  /* 0x0005d40401007387 */ /* 0x0003e80000100800 */
[----:B------:R-:W2:Y:S01]  /*9e180*/  LDL.LU R48, [R1+0xc8] ;  /* 0x0000c80001307983 */ /* 0x000ea20000300800 */
[----:B------:R-:W-:Y:S02]  /*9e190*/  LOP3.LUT R31, R19, 0xffff, RZ, 0xc0, !PT ;  /* 0x0000ffff131f7812 */ /* 0x000fe400078ec0ff */
[----:B0-----:R-:W-:-:S02]  /*9e1a0*/  LOP3.LUT R2, R50, 0xffff, RZ, 0xc0, !PT ;  /* 0x0000ffff32027812 */ /* 0x001fc400078ec0ff */
[----:B------:R-:W-:Y:S02]  /*9e1b0*/  PRMT R5, R31, 0x3340, R24 ;  /* 0x000033401f057816 */ /* 0x000fe40000000018 */
[----:B-1----:R-:W-:Y:S01]  /*9e1c0*/  PRMT R4, R2, 0x3340, R0 ;  /* 0x0000334002047816 */ /* 0x002fe20000000000 */
[----:B------:R0:W-:Y:S01]  /*9e1d0*/  STL [R1+0x1338], R2 ;  /* 0x0013380201007387 */ /* 0x0001e20000100800 */
[----:B------:R-:W-:Y:S02]  /*9e1e0*/  IADD3 R18, P6, R49, R40, RZ ;  /* 0x0000002831127210 */ /* 0x000fe40007fde0ff */
[----:B0-----:R-:W-:Y:S02]  /*9e1f0*/  PRMT R2, R5, 0x5410, R4 ;  /* 0x0000541005027816 */ /* 0x001fe40000000004 */
[----:B------:R-:W-:-:S03]  /*9e200*/  SHF.R.U32.HI R5, RZ, 0x8, R24 ;  /* 0x00000008ff057819 */ /* 0x000fc60000011618 */
[----:B------:R0:W-:Y:S01]  /*9e210*/  STL [R1+0x1334], R2 ;  /* 0x0013340201007387 */ /* 0x0001e20000100800 */
[----:B------:R-:W-:Y:S02]  /*9e220*/  SHF.R.S32.HI R4, RZ, 0x1f, R49 ;  /* 0x0000001fff047819 */ /* 0x000fe40000011431 */
[----:B------:R-:W-:Y:S02]  /*9e230*/  LOP3.LUT R5, R5, 0xffff, RZ, 0xc0, !PT ;  /* 0x0000ffff05057812 */ /* 0x000fe400078ec0ff */
[----:B------:R-:W-:Y:S02]  /*9e240*/  SHF.R.U32.HI R33, RZ, 0x8, R33 ;  /* 0x00000008ff217819 */ /* 0x000fe40000011621 */
[----:B0-----:R-:W-:Y:S01]  /*9e250*/  SHF.R.U32.HI R2, RZ, 0x8, R31 ;  /* 0x00000008ff027819 */ /* 0x001fe2000001161f */
[----:B------:R-:W-:-:S03]  /*9e260*/  IMAD.X R19, R4, 0x1, R42, P6 ;  /* 0x0000000104137824 */ /* 0x000fc600030e062a */
[----:B------:R-:W-:Y:S02]  /*9e270*/  LOP3.LUT R24, R2, 0xffff, RZ, 0xc0, !PT ;  /* 0x0000ffff02187812 */ /* 0x000fe400078ec0ff */
[----:B------:R-:W-:Y:S02]  /*9e280*/  LOP3.LUT R31, R33, 0xffff, RZ, 0xc0, !PT ;  /* 0x0000ffff211f7812 */ /* 0x000fe400078ec0ff */
[----:B------:R-:W-:Y:S02]  /*9e290*/  PRMT R5, R24, 0x3340, R5 ;  /* 0x0000334018057816 */ /* 0x000fe40000000005 */
[----:B------:R-:W-:Y:S02]  /*9e2a0*/  LOP3.LUT R33, R12, 0xffff, RZ, 0xc0, !PT ;  /* 0x0000ffff0c217812 */ /* 0x000fe400078ec0ff */
[----:B------:R-:W-:Y:S01]  /*9e2b0*/  LOP3.LUT R24, R3, 0xffff, RZ, 0xc0, !PT ;  /* 0x0000ffff03187812 */ /* 0x000fe200078ec0ff */
[----:B------:R-:W-:Y:S04]  /*9e2c0*/  STL.64 [R1+0x3b8], R18 ;  /* 0x0003b81201007387 */ /* 0x000fe80000100a00 */
[----:B------:R0:W-:Y:S04]  /*9e2d0*/  STL [R1+0x1330], R5 ;  /* 0x0013300501007387 */ /* 0x0001e80000100800 */
[----:B------:R-:W4:Y:S01]  /*9e2e0*/  LDL.LU R3, [R1+0x3b58] ;  /* 0x003b580001037983 */ /* 0x000f220000300800 */
[----:B0-----:R-:W-:-:S02]  /*9e2f0*/  PRMT R5, R33, 0x3340, R0 ;  /* 0x0000334021057816 */ /* 0x001fc40000000000 */
[----:B------:R-:W-:-:S05]  /*9e300*/  IADD3 R18, P6, R49, R57, RZ ;  /* 0x0000003931127210 */ /* 0x000fca0007fde0ff */
[----:B------:R-:W-:Y:S01]  /*9e310*/  IMAD.X R19, R4, 0x1, R34, P6 ;  /* 0x0000000104137824 */ /* 0x000fe200030e0622 */
[----:B------:R-:W-:Y:S02]  /*9e320*/  LOP3.LUT R20, R20, 0xffff, RZ, 0xc0, !PT ;  /* 0x0000ffff14147812 */ /* 0x000fe400078ec0ff */
[----:B---3--:R-:W-:-:S04]  /*9e330*/  LOP3.LUT R2, R51, 0xffff, RZ, 0xc0, !PT ;  /* 0x0000ffff33027812 */ /* 0x008fc800078ec0ff */
[----:B------:R-:W-:Y:S02]  /*9e340*/  PRMT R12, R2, 0x3340, R24 ;  /* 0x00003340020c7816 */ /* 0x000fe40000000018 */
[----:B------:R-:W-:Y:S02]  /*9e350*/  SHF.R.U32.HI R2, RZ, 0x8, R2 ;  /* 0x00000008ff027819 */ /* 0x000fe40000011602 */
[----:B------:R-:W-:Y:S02]  /*9e360*/  PRMT R5, R12, 0x5410, R5 ;  /* 0x000054100c057816 */ /* 0x000fe40000000005 */
[----:B------:R-:W-:Y:S02]  /*9e370*/  SHF.R.U32.HI R12, RZ, 0x8, R24 ;  /* 0x00000008ff0c7819 */ /* 0x000fe40000011618 */
[----:B------:R-:W-:Y:S01]  /*9e380*/  LOP3.LUT R24, R2, 0xffff, RZ, 0xc0, !PT ;  /* 0x0000ffff02187812 */ /* 0x000fe200078ec0ff */
[----:B------:R0:W-:Y:S01]  /*9e390*/  STL [R1+0xa64], R5 ;  /* 0x000a640501007387 */ /* 0x0001e20000100800 */
[----:B------:R-:W-:-:S04]  /*9e3a0*/  LOP3.LUT R12, R12, 0xffff, RZ, 0xc0, !PT ;  /* 0x0000ffff0c0c7812 */ /* 0x000fc800078ec0ff */
[----:B------:R-:W-:Y:S02]  /*9e3b0*/  PRMT R2, R24, 0x3340, R12 ;  /* 0x0000334018027816 */ /* 0x000fe4000000000c */
[----:B0-----:R-:W-:Y:S01]  /*9e3c0*/  SHF.R.U32.HI R5, RZ, 0x8, R33 ;  /* 0x00000008ff057819 */ /* 0x001fe20000011621 */
[----:B------:R-:W-:Y:S03]  /*9e3d0*/  STL.64 [R1+0x3b0], R18 ;  /* 0x0003b01201007387 */ /* 0x000fe60000100a00 */
[----:B------:R-:W-:Y:S01]  /*9e3e0*/  LOP3.LUT R5, R5, 0xffff, RZ, 0xc0, !PT ;  /* 0x0000ffff05057812 */ /* 0x000fe200078ec0ff */
[----:B------:R0:W-:Y:S03]  /*9e3f0*/  STL [R1+0x5d0], R2 ;  /* 0x0005d00201007387 */ /* 0x0001e60000100800 */
[----:B------:R-:W-:-:S02]  /*9e400*/  PRMT R5, R5, 0x3340, R0 ;  /* 0x0000334005057816 */ /* 0x000fc40000000000 */
[----:B------:R-:W-:Y:S02]  /*9e410*/  LOP3.LUT R33, R6, 0xffff, RZ, 0xc0, !PT ;  /* 0x0000ffff06217812 */ /* 0x000fe400078ec0ff */
[----:B0-----:R-:W-:Y:S02]  /*9e420*/  LOP3.LUT R2, R13, 0xffff, RZ, 0xc0, !PT ;  /* 0x0000ffff0d027812 */ /* 0x001fe400078ec0ff */
[----:B------:R-:W-:Y:S01]  /*9e430*/  LOP3.LUT R13, R54, 0xffff, RZ, 0xc0, !PT ;  /* 0x0000ffff360d7812 */ /* 0x000fe200078ec0ff */
[----:B------:R0:W-:Y:S01]  /*9e440*/  STL [R1+0x4], R5 ;  /* 0x0000040501007387 */ /* 0x0001e20000100800 */
[----:B------:R-:W-:Y:S02]  /*9e450*/  LOP3.LUT R12, R53, 0xffff, RZ, 0xc0, !PT ;  /* 0x0000ffff350c7812 */ /* 0x000fe400078ec0ff */
[----:B0-----:R-:W-:Y:S02]  /*9e460*/  PRMT R5, R2, 0x3340, R0 ;  /* 0x0000334002057816 */ /* 0x001fe40000000000 */
[----:B--2---:R-:W-:-:S04]  /*9e470*/  LOP3.LUT R24, R48, 0xffff, RZ, 0xc0, !PT ;  /* 0x0000ffff30187812 */ /* 0x004fc800078ec0ff */
[----:B------:R-:W-:-:S04]  /*9e480*/  PRMT R6, R24, 0x3340, R13 ;  /* 0x0000334018067816 */ /* 0x000fc8000000000d */
[----:B------:R-:W-:Y:S02]  /*9e490*/  PRMT R18, R6, 0x5410, R5 ;  /* 0x0000541006127816 */ /* 0x000fe40000000005 */
[----:B------:R-:W-:Y:S02]  /*9e4a0*/  PRMT R5, R33, 0x3340, R0 ;  /* 0x0000334021057816 */ /* 0x000fe40000000000 */
[----:B------:R-:W-:Y:S01]  /*9e4b0*/  PRMT R6, R12, 0x3340, R20 ;  /* 0x000033400c067816 */ /* 0x000fe20000000014 */
[----:B------:R0:W-:Y:S03]  /*9e4c0*/  STL [R1+0xaac], R18 ;  /* 0x000aac1201007387 */ /* 0x0001e60000100800 */
[----:B------:R-:W-:Y:S02]  /*9e4d0*/  PRMT R5, R6, 0x5410, R5 ;  /* 0x0000541006057816 */ /* 0x000fe40000000005 */
[----:B------:R-:W-:-:S02]  /*9e4e0*/  SHF.R.U32.HI R6, RZ, 0x8, R12 ;  /* 0x00000008ff067819 */ /* 0x000fc4000001160c */
[----:B------:R-:W-:Y:S01]  /*9e4f0*/  SHF.R.U32.HI R12, RZ, 0x8, R20 ;  /* 0x00000008ff0c7819 */ /* 0x000fe20000011614 */
[----:B------:R1:W-:Y:S01]  /*9e500*/  STL [R1+0xaa8], R5 ;  /* 0x000aa80501007387 */ /* 0x0003e20000100800 */
[----:B0-----:R-:W-:Y:S02]  /*9e510*/  IADD3 R18, P6, R49, R47, RZ ;  /* 0x0000002f31127210 */ /* 0x001fe40007fde0ff */
[----:B------:R-:W-:-:S03]  /*9e520*/  LOP3.LUT R12, R12, 0xffff, RZ, 0xc0, !PT ;  /* 0x0000ffff0c0c7812 */ /* 0x000fc600078ec0ff */
[----:B------:R-:W-:Y:S01]  /*9e530*/  IMAD.X R19, R4, 0x1, R35, P6 ;  /* 0x0000000104137824 */ /* 0x000fe200030e0623 */
[----:B-1----:R-:W-:Y:S02]  /*9e540*/  SHF.R.U32.HI R5, RZ, 0x8, R13 ;  /* 0x00000008ff057819 */ /* 0x002fe4000001160d */
[----:B------:R-:W-:Y:S02]  /*9e550*/  LOP3.LUT R13, R6, 0xffff, RZ, 0xc0, !PT ;  /* 0x0000ffff060d7812 */ /* 0x000fe400078ec0ff */
[----:B------:R-:W-:Y:S02]  /*9e560*/  STL.64 [R1+0x3d8], R18 ;  /* 0x0003d81201007387 */ /* 0x000fe40000100a00 */
[----:B------:R-:W-:Y:S02]  /*9e570*/  PRMT R12, R13, 0x3340, R12 ;  /* 0x000033400d0c7816 */ /* 0x000fe4000000000c */
[----:B------:R-:W2:Y:S04]  /*9e580*/  LDL.LU R50, [R1+0x288] ;  /* 0x0002880001327983 */ /* 0x000ea80000300800 */
[----:B------:R-:W3:Y:S01]  /*9e590*/  LDL.LU R51, [R1+0x1e8] ;  /* 0x0001e80001337983 */ /* 0x000ee20000300800 */
[----:B------:R-:W-:-:S03]  /*9e5a0*/  SHF.R.U32.HI R24, RZ, 0x8, R24 ;  /* 0x00000008ff187819 */ /* 0x000fc60000011618 */
[----:B------:R0:W-:Y:S04]  /*9e5b0*/  STL [R1+0x5bc], R12 ;  /* 0x0005bc0c01007387 */ /* 0x0001e80000100800 */
[----:B------:R-:W4:Y:S01]  /*9e5c0*/  LDL.LU R54, [R1+0x234] ;  /* 0x0002340001367983 */ /* 0x000f220000300800 */
[----:B------:R-:W-:Y:S02]  /*9e5d0*/  LOP3.LUT R6, R24, 0xffff, RZ, 0xc0, !PT ;  /* 0x0000ffff18067812 */ /* 0x000fe400078ec0ff */
[----:B------:R-:W-:-:S04]  /*9e5e0*/  LOP3.LUT R5, R5, 0xffff, RZ, 0xc0, !PT ;  /* 0x0000ffff05057812 */ /* 0x000fc800078ec0ff */
[----:B------:R-:W-:Y:S02]  /*9e5f0*/  PRMT R5, R6, 0x3340, R5 ;  /* 0x0000334006057816 */ /* 0x000fe40000000005 */
[----:B------:R-:W-:-:S03]  /*9e600*/  SHF.R.U32.HI R6, RZ, 0x8, R33 ;  /* 0x00000008ff067819 */ /* 0x000fc60000011621 */
[----:B------:R1:W-:Y:S01]  /*9e610*/  STL [R1+0x5b8], R5 ;  /* 0x0005b80501007387 */ /* 0x0003e20000100800 */
[----:B0-----:R-:W-:Y:S02]  /*9e620*/  IADD3 R12, P6, R49, R45, RZ ;  /* 0x0000002d310c7210 */ /* 0x001fe40007fde0ff */
[----:B------:R-:W-:Y:S02]  /*9e630*/  LOP3.LUT R6, R6, 0xffff, RZ, 0xc0, !PT ;  /* 0x0000ffff06067812 */ /* 0x000fe400078ec0ff */
[----:B-1----:R-:W-:Y:S01]  /*9e640*/  SHF.R.U32.HI R5, RZ, 0x8, R2 ;  /* 0x00000008ff057819 */ /* 0x002fe20000011602 */
[----:B------:R-:W-:-:S03]  /*9e650*/  IMAD.X R13, R4, 0x1, R36, P6 ;  /* 0x00000001040d7824 */ /* 0x000fc600030e0624 */
[----:B------:R-:W-:Y:S02]  /*9e660*/  LOP3.LUT R5, R5, 0xffff, RZ, 0xc0, !PT ;  /* 0x0000ffff05057812 */ /* 0x000fe400078ec0ff */
[--C-:B------:R-:W-:Y:S02]  /*9e670*/  PRMT R2, R6, 0x3340, R0.reuse ;  /* 0x0000334006027816 */ /* 0x100fe40000000000 */
[----:B------:R-:W-:Y:S01]  /*9e680*/  PRMT R5, R5, 0x3340, R0 ;  /* 0x0000334005057816 */ /* 0x000fe20000000000 */
[----:B------:R0:W-:Y:S04]  /*9e690*/  STL.64 [R1+0x420], R12 ;  /* 0x0004200c01007387 */ /* 0x0001e80000100a00 */
[----:B------:R1:W-:Y:S04]  /*9e6a0*/  STL [R1+0x8], R5 ;  /* 0x0000080501007387 */ /* 0x0003e80000100800 */
[----:B------:R1:W-:Y:S01]  /*9e6b0*/  STL [R1+0x10], R2 ;  /* 0x0000100201007387 */ /* 0x0003e20000100800 */
[----:B0-----:R-:W-:-:S03]  /*9e6c0*/  LOP3.LUT R12, R52, 0xffff, RZ, 0xc0, !PT ;  /* 0x0000ffff340c7812 */ /* 0x001fc600078ec0ff */
[----:B------:R-:W4:Y:S04]  /*9e6d0*/  LDL.LU R52, [R1+0x254] ;  /* 0x0002540001347983 */ /* 0x000f280000300800 */
[----:B------:R-:W4:Y:S01]  /*9e6e0*/  LDL.LU R53, [R1+0xe8] ;  /* 0x0000e80001357983 */ /* 0x000f220000300800 */
[----:B------:R-:W-:Y:S02]  /*9e6f0*/  LOP3.LUT R7, R7, 0xffff, RZ, 0xc0, !PT ;  /* 0x0000ffff07077812 */ /* 0x000fe400078ec0ff */
[----:B------:R-:W-:Y:S02]  /*9e700*/  LOP3.LUT R23, R23, 0xffff, RZ, 0xc0, !PT ;  /* 0x0000ffff17177812 */ /* 0x000fe400078ec0ff */
[----:B-1----:R-:W-:Y:S02]  /*9e710*/  PRMT R5, R7, 0x3340, R0 ;  /* 0x0000334007057816 */ /* 0x002fe40000000000 */
[----:B------:R-:W-:-:S02]  /*9e720*/  PRMT R6, R12, 0x3340, R23 ;  /* 0x000033400c067816 */ /* 0x000fc40000000017 */
[----:B------:R-:W-:Y:S02]  /*9e730*/  IADD3 R18, P6, R49, R46, RZ ;  /* 0x0000002e31127210 */ /* 0x000fe40007fde0ff */
[----:B------:R-:W-:-:S03]  /*9e740*/  PRMT R2, R6, 0x5410, R5 ;  /* 0x0000541006027816 */ /* 0x000fc60000000005 */
[----:B------:R-:W-:Y:S02]  /*9e750*/  IMAD.X R19, R4, 0x1, R37, P6 ;  /* 0x0000000104137824 */ /* 0x000fe400030e0625 */
[----:B------:R-:W-:Y:S01]  /*9e760*/  STL [R1+0xaa4], R2 ;  /* 0x000aa40201007387 */ /* 0x000fe20000100800 */
[----:B------:R-:W-:-:S03]  /*9e770*/  SHF.R.U32.HI R12, RZ, 0x8, R12 ;  /* 0x00000008ff0c7819 */ /* 0x000fc6000001160c */
[----:B------:R0:W-:Y:S01]  /*9e780*/  STL.64 [R1+0x630], R18 ;  /* 0x0006301201007387 */ /* 0x0001e20000100a00 */
[----:B------:R-:W-:Y:S02]  /*9e790*/  SHF.R.U32.HI R6, RZ, 0x8, R23 ;  /* 0x00000008ff067819 */ /* 0x000fe40000011617 */
[----:B------:R-:W-:Y:S02]  /*9e7a0*/  SHF.R.U32.HI R5, RZ, 0x8, R7 ;  /* 0x00000008ff057819 */ /* 0x000fe40000011607 */
[----:B------:R-:W-:Y:S02]  /*9e7b0*/  LOP3.LUT R7, R12, 0xffff, RZ, 0xc0, !PT ;  /* 0x0000ffff0c077812 */ /* 0x000fe400078ec0ff */
[----:B------:R-:W-:Y:S01]  /*9e7c0*/  LOP3.LUT R6, R6, 0xffff, RZ, 0xc0, !PT ;  /* 0x0000ffff06067812 */ /* 0x000fe200078ec0ff */
[----:B0-----:R-:W4:Y:S04]  /*9e7d0*/  LDL.LU.64 R18, [R1+0x3b50] ;  /* 0x003b500001127983 */ /* 0x001f280000300a00 */
[----:B------:R-:W4:Y:S01]  /*9e7e0*/  LDL.LU R48, [R1+0x20c] ;  /* 0x00020c0001307983 */ /* 0x000f220000300800 */
[----:B------:R-:W-:-:S02]  /*9e7f0*/  LOP3.LUT R5, R5, 0xffff, RZ, 0xc0, !PT ;  /* 0x0000ffff05057812 */ /* 0x000fc400078ec0ff */
[----:B------:R-:W-:Y:S02]  /*9e800*/  PRMT R6, R7, 0x3340, R6 ;  /* 0x0000334007067816 */ /* 0x000fe40000000006 */
[----:B------:R-:W-:-:S03]  /*9e810*/  PRMT R2, R5, 0x3340, R0 ;  /* 0x0000334005027816 */ /* 0x000fc60000000000 */
[----:B------:R0:W-:Y:S04]  /*9e820*/  STL [R1+0x684], R6 ;  /* 0x0006840601007387 */ /* 0x0001e80000100800 */
[----:B------:R1:W-:Y:S04]  /*9e830*/  STL [R1+0xf4], R2 ;  /* 0x0000f40201007387 */ /* 0x0003e80000100800 */
[----:B------:R-:W4:Y:S04]  /*9e840*/  LDL.LU R20, [R1+0x294] ;  /* 0x0002940001147983 */ /* 0x000f280000300800 */
[----:B------:R-:W4:Y:S01]  /*9e850*/  LDL.LU R26, [R1+0x1ec] ;  /* 0x0001ec00011a7983 */ /* 0x000f220000300800 */
[----:B--2---:R-:W-:-:S02]  /*9e860*/  LOP3.LUT R13, R50, 0xffff, RZ, 0xc0, !PT ;  /* 0x0000ffff320d7812 */ /* 0x004fc400078ec0ff */
[----:B---3--:R-:W-:-:S04]  /*9e870*/  LOP3.LUT R12, R51, 0xffff, RZ, 0xc0, !PT ;  /* 0x0000ffff330c7812 */ /* 0x008fc800078ec0ff */
[----:B------:R-:W-:Y:S02]  /*9e880*/  PRMT R5, R12, 0x3340, R0 ;  /* 0x000033400c057816 */ /* 0x000fe40000000000 */
[----:B----4-:R-:W-:-:S04]  /*9e890*/  LOP3.LUT R7, R54, 0xffff, RZ, 0xc0, !PT ;  /* 0x0000ffff36077812 */ /* 0x010fc800078ec0ff */
[----:B0-----:R-:W-:-:S04]  /*9e8a0*/  PRMT R6, R13, 0x3340, R7 ;  /* 0x000033400d067816 */ /* 0x001fc80000000007 */
[----:B-1----:R-:W-:Y:S02]  /*9e8b0*/  PRMT R2, R6, 0x5410, R5 ;  /* 0x0000541006027816 */ /* 0x002fe40000000005 */
[----:B------:R-:W-:-:S03]  /*9e8c0*/  SHF.R.U32.HI R13, RZ, 0x8, R13 ;  /* 0x00000008ff0d7819 */ /* 0x000fc6000001160d */
[----:B------:R0:W-:Y:S01]  /*9e8d0*/  STL [R1+0xaa0], R2 ;  /* 0x000aa00201007387 */ /* 0x0001e20000100800 */
[----:B------:R-:W-:Y:S02]  /*9e8e0*/  SHF.R.U32.HI R6, RZ, 0x8, R7 ;  /* 0x00000008ff067819 */ /* 0x000fe40000011607 */
[----:B------:R-:W-:Y:S02]  /*9e8f0*/  SHF.R.U32.HI R5, RZ, 0x8, R12 ;  /* 0x00000008ff057819 */ /* 0x000fe4000001160c */
[----:B------:R-:W-:Y:S01]  /*9e900*/  IADD3 R50, P6, R49, R44, RZ ;  /* 0x0000002c31327210 */ /* 0x000fe20007fde0ff */
[----:B0-----:R-:W2:Y:S01]  /*9e910*/  LDL.LU R2, [R1+0x238] ;  /* 0x0002380001027983 */ /* 0x001ea20000300800 */
[----:B------:R-:W-:Y:S02]  /*9e920*/  LOP3.LUT R7, R13, 0xffff, RZ, 0xc0, !PT ;  /* 0x0000ffff0d077812 */ /* 0x000fe400078ec0ff */
[----:B------:R-:W-:Y:S02]  /*9e930*/  LOP3.LUT R6, R6, 0xffff, RZ, 0xc0, !PT ;  /* 0x0000ffff06067812 */ /* 0x000fe400078ec0ff */
[----:B------:R-:W-:Y:S01]  /*9e940*/  LOP3.LUT R5, R5, 0xffff, RZ, 0xc0, !PT ;  /* 0x0000ffff05057812 */ /* 0x000fe200078ec0ff */
[----:B------:R-:W-:Y:S01]  /*9e950*/  IMAD.X R51, R4, 0x1, R38, P6 ;  /* 0x0000000104337824 */ /* 0x000fe200030e0626 */
[----:B------:R-:W-:-:S02]  /*9e960*/  PRMT R6, R7, 0x3340, R6 ;  /* 0x0000334007067816 */ /* 0x000fc40000000006 */
[----:B------:R-:W-:Y:S02]  /*9e970*/  PRMT R5, R5, 0x3340, R0 ;  /* 0x0000334005057816 */ /* 0x000fe40000000000 */
[----:B------:R0:W-:Y:S04]  /*9e980*/  STL.64 [R1+0xba8], R50 ;  /* 0x000ba83201007387 */ /* 0x0001e80000100a00 */
[----:B------:R-:W-:Y:S04]  /*9e990*/  STL [R1+0x680], R6 ;  /* 0x0006800601007387 */ /* 0x000fe80000100800 */
[----:B------:R1:W-:Y:S01]  /*9e9a0*/  STL [R1+0xf0], R5 ;  /* 0x0000f00501007387 */ /* 0x0003e20000100800 */
[----:B------:R-:W-:-:S03]  /*9e9b0*/  LOP3.LUT R12, R52, 0xffff, RZ, 0xc0, !PT ;  /* 0x0000ffff340c7812 */ /* 0x000fc600078ec0ff */
[----:B------:R-:W3:Y:S01]  /*9e9c0*/  LDL.LU R54, [R1+0x25c] ;  /* 0x00025c0001367983 */ /* 0x000ee20000300800 */
[----:B------:R-:W-:-:S03]  /*9e9d0*/  LOP3.LUT R13, R53, 0xffff, RZ, 0xc0, !PT ;  /* 0x0000ffff350d7812 */ /* 0x000fc600078ec0ff */
[----:B------:R-:W4:Y:S04]  /*9e9e0*/  LDL.LU R52, [R1+0x1d4] ;  /* 0x0001d40001347983 */ /* 0x000f280000300800 */
[----:B------:R-:W4:Y:S04]  /*9e9f0*/  LDL.LU R53, [R1+0x214] ;  /* 0x0002140001357983 */ /* 0x000f280000300800 */
[----:B------:R-:W4:Y:S01]  /*9ea00*/  LDL.LU R23, [R1+0x48] ;  /* 0x0000480001177983 */ /* 0x000f220000300800 */
[----:B0-----:R-:W-:Y:S02]  /*9ea10*/  IADD3 R50, P6, R49, R43, RZ ;  /* 0x0000002b31327210 */ /* 0x001fe40007fde0ff */
[----:B-1----:R-:W-:-:S03]  /*9ea20*/  PRMT R5, R13, 0x3340, R0 ;  /* 0x000033400d057816 */ /* 0x002fc60000000000 */
[----:B------:R-:W-:Y:S01]  /*9ea30*/  IMAD.X R51, R4, 0x1, R39, P6 ;  /* 0x0000000104337824 */ /* 0x000fe200030e0627 */
[----:B------:R-:W-:-:S04]  /*9ea40*/  LOP3.LUT R7, R48, 0xffff, RZ, 0xc0, !PT ;  /* 0x0000ffff30077812 */ /* 0x000fc800078ec0ff */
[----:B------:R-:W-:Y:S02]  /*9ea50*/  PRMT R6, R12, 0x3340, R7 ;  /* 0x000033400c067816 */ /* 0x000fe40000000007 */
[----:B------:R-:W-:Y:S02]  /*9ea60*/  IADD3 R48, P6, R49, R61, RZ ;  /* 0x0000003d31307210 */ /* 0x000fe40007fde0ff */
[----:B------:R-:W-:-:S03]  /*9ea70*/  PRMT R5, R6, 0x5410, R5 ;  /* 0x0000541006057816 */ /* 0x000fc60000000005 */
[----:B------:R-:W-:Y:S01]  /*9ea80*/  IMAD.X R49, R4, 0x1, R41, P6 ;  /* 0x0000000104317824 */ /* 0x000fe200030e0629 */
[----:B------:R-:W-:Y:S01]  /*9ea90*/  SHF.R.U32.HI R4, RZ, 0x8, R7 ;  /* 0x00000008ff047819 */ /* 0x000fe20000011607 */
[----:B------:R0:W-:Y:S03]  /*9eaa0*/  STL [R1+0xad4], R5 ;  /* 0x000ad40501007387 */ /* 0x0001e60000100800 */
[----:B------:R-:W-:Y:S02]  /*9eab0*/  LOP3.LUT R4, R4, 0xffff, RZ, 0xc0, !PT ;  /* 0x0000ffff04047812 */ /* 0x000fe400078ec0ff */
[----:B0-----:R-:W-:-:S04]  /*9eac0*/  SHF.R.U32.HI R5, RZ, 0x8, R12 ;  /* 0x00000008ff057819 */ /* 0x001fc8000001160c */
[----:B------:R-:W-:Y:S01]  /*9ead0*/  LOP3.LUT R5, R5, 0xffff, RZ, 0xc0, !PT ;  /* 0x0000ffff05057812 */ /* 0x000fe200078ec0ff */
[----:B------:R0:W-:Y:S01]  /*9eae0*/  STL.64 [R1+0xb80], R50 ;  /* 0x000b803201007387 */ /* 0x0001e20000100a00 */
[----:B------:R-:W-:Y:S02]  /*9eaf0*/  LOP3.LUT R7, R20, 0xffff, RZ, 0xc0, !PT ;  /* 0x0000ffff14077812 */ /* 0x000fe400078ec0ff */
[----:B------:R-:W-:Y:S02]  /*9eb00*/  PRMT R4, R5, 0x3340, R4 ;  /* 0x0000334005047816 */ /* 0x000fe40000000004 */
[----:B------:R-:W-:Y:S01]  /*9eb10*/  LOP3.LUT R12, R26, 0xffff, RZ, 0xc0, !PT ;  /* 0x0000ffff1a0c7812 */ /* 0x000fe200078ec0ff */
[----:B0-----:R-:W4:Y:S04]  /*9eb20*/  LDL.LU.64 R50, [R1+0x3b48] ;  /* 0x003b480001327983 */ /* 0x001f280000300a00 */
[----:B------:R0:W-:Y:S04]  /*9eb30*/  STL.64 [R1+0xb90], R48 ;  /* 0x000b903001007387 */ /* 0x0001e80000100a00 */
[----:B0-----:R-:W4:Y:S04]  /*9eb40*/  LDL.LU.64 R48, [R1+0x3b40] ;  /* 0x003b400001307983 */ /* 0x001f280000300a00 */
[----:B------:R0:W-:Y:S02]  /*9eb50*/  STL [R1+0x63c], R4 ;  /* 0x00063c0401007387 */ /* 0x0001e40000100800 */
[----:B0-----:R-:W-:-:S02]  /*9eb60*/  PRMT R4, R12, 0x3340, R0 ;  /* 0x000033400c047816 */ /* 0x001fc40000000000 */
[----:B--2---:R-:W-:-:S04]  /*9eb70*/  LOP3.LUT R6, R2, 0xffff, RZ, 0xc0, !PT ;  /* 0x0000ffff02067812 */ /* 0x004fc800078ec0ff */
[----:B------:R-:W-:Y:S02]  /*9eb80*/  PRMT R5, R7, 0x3340, R6 ;  /* 0x0000334007057816 */ /* 0x000fe40000000006 */
[----:B------:R-:W-:Y:S02]  /*9eb90*/  SHF.R.U32.HI R7, RZ, 0x8, R7 ;  /* 0x00000008ff077819 */ /* 0x000fe40000011607 */
[----:B------:R-:W-:Y:S02]  /*9eba0*/  PRMT R2, R5, 0x5410, R4 ;  /* 0x0000541005027816 */ /* 0x000fe40000000004 */
[----:B------:R-:W-:Y:S02]  /*9ebb0*/  SHF.R.U32.HI R4, RZ, 0x8, R13 ;  /* 0x00000008ff047819 */ /* 0x000fe4000001160d */
[----:B------:R-:W-:Y:S02]  /*9ebc0*/  SHF.R.U32.HI R5, RZ, 0x8, R6 ;  /* 0x00000008ff057819 */ /* 0x000fe40000011606 */
[----:B------:R-:W-:-:S02]  /*9ebd0*/  LOP3.LUT R4, R4, 0xffff, RZ, 0xc0, !PT ;  /* 0x0000ffff04047812 */ /* 0x000fc400078ec0ff */
[----:B------:R-:W-:Y:S02]  /*9ebe0*/  LOP3.LUT R6, R7, 0xffff, RZ, 0xc0, !PT ;  /* 0x0000ffff07067812 */ /* 0x000fe400078ec0ff */
[----:B------:R-:W-:Y:S01]  /*9ebf0*/  LOP3.LUT R5, R5, 0xffff, RZ, 0xc0, !PT ;  /* 0x0000ffff05057812 */ /* 0x000fe200078ec0ff */
[----:B------:R0:W-:Y:S01]  /*9ec00*/  STL [R1+0xad0], R2 ;  /* 0x000ad00201007387 */ /* 0x0001e20000100800 */
[----:B------:R-:W-:Y:S02]  /*9ec10*/  PRMT R4, R4, 0x3340, R0 ;  /* 0x0000334004047816 */ /* 0x000fe40000000000 */
[----:B---3--:R-:W-:Y:S02]  /*9ec20*/  LOP3.LUT R7, R54, 0xffff, RZ, 0xc0, !PT ;  /* 0x0000ffff36077812 */ /* 0x008fe400078ec0ff */
[----:B----4-:R-:W-:Y:S02]  /*9ec30*/  LOP3.LUT R26, R52, 0xffff, RZ, 0xc0, !PT ;  /* 0x0000ffff341a7812 */ /* 0x010fe400078ec0ff */
[----:B0-----:R-:W-:-:S02]  /*9ec40*/  PRMT R2, R6, 0x3340, R5 ;  /* 0x0000334006027816 */ /* 0x001fc40000000005 */
[----:B------:R-:W-:Y:S01]  /*9ec50*/  LOP3.LUT R6, R53, 0xffff, RZ, 0xc0, !PT ;  /* 0x0000ffff35067812 */ /* 0x000fe200078ec0ff */
[----:B------:R0:W-:Y:S03]  /*9ec60*/  STL [R1+0xec], R4 ;  /* 0x0000ec0401007387 */ /* 0x0001e60000100800 */
[----:B------:R-:W-:Y:S01]  /*9ec70*/  PRMT R5, R7, 0x3340, R6 ;  /* 0x0000334007057816 */ /* 0x000fe20000000006 */
[----:B------:R1:W-:Y:S01]  /*9ec80*/  STL [R1+0x638], R2 ;  /* 0x0006380201007387 */ /* 0x0003e20000100800 */
[----:B------:R-:W-:Y:S02]  /*9ec90*/  IADD3 R52, P6, R23, R40, RZ ;  /* 0x0000002817347210 */ /* 0x000fe40007fde0ff */
[----:B0-----:R-:W-:-:S04]  /*9eca0*/  PRMT R4, R26, 0x3340, R0 ;  /* 0x000033401a047816 */ /* 0x001fc80000000000 */
[----:B-1----:R-:W-:Y:S02]  /*9ecb0*/  PRMT R2, R5, 0x5410, R4 ;  /* 0x0000541005027816 */ /* 0x002fe40000000004 */
[----:B------:R-:W-:-:S05]  /*9ecc0*/  SHF.R.S32.HI R4, RZ, 0x1f, R23 ;  /* 0x0000001fff047819 */ /* 0x000fca0000011417 */
[----:B------:R-:W-:Y:S01]  /*9ecd0*/  IMAD.X R53, R4, 0x1, R42, P6 ;  /* 0x0000000104357824 */ /* 0x000fe200030e062a */
[----:B------:R-:W-:Y:S04]  /*9ece0*/  STL [R1+0x130c], R2 ;  /* 0x00130c0201007387 */ /* 0x000fe80000100800 */
[----:B------:R0:W-:Y:S04]  /*9ecf0*/  STL.64 [R1+0xb78], R52 ;  /* 0x000b783401007387 */ /* 0x0001e80000100a00 */
[----:B0-----:R-:W2:Y:S01]  /*9ed00*/  LDL.LU.64 R52, [R1+0x3b38] ;  /* 0x003b380001347983 */ /* 0x001ea20000300a00 */
[----:B------:R-:W-:-:S02]  /*9ed10*/  SHF.R.U32.HI R7, RZ, 0x8, R7 ;  /* 0x00000008ff077819 */ /* 0x000fc40000011607 */
[----:B------:R-:W-:Y:S02]  /*9ed20*/  SHF.R.U32.HI R6, RZ, 0x8, R6 ;  /* 0x00000008ff067819 */ /* 0x000fe40000011606 */
[----:B------:R-:W-:Y:S02]  /*9ed30*/  SHF.R.U32.HI R5, RZ, 0x8, R12 ;  /* 0x00000008ff057819 */ /* 0x000fe4000001160c */
[----:B------:R-:W-:Y:S02]  /*9ed40*/  LOP3.LUT R7, R7, 0xffff, RZ, 0xc0, !PT ;  /* 0x0000ffff07077812 */ /* 0x000fe400078ec0ff */
[----:B------:R-:W-:Y:S02]  /*9ed50*/  LOP3.LUT R6, R6, 0xffff, RZ, 0xc0, !PT ;  /* 0x0000ffff06067812 */ /* 0x000fe400078ec0ff */
[----:B------:R-:W-:Y:S02]  /*9ed60*/  LOP3.LUT R5, R5, 0xffff, RZ, 0xc0, !PT ;  /* 0x0000ffff05057812 */ /* 0x000fe400078ec0ff */
[----:B------:R-:W-:-:S02]  /*9ed70*/  PRMT R2, R7, 0x3340, R6 ;  /* 0x0000334007027816 */ /* 0x000fc40000000006 */
[----:B------:R-:W-:Y:S02]  /*9ed80*/  PRMT R5, R5, 0x3340, R0 ;  /* 0x0000334005057816 */ /* 0x000fe40000000000 */
[----:B------:R-:W-:Y:S02]  /*9ed90*/  LOP3.LUT R15, R15, 0xffff, RZ, 0xc0, !PT ;  /* 0x0000ffff0f0f7812 */ /* 0x000fe400078ec0ff */
[----:B------:R-:W-:Y:S01]  /*9eda0*/  LOP3.LUT R13, R55, 0xffff, RZ, 0xc0, !PT ;  /* 0x0000ffff370d7812 */ /* 0x000fe200078ec0ff */
[----:B------:R-:W-:Y:S01]  /*9edb0*/  STL [R1+0x3a20], R2 ;  /* 0x003a200201007387 */ /* 0x000fe20000100800 */
[----:B------:R-:W-:-:S03]  /*9edc0*/  LOP3.LUT R14, R14, 0xffff, RZ, 0xc0, !PT ;  /* 0x0000ffff0e0e7812 */ /* 0x000fc600078ec0ff */
[----:B------:R0:W-:Y:S01]  /*9edd0*/  STL [R1+0xe8], R5 ;  /* 0x0000e80501007387 */ /* 0x0001e20000100800 */
[----:B------:R-:W-:Y:S02]  /*9ede0*/  LOP3.LUT R7, R51, 0xffff, RZ, 0xc0, !PT ;  /* 0x0000ffff33077812 */ /* 0x000fe400078ec0ff */
[----:B0-----:R-:W-:Y:S02]  /*9edf0*/  PRMT R5, R15, 0x3340, R0 ;  /* 0x000033400f057816 */ /* 0x001fe40000000000 */
[----:B------:R-:W-:-:S05]  /*9ee00*/  IADD3 R54, P6, R23, R57, RZ ;  /* 0x0000003917367210 */ /* 0x000fca0007fde0ff */
[----:B------:R-:W-:Y:S01]  /*9ee10*/  IMAD.X R55, R4, 0x1, R34, P6 ;  /* 0x0000000104377824 */ /* 0x000fe200030e0622 */
[----:B------:R-:W-:Y:S02]  /*9ee20*/  LOP3.LUT R29, R29, 0xffff, RZ, 0xc0, !PT ;  /* 0x0000ffff1d1d7812 */ /* 0x000fe400078ec0ff */
[----:B--2---:R-:W-:Y:S02]  /*9ee30*/  LOP3.LUT R20, R53, 0xffff, RZ, 0xc0, !PT ;  /* 0x0000ffff35147812 */ /* 0x004fe400078ec0ff */
[----:B------:R-:W-:Y:S01]  /*9ee40*/  LOP3.LUT R12, R52, 0xffff, RZ, 0xc0, !PT ;  /* 0x0000ffff340c7812 */ /* 0x000fe200078ec0ff */
[----:B------:R-:W2:Y:S01]  /*9ee50*/  LDL.LU R53, [R1+0x3b34] ;  /* 0x003b340001357983 */ /* 0x000ea20000300800 */
[----:B------:R-:W-:-:S04]  /*9ee60*/  PRMT R6, R20, 0x3340, R13 ;  /* 0x0000334014067816 */ /* 0x000fc8000000000d */
[----:B------:R-:W-:Y:S02]  /*9ee70*/  PRMT R2, R6, 0x5410, R5 ;  /* 0x0000541006027816 */ /* 0x000fe40000000005 */
[----:B------:R-:W-:Y:S02]  /*9ee80*/  PRMT R5, R14, 0x3340, R0 ;  /* 0x000033400e057816 */ /* 0x000fe40000000000 */
[----:B------:R-:W-:Y:S01]  /*9ee90*/  PRMT R6, R12, 0x3340, R7 ;  /* 0x000033400c067816 */ /* 0x000fe20000000007 */
[----:B------:R0:W-:Y:S03]  /*9eea0*/  STL [R1+0xacc], R2 ;  /* 0x000acc0201007387 */ /* 0x0001e60000100800 */
[----:B0-----:R-:W-:Y:S02]  /*9eeb0*/  PRMT R2, R6, 0x5410, R5 ;  /* 0x0000541006027816 */ /* 0x001fe40000000005 */
[----:B------:R-:W-:-:S02]  /*9eec0*/  SHF.R.U32.HI R6, RZ, 0x8, R20 ;  /* 0x00000008ff067819 */ /* 0x000fc40000011614 */
[----:B------:R-:W-:Y:S02]  /*9eed0*/  SHF.R.U32.HI R5, RZ, 0x8, R13 ;  /* 0x00000008ff057819 */ /* 0x000fe4000001160d */
[----:B------:R-:W-:Y:S02]  /*9eee0*/  LOP3.LUT R6, R6, 0xffff, RZ, 0xc0, !PT ;  /* 0x0000ffff06067812 */ /* 0x000fe400078ec0ff */
[----:B------:R-:W-:Y:S01]  /*9eef0*/  LOP3.LUT R5, R5, 0xffff, RZ, 0xc0, !PT ;  /* 0x0000ffff05057812 */ /* 0x000fe200078ec0ff */
[----:B------:R-:W-:Y:S01]  /*9ef00*/  STL [R1+0xac8], R2 ;  /* 0x000ac80201007387 */ /* 0x000fe20000100800 */
[----:B------:R-:W-:Y:S02]  /*9ef10*/  SHF.R.U32.HI R12, RZ, 0x8, R12 ;  /* 0x00000008ff0c7819 */ /* 0x000fe4000001160c */
[----:B------:R-:W-:Y:S01]  /*9ef20*/  PRMT R51, R6, 0x3340, R5 ;  /* 0x0000334006337816 */ /* 0x000fe20000000005 */
[----:B------:R0:W-:Y:S01]  /*9ef30*/  STL.64 [R1+0xb48], R54 ;  /* 0x000b483601007387 */ /* 0x0001e20000100a00 */
[----:B------:R-:W-:-:S02]  /*9ef40*/  SHF.R.U32.HI R5, RZ, 0x8, R15 ;  /* 0x00000008ff057819 */ /* 0x000fc4000001160f */
[----:B------:R-:W-:Y:S02]  /*9ef50*/  SHF.R.U32.HI R7, RZ, 0x8, R7 ;  /* 0x00000008ff077819 */ /* 0x000fe40000011607 */
[----:B------:R-:W-:Y:S02]  /*9ef60*/  LOP3.LUT R5, R5, 0xffff, RZ, 0xc0, !PT ;  /* 0x0000ffff05057812 */ /* 0x000fe400078ec0ff */
[----:B------:R-:W-:Y:S02]  /*9ef70*/  LOP3.LUT R12, R12, 0xffff, RZ, 0xc0, !PT ;  /* 0x0000ffff0c0c7812 */ /* 0x000fe400078ec0ff */
[----:B------:R-:W-:Y:S02]  /*9ef80*/  LOP3.LUT R7, R7, 0xffff, RZ, 0xc0, !PT ;  /* 0x0000ffff07077812 */ /* 0x000fe400078ec0ff */
[----:B0-----:R-:W-:Y:S02]  /*9ef90*/  IADD3 R54, P6, R23, R47, RZ ;  /* 0x0000002f17367210 */ /* 0x001fe40007fde0ff */
[----:B------:R-:W-:-:S02]  /*9efa0*/  SHF.R.U32.HI R6, RZ, 0x8, R14 ;  /* 0x00000008ff067819 */ /* 0x000fc4000001160e */
[--C-:B------:R-:W-:Y:S01]  /*9efb0*/  PRMT R5, R5, 0x3340, R0.reuse ;  /* 0x0000334005057816 */ /* 0x100fe20000000000 */
[----:B------:R-:W-:Y:S01]  /*9efc0*/  IMAD.X R55, R4, 0x1, R35, P6 ;  /* 0x0000000104377824 */ /* 0x000fe200030e0623 */
[----:B------:R-:W-:Y:S02]  /*9efd0*/  PRMT R52, R12, 0x3340, R7 ;  /* 0x000033400c347816 */ /* 0x000fe40000000007 */
[----:B------:R-:W-:Y:S02]  /*9efe0*/  LOP3.LUT R6, R6, 0xffff, RZ, 0xc0, !PT ;  /* 0x0000ffff06067812 */ /* 0x000fe400078ec0ff */
[----:B------:R-:W-:Y:S02]  /*9eff0*/  LOP3.LUT R14, R9, 0xffff, RZ, 0xc0, !PT ;  /* 0x0000ffff090e7812 */ /* 0x000fe400078ec0ff */
[----:B------:R-:W-:Y:S02]  /*9f000*/  LOP3.LUT R12, R48, 0xffff, RZ, 0xc0, !PT ;  /* 0x0000ffff300c7812 */ /* 0x000fe400078ec0ff */
[----:B------:R-:W-:Y:S01]  /*9f010*/  LOP3.LUT R9, R50, 0xffff, RZ, 0xc0, !PT ;  /* 0x0000ffff32097812 */ /* 0x000fe200078ec0ff */
[----:B------:R-:W-:Y:S01]  /*9f020*/  STL.64 [R1+0xb40], R54 ;  /* 0x000b403601007387 */ /* 0x000fe20000100a00 */
[----:B------:R-:W-:-:S02]  /*9f030*/  PRMT R2, R6, 0x3340, R0 ;  /* 0x0000334006027816 */ /* 0x000fc40000000000 */
[----:B------:R-:W-:Y:S01]  /*9f040*/  PRMT R6, R12, 0x3340, R9 ;  /* 0x000033400c067816 */ /* 0x000fe20000000009 */
[----:B------:R0:W-:Y:S01]  /*9f050*/  STL [R1+0xe4], R5 ;  /* 0x0000e40501007387 */ /* 0x0001e20000100800 */
[----:B------:R-:W-:Y:S02]  /*9f060*/  LOP3.LUT R7, R3, 0xffff, RZ, 0xc0, !PT ;  /* 0x0000ffff03077812 */ /* 0x000fe400078ec0ff */
[----:B------:R-:W-:Y:S01]  /*9f070*/  LOP3.LUT R13, R8, 0xffff, RZ, 0xc0, !PT ;  /* 0x0000ffff080d7812 */ /* 0x000fe200078ec0ff */
[----:B------:R-:W3:Y:S01]  /*9f080*/  LDL.LU R48, [R1+0x3b30] ;  /* 0x003b300001307983 */ /* 0x000ee20000300800 */
[----:B0-----:R-:W-:-:S03]  /*9f090*/  PRMT R5, R14, 0x3340, R0 ;  /* 0x000033400e057816 */ /* 0x001fc60000000000 */
[----:B------:R0:W-:Y:S01]  /*9f0a0*/  STL [R1+0x60], R2 ;  /* 0x0000600201007387 */ /* 0x0001e20000100800 */
[----:B------:R-:W-:Y:S02]  /*9f0b0*/  IADD3 R54, P6, R23, R45, RZ ;  /* 0x0000002d17367210 */ /* 0x000fe40007fde0ff */
[----:B------:R-:W-:Y:S02]  /*9f0c0*/  PRMT R3, R6, 0x5410, R5 ;  /* 0x0000541006037816 */ /* 0x000fe40000000005 */
[----:B------:R-:W-:Y:S02]  /*9f0d0*/  PRMT R5, R13, 0x3340, R0 ;  /* 0x000033400d057816 */ /* 0x000fe40000000000 */
[----:B------:R-:W-:Y:S01]  /*9f0e0*/  PRMT R6, R7, 0x3340, R29 ;  /* 0x0000334007067816 */ /* 0x000fe2000000001d */
[----:B0-----:R-:W4:Y:S01]  /*9f0f0*/  LDL.LU R2, [R1+0x29c] ;  /* 0x00029c0001027983 */ /* 0x001f220000300800 */
[----:B------:R-:W-:-:S03]  /*9f100*/  IMAD.X R55, R4, 0x1, R36, P6 ;  /* 0x0000000104377824 */ /* 0x000fc600030e0624 */
[----:B------:R-:W2:Y:S04]  /*9f110*/  LDL.LU R24, [R1+0x248] ;  /* 0x0002480001187983 */ /* 0x000ea80000300800 */
[----:B------:R0:W-:Y:S02]  /*9f120*/  STL [R1+0xaf4], R3 ;  /* 0x000af40301007387 */ /* 0x0001e40000100800 */
[----:B0-----:R-:W-:-:S05]  /*9f130*/  PRMT R3, R6, 0x5410, R5 ;  /* 0x0000541006037816 */ /* 0x001fca0000000005 */
[----:B------:R-:W-:Y:S04]  /*9f140*/  STL [R1+0xaf0], R3 ;  /* 0x000af00301007387 */ /* 0x000fe80000100800 */
[----:B------:R0:W-:Y:S04]  /*9f150*/  STL.64 [R1+0xb18], R54 ;  /* 0x000b183601007387 */ /* 0x0001e80000100a00 */
[----:B0-----:R-:W3:Y:S01]  /*9f160*/  LDL.LU.64 R54, [R1+0x3b28] ;  /* 0x003b280001367983 */ /* 0x001ee20000300a00 */
[----:B------:R-:W-:Y:S02]  /*9f170*/  SHF.R.U32.HI R8, RZ, 0x8, R7 ;  /* 0x00000008ff087819 */ /* 0x000fe40000011607 */
[----:B------:R-:W-:Y:S01]  /*9f180*/  SHF.R.U32.HI R7, RZ, 0x8, R12 ;  /* 0x00000008ff077819 */ /* 0x000fe2000001160c */
[----:B------:R-:W2:Y:S01]  /*9f190*/  LDL.LU R33, [R1+0x2a0] ;  /* 0x0002a00001217983 */ /* 0x000ea20000300800 */
[----:B------:R-:W-:-:S02]  /*9f1a0*/  SHF.R.U32.HI R6, RZ, 0x8, R9 ;  /* 0x00000008ff067819 */ /* 0x000fc40000011609 */
[----:B------:R-:W-:Y:S02]  /*9f1b0*/  LOP3.LUT R7, R7, 0xffff, RZ, 0xc0, !PT ;  /* 0x0000ffff07077812 */ /* 0x000fe400078ec0ff */
[----:B------:R-:W-:Y:S02]  /*9f1c0*/  LOP3.LUT R6, R6, 0xffff, RZ, 0xc0, !PT ;  /* 0x0000ffff06067812 */ /* 0x000fe400078ec0ff */
[----:B------:R-:W-:Y:S02]  /*9f1d0*/  SHF.R.U32.HI R5, RZ, 0x8, R29 ;  /* 0x00000008ff057819 */ /* 0x000fe4000001161d */
[----:B------:R-:W-:Y:S02]  /*9f1e0*/  PRMT R50, R7, 0x3340, R6 ;  /* 0x0000334007327816 */ /* 0x000fe40000000006 */
[----:B------:R-:W-:Y:S02]  /*9f1f0*/  IADD3 R6, P6, R23, R46, RZ ;  /* 0x0000002e17067210 */ /* 0x000fe40007fde0ff */
[----:B------:R-:W-:-:S02]  /*9f200*/  LOP3.LUT R8, R8, 0xffff, RZ, 0xc0, !PT ;  /* 0x0000ffff08087812 */ /* 0x000fc400078ec0ff */
[----:B------:R-:W-:Y:S01]  /*9f210*/  LOP3.LUT R5, R5, 0xffff, RZ, 0xc0, !PT ;  /* 0x0000ffff05057812 */ /* 0x000fe200078ec0ff */
[----:B------:R-:W-:Y:S01]  /*9f220*/  IMAD.X R7, R4, 0x1, R37, P6 ;  /* 0x0000000104077824 */ /* 0x000fe200030e0625 */
[----:B------:R-:W-:Y:S02]  /*9f230*/  STL.64 [R1+0x3ae8], R50 ;  /* 0x003ae83201007387 */ /* 0x000fe40000100a00 */
[----:B------:R-:W-:Y:S02]  /*9f240*/  PRMT R3, R8, 0x3340, R5 ;  /* 0x0000334008037816 */ /* 0x000fe40000000005 */
[----:B------:R-:W-:Y:S01]  /*9f250*/  SHF.R.U32.HI R5, RZ, 0x8, R13 ;  /* 0x00000008ff057819 */ /* 0x000fe2000001160d */
[----:B------:R0:W-:Y:S03]  /*9f260*/  STL.64 [R1+0xb38], R6 ;  /* 0x000b380601007387 */ /* 0x0001e60000100a00 */
[----:B------:R-:W-:-:S02]  /*9f270*/  LOP3.LUT R5, R5, 0xffff, RZ, 0xc0, !PT ;  /* 0x0000ffff05057812 */ /* 0x000fc400078ec0ff */
[----:B0-----:R-:W-:-:S04]  /*9f280*/  SHF.R.U32.HI R6, RZ, 0x8, R14 ;  /* 0x00000008ff067819 */ /* 0x001fc8000001160e */
[----:B------:R-:W-:Y:S02]  /*9f290*/  LOP3.LUT R6, R6, 0xffff, RZ, 0xc0, !PT ;  /* 0x0000ffff06067812 */ /* 0x000fe400078ec0ff */
[--C-:B------:R-:W-:Y:S02]  /*9f2a0*/  PRMT R7, R5, 0x3340, R0.reuse ;  /* 0x0000334005077816 */ /* 0x100fe40000000000 */
[----:B------:R-:W-:-:S03]  /*9f2b0*/  PRMT R5, R6, 0x3340, R0 ;  /* 0x0000334006057816 */ /* 0x000fc60000000000 */
[----:B------:R2:W-:Y:S04]  /*9f2c0*/  STL [R1+0x78], R7 ;  /* 0x0000780701007387 */ /* 0x0005e80000100800 */
[----:B------:R0:W-:Y:S01]  /*9f2d0*/  STL [R1+0x70], R5 ;  /* 0x0000700501007387 */ /* 0x0001e20000100800 */
[----:B---3--:R-:W-:-:S03]  /*9f2e0*/  LOP3.LUT R8, R54, 0xffff, RZ, 0xc0, !PT ;  /* 0x0000ffff36087812 */ /* 0x008fc600078ec0ff */
[----:B------:R-:W3:Y:S01]  /*9f2f0*/  LDL.LU R54, [R1+0x3b20] ;  /* 0x003b200001367983 */ /* 0x000ee20000300800 */
[----:B----4-:R-:W-:Y:S02]  /*9f300*/  LOP3.LUT R9, R2, 0xffff, RZ, 0xc0, !PT ;  /* 0x0000ffff02097812 */ /* 0x010fe400078ec0ff */
[----:B--2---:R-:W-:Y:S02]  /*9f310*/  LOP3.LUT R7, R24, 0xffff, RZ, 0xc0, !PT ;  /* 0x0000ffff18077812 */ /* 0x004fe400078ec0ff */
[----:B0-----:R-:W-:Y:S01]  /*9f320*/  PRMT R5, R8, 0x3340, R0 ;  /* 0x0000334008057816 */ /* 0x001fe20000000000 */
[----:B------:R-:W2:Y:S01]  /*9f330*/  LDL.LU R24, [R1+0x268] ;  /* 0x0002680001187983 */ /* 0x000ea20000300800 */
[----:B------:R-:W-:Y:S02]  /*9f340*/  PRMT R6, R9, 0x3340, R7 ;  /* 0x0000334009067816 */ /* 0x000fe40000000007 */
[----:B------:R-:W-:Y:S02]  /*9f350*/  SHF.R.U32.HI R9, RZ, 0x8, R9 ;  /* 0x00000008ff097819 */ /* 0x000fe40000011609 */
[----:B------:R-:W-:-:S02]  /*9f360*/  PRMT R2, R6, 0x5410, R5 ;  /* 0x0000541006027816 */ /* 0x000fc40000000005 */
[----:B------:R-:W-:Y:S02]  /*9f370*/  SHF.R.U32.HI R6, RZ, 0x8, R7 ;  /* 0x00000008ff067819 */ /* 0x000fe40000011607 */
[----:B------:R-:W-:Y:S02]  /*9f380*/  IADD3 R12, P6, R23, R44, RZ ;  /* 0x0000002c170c7210 */ /* 0x000fe40007fde0ff */
[----:B------:R-:W-:Y:S02]  /*9f390*/  LOP3.LUT R7, R9, 0xffff, RZ, 0xc0, !PT ;  /* 0x0000ffff09077812 */ /* 0x000fe400078ec0ff */
[----:B------:R-:W-:Y:S02]  /*9f3a0*/  LOP3.LUT R6, R6, 0xffff, RZ, 0xc0, !PT ;  /* 0x0000ffff06067812 */ /* 0x000fe400078ec0ff */
[----:B------:R-:W-:Y:S01]  /*9f3b0*/  SHF.R.U32.HI R5, RZ, 0x8, R8 ;  /* 0x00000008ff057819 */ /* 0x000fe20000011608 */
[----:B------:R-:W-:Y:S01]  /*9f3c0*/  IMAD.X R13, R4, 0x1, R38, P6 ;  /* 0x00000001040d7824 */ /* 0x000fe200030e0626 */
[----:B------:R-:W-:-:S02]  /*9f3d0*/  PRMT R6, R7, 0x3340, R6 ;  /* 0x0000334007067816 */ /* 0x000fc40000000006 */
[----:B------:R-:W-:Y:S01]  /*9f3e0*/  LOP3.LUT R5, R5, 0xffff, RZ, 0xc0, !PT ;  /* 0x0000ffff05057812 */ /* 0x000fe200078ec0ff */
[----:B------:R0:W-:Y:S01]  /*9f3f0*/  STL [R1+0xaec], R2 ;  /* 0x000aec0201007387 */ /* 0x0001e20000100800 */
[----:B------:R-:W-:Y:S02]  /*9f400*/  LOP3.LUT R8, R33, 0xffff, RZ, 0xc0, !PT ;  /* 0x0000ffff21087812 */ /* 0x000fe400078ec0ff */
[----:B------:R-:W-:Y:S01]  /*9f410*/  LOP3.LUT R9, R48, 0xffff, RZ, 0xc0, !PT ;  /* 0x0000ffff30097812 */ /* 0x000fe200078ec0ff */
[----:B------:R1:W-:Y:S04]  /*9f420*/  STL.64 [R1+0xb10], R12 ;  /* 0x000b100c01007387 */ /* 0x0003e80000100a00 */
[----:B------:R-:W-:Y:S01]  /*9f430*/  STL [R1+0x270], R6 ;  /* 0x0002700601007387 */ /* 0x000fe20000100800 */
[----:B0-----:R-:W-:-:S02]  /*9f440*/  PRMT R2, R5, 0x3340, R0 ;  /* 0x0000334005027816 */ /* 0x001fc40000000000 */
[----:B------:R-:W-:Y:S02]  /*9f450*/  PRMT R5, R9, 0x3340, R0 ;  /* 0x0000334009057816 */ /* 0x000fe40000000000 */
[----:B-1----:R-:W-:Y:S01]  /*9f460*/  IADD3 R12, P6, R23, R43, RZ ;  /* 0x0000002b170c7210 */ /* 0x002fe20007fde0ff */
[----:B------:R0:W-:Y:S04]  /*9f470*/  STL [R1+0x84], R2 ;  /* 0x0000840201007387 */ /* 0x0001e80000100800 */
[----:B------:R-:W4:Y:S01]  /*9f480*/  LDL.LU R48, [R1+0x3b1c] ;  /* 0x003b1c0001307983 */ /* 0x000f220000300800 */
[----:B------:R-:W-:-:S03]  /*9f490*/  IMAD.X R13, R4, 0x1, R39, P6 ;  /* 0x00000001040d7824 */ /* 0x000fc600030e0627 */
[----:B------:R-:W4:Y:S04]  /*9f4a0*/  LDL.LU R20, [R1+0x26c] ;  /* 0x00026c0001147983 */ /* 0x000f280000300800 */
[----:B0-----:R-:W4:Y:S04]  /*9f4b0*/  LDL.LU R2, [R1+0x1e0] ;  /* 0x0001e00001027983 */ /* 0x001f280000300800 */
[----:B------:R-:W4:Y:S01]  /*9f4c0*/  LDL.LU R33, [R1+0x4c] ;  /* 0x00004c0001217983 */ /* 0x000f220000300800 */
[----:B---3--:R-:W-:-:S04]  /*9f4d0*/  LOP3.LUT R7, R54, 0xffff, RZ, 0xc0, !PT ;  /* 0x0000ffff36077812 */ /* 0x008fc800078ec0ff */
[----:B------:R-:W-:-:S04]  /*9f4e0*/  PRMT R6, R8, 0x3340, R7 ;  /* 0x0000334008067816 */ /* 0x000fc80000000007 */
[----:B------:R-:W-:-:S05]  /*9f4f0*/  PRMT R54, R6, 0x5410, R5 ;  /* 0x0000541006367816 */ /* 0x000fca0000000005 */
[----:B------:R-:W-:Y:S04]  /*9f500*/  STL [R1+0x3a18], R54 ;  /* 0x003a183601007387 */ /* 0x000fe80000100800 */
[----:B------:R0:W-:Y:S01]  /*9f510*/  STL.64 [R1+0xb00], R12 ;  /* 0x000b000c01007387 */ /* 0x0001e20000100a00 */
[----:B------:R-:W-:Y:S02]  /*9f520*/  SHF.R.U32.HI R5, RZ, 0x8, R8 ;  /* 0x00000008ff057819 */ /* 0x000fe40000011608 */
[----:B0-----:R-:W-:-:S05]  /*9f530*/  IADD3 R12, P6, R23, R61, RZ ;  /* 0x0000003d170c7210 */ /* 0x001fca0007fde0ff */
[----:B------:R-:W-:Y:S01]  /*9f540*/  IMAD.X R13, R4, 0x1, R41, P6 ;  /* 0x00000001040d7824 */ /* 0x000fe200030e0629 */
[----:B------:R-:W-:Y:S02]  /*9f550*/  SHF.R.U32.HI R4, RZ, 0x8, R7 ;  /* 0x00000008ff047819 */ /* 0x000fe40000011607 */
[----:B------:R-:W-:Y:S02]  /*9f560*/  LOP3.LUT R5, R5, 0xffff, RZ, 0xc0, !PT ;  /* 0x0000ffff05057812 */ /* 0x000fe400078ec0ff */
[----:B------:R-:W-:-:S04]  /*9f570*/  LOP3.LUT R4, R4, 0xffff, RZ, 0xc0, !PT ;  /* 0x0000ffff04047812 */ /* 0x000fc800078ec0ff */
[----:B------:R-:W-:Y:S01]  /*9f580*/  PRMT R4, R5, 0x3340, R4 ;  /* 0x0000334005047816 */ /* 0x000fe20000000004 */
[----:B------:R-:W-:Y:S01]  /*9f590*/  STL.64 [R1+0xaf8], R12 ;  /* 0x000af80c01007387 */ /* 0x000fe20000100a00 */
[----:B------:R-:W-:-:S03]  /*9f5a0*/  LOP3.LUT R7, R53, 0xffff, RZ, 0xc0, !PT ;  /* 0x0000ffff35077812 */ /* 0x000fc600078ec0ff */
[----:B------:R0:W-:Y:S04]  /*9f5b0*/  STL [R1+0x254], R4 ;  /* 0x0002540401007387 */ /* 0x0001e80000100800 */
[----:B------:R-:W3:Y:S01]  /*9f5c0*/  LDL.LU R53, [R1+0x3b18] ;  /* 0x003b180001357983 */ /* 0x000ee20000300800 */
[----:B--2---:R-:W-:Y:S02]  /*9f5d0*/  LOP3.LUT R8, R24, 0xffff, RZ, 0xc0, !PT ;  /* 0x0000ffff18087812 */ /* 0x004fe400078ec0ff */
[----:B----4-:R-:W-:Y:S01]  /*9f5e0*/  LOP3.LUT R6, R48, 0xffff, RZ, 0xc0, !PT ;  /* 0x0000ffff30067812 */ /* 0x010fe200078ec0ff */
[----:B------:R-:W2:Y:S01]  /*9f5f0*/  LDL.LU R23, [R1+0x178] ;  /* 0x0001780001177983 */ /* 0x000ea20000300800 */
[----:B0-----:R-:W-:Y:S02]  /*9f600*/  PRMT R4, R7, 0x3340, R0 ;  /* 0x0000334007047816 */ /* 0x001fe40000000000 */
[----:B------:R-:W-:Y:S01]  /*9f610*/  PRMT R5, R8, 0x3340, R6 ;  /* 0x0000334008057816 */ /* 0x000fe20000000006 */
[----:B------:R-:W4:Y:S01]  /*9f620*/  LDL.LU R24, [R1+0x170] ;  /* 0x0001700001187983 */ /* 0x000f220000300800 */
[----:B------:R-:W-:-:S02]  /*9f630*/  SHF.R.U32.HI R8, RZ, 0x8, R8 ;  /* 0x00000008ff087819 */ /* 0x000fc40000011608 */
[----:B------:R-:W-:Y:S02]  /*9f640*/  PRMT R48, R5, 0x5410, R4 ;  /* 0x0000541005307816 */ /* 0x000fe40000000004 */
[----:B------:R-:W-:Y:S02]  /*9f650*/  SHF.R.U32.HI R5, RZ, 0x8, R6 ;  /* 0x00000008ff057819 */ /* 0x000fe40000011606 */
[----:B------:R-:W-:Y:S02]  /*9f660*/  SHF.R.U32.HI R4, RZ, 0x8, R7 ;  /* 0x00000008ff047819 */ /* 0x000fe40000011607 */
[----:B------:R-:W-:Y:S02]  /*9f670*/  LOP3.LUT R6, R8, 0xffff, RZ, 0xc0, !PT ;  /* 0x0000ffff08067812 */ /* 0x000fe400078ec0ff */
[----:B------:R-:W-:Y:S02]  /*9f680*/  LOP3.LUT R5, R5, 0xffff, RZ, 0xc0, !PT ;  /* 0x0000ffff05057812 */ /* 0x000fe400078ec0ff */
[----:B------:R-:W-:-:S02]  /*9f690*/  LOP3.LUT R4, R4, 0xffff, RZ, 0xc0, !PT ;  /* 0x0000ffff04047812 */ /* 0x000fc400078ec0ff */
[----:B------:R-:W-:Y:S01]  /*9f6a0*/  PRMT R5, R6, 0x3340, R5 ;  /* 0x0000334006057816 */ /* 0x000fe20000000005 */
[----:B------:R0:W-:Y:S01]  /*9f6b0*/  STL [R1+0x3a14], R48 ;  /* 0x003a143001007387 */ /* 0x0001e20000100800 */
[----:B------:R-:W-:Y:S02]  /*9f6c0*/  PRMT R4, R4, 0x3340, R0 ;  /* 0x0000334004047816 */ /* 0x000fe40000000000 */
[----:B------:R-:W-:Y:S01]  /*9f6d0*/  LOP3.LUT R7, R20, 0xffff, RZ, 0xc0, !PT ;  /* 0x0000ffff14077812 */ /* 0x000fe200078ec0ff */
[----:B------:R-:W-:Y:S01]  /*9f6e0*/  STL [R1+0x24c], R5 ;  /* 0x00024c0501007387 */ /* 0x000fe20000100800 */
[----:B0-----:R-:W-:-:S03]  /*9f6f0*/  LOP3.LUT R48, R2, 0xffff, RZ, 0xc0, !PT ;  /* 0x0000ffff02307812 */ /* 0x001fc600078ec0ff */
[----:B------:R0:W-:Y:S01]  /*9f700*/  STL [R1+0x98], R4 ;  /* 0x0000980401007387 */ /* 0x0001e20000100800 */
[----:B------:R-:W-:Y:S02]  /*9f710*/  IADD3 R12, P6, R33, R40, RZ ;  /* 0x00000028210c7210 */ /* 0x000fe40007fde0ff */
[----:B0-----:R-:W-:Y:S02]  /*9f720*/  PRMT R4, R48, 0x3340, R0 ;  /* 0x0000334030047816 */ /* 0x001fe40000000000 */
[----:B---3--:R-:W-:-:S04]  /*9f730*/  LOP3.LUT R6, R53, 0xffff, RZ, 0xc0, !PT ;  /* 0x0000ffff35067812 */ /* 0x008fc800078ec0ff */
[----:B------:R-:W-:Y:S02]  /*9f740*/  PRMT R5, R7, 0x3340, R6 ;  /* 0x0000334007057816 */ /* 0x000fe40000000006 */
[----:B------:R-:W-:Y:S02]  /*9f750*/  SHF.R.U32.HI R7, RZ, 0x8, R7 ;  /* 0x00000008ff077819 */ /* 0x000fe40000011607 */
[----:B------:R-:W-:Y:S02]  /*9f760*/  PRMT R2, R5, 0x5410, R4 ;  /* 0x0000541005027816 */ /* 0x000fe40000000004 */
[----:B------:R-:W-:Y:S02]  /*9f770*/  SHF.R.U32.HI R6, RZ, 0x8, R6 ;  /* 0x00000008ff067819 */ /* 0x000fe40000011606 */
[----:B------:R-:W-:Y:S02]  /*9f780*/  SHF.R.U32.HI R5, RZ, 0x8, R9 ;  /* 0x00000008ff057819 */ /* 0x000fe40000011609 */
[----:B------:R-:W-:-:S02]  /*9f790*/  SHF.R.S32.HI R4, RZ, 0x1f, R33 ;  /* 0x0000001fff047819 */ /* 0x000fc40000011421 */
[----:B------:R-:W-:Y:S02]  /*9f7a0*/  LOP3.LUT R7, R7, 0xffff, RZ, 0xc0, !PT ;  /* 0x0000ffff07077812 */ /* 0x000fe400078ec0ff */
[----:B------:R-:W-:Y:S02]  /*9f7b0*/  LOP3.LUT R6, R6, 0xffff, RZ, 0xc0, !PT ;  /* 0x0000ffff06067812 */ /* 0x000fe400078ec0ff */
[----:B------:R-:W-:Y:S01]  /*9f7c0*/  LOP3.LUT R5, R5, 0xffff, RZ, 0xc0, !PT ;  /* 0x0000ffff05057812 */ /* 0x000fe200078ec0ff */
[----:B------:R-:W-:Y:S01]  /*9f7d0*/  IMAD.X R13, R4, 0x1, R42, P6 ;  /* 0x00000001040d7824 */ /* 0x000fe200030e062a */
[----:B------:R0:W-:Y:S01]  /*9f7e0*/  STL [R1+0x1308], R2 ;  /* 0x0013080201007387 */ /* 0x0001e20000100800 */
[----:B------:R-:W-:-:S03]  /*9f7f0*/  PRMT R53, R7, 0x3340, R6 ;  /* 0x0000334007357816 */ /* 0x000fc60000000006 */
[----:B------:R2:W-:Y:S01]  /*9f800*/  STL.64 [R1+0xac0], R12 ;  /* 0x000ac00c01007387 */ /* 0x0005e20000100a00 */
[----:B------:R-:W-:Y:S02]  /*9f810*/  LOP3.LUT R9, R58, 0xffff, RZ, 0xc0, !PT ;  /* 0x0000ffff3a097812 */ /* 0x000fe400078ec0ff */
[----:B0-----:R-:W-:Y:S01]  /*9f820*/  PRMT R2, R5, 0x3340, R0 ;  /* 0x0000334005027816 */ /* 0x001fe20000000000 */
[----:B------:R-:W-:Y:S01]  /*9f830*/  STL [R1+0x3a24], R53 ;  /* 0x003a243501007387 */ /* 0x000fe20000100800 */
[----:B------:R-:W-:-:S03]  /*9f840*/  LOP3.LUT R7, R55, 0xffff, RZ, 0xc0, !PT ;  /* 0x0000ffff37077812 */ /* 0x000fc600078ec0ff */
[----:B------:R0:W-:Y:S04]  /*9f850*/  STL [R1+0xe0], R2 ;  /* 0x0000e00201007387 */ /* 0x0001e80000100800 */
[----:B------:R-:W3:Y:S04]  /*9f860*/  LDL.LU R58, [R1+0x3b14] ;  /* 0x003b1400013a7983 */ /* 0x000ee80000300800 */
[----:B------:R-:W3:Y:S01]  /*9f870*/  LDL.LU R55, [R1+0x3b10] ;  /* 0x003b100001377983 */ /* 0x000ee20000300800 */
[----:B--2---:R-:W-:Y:S02]  /*9f880*/  LOP3.LUT R12, R23, 0xffff, RZ, 0xc0, !PT ;  /* 0x0000ffff170c7812 */ /* 0x004fe400078ec0ff */
[----:B------:R-:W-:-:S02]  /*9f890*/  LOP3.LUT R19, R19, 0xffff, RZ, 0xc0, !PT ;  /* 0x0000ffff13137812 */ /* 0x000fc400078ec0ff */
[----:B------:R-:W-:Y:S02]  /*9f8a0*/  PRMT R6, R12, 0x3340, R9 ;  /* 0x000033400c067816 */ /* 0x000fe40000000009 */
[--C-:B------:R-:W-:Y:S02]  /*9f8b0*/  PRMT R5, R19, 0x3340, R0.reuse ;  /* 0x0000334013057816 */ /* 0x100fe40000000000 */
[----:B----4-:R-:W-:Y:S02]  /*9f8c0*/  LOP3.LUT R8, R24, 0xffff, RZ, 0xc0, !PT ;  /* 0x0000ffff18087812 */ /* 0x010fe400078ec0ff */
[----:B------:R-:W-:Y:S02]  /*9f8d0*/  LOP3.LUT R18, R18, 0xffff, RZ, 0xc0, !PT ;  /* 0x0000ffff12127812 */ /* 0x000fe400078ec0ff */
[----:B0-----:R-:W-:Y:S02]  /*9f8e0*/  PRMT R2, R6, 0x5410, R5 ;  /* 0x0000541006027816 */ /* 0x001fe40000000005 */
[----:B------:R-:W-:-:S02]  /*9f8f0*/  PRMT R5, R18, 0x3340, R0 ;  /* 0x0000334012057816 */ /* 0x000fc40000000000 */
[----:B------:R-:W-:Y:S01]  /*9f900*/  PRMT R6, R8, 0x3340, R7 ;  /* 0x0000334008067816 */ /* 0x000fe20000000007 */
[----:B------:R0:W-:Y:S01]  /*9f910*/  STL [R1+0xae0], R2 ;  /* 0x000ae00201007387 */ /* 0x0001e20000100800 */
[----:B------:R-:W-:Y:S02]  /*9f920*/  SHF.R.U32.HI R12, RZ, 0x8, R12 ;  /* 0x00000008ff0c7819 */ /* 0x000fe4000001160c */
[----:B------:R-:W-:Y:S02]  /*9f930*/  IADD3 R14, P6, R33, R57, RZ ;  /* 0x00000039210e7210 */ /* 0x000fe40007fde0ff */
[----:B------:R-:W-:Y:S02]  /*9f940*/  SHF.R.U32.HI R8, RZ, 0x8, R8 ;  /* 0x00000008ff087819 */ /* 0x000fe40000011608 */
[----:B0-----:R-:W-:Y:S02]  /*9f950*/  PRMT R2, R6, 0x5410, R5 ;  /* 0x0000541006027816 */ /* 0x001fe40000000005 */
[----:B------:R-:W-:-:S02]  /*9f960*/  SHF.R.U32.HI R6, RZ, 0x8, R9 ;  /* 0x00000008ff067819 */ /* 0x000fc40000011609 */
[----:B------:R-:W-:Y:S02]  /*9f970*/  SHF.R.U32.HI R5, RZ, 0x8, R7 ;  /* 0x00000008ff057819 */ /* 0x000fe40000011607 */
[----:B------:R-:W-:Y:S02]  /*9f980*/  LOP3.LUT R7, R12, 0xffff, RZ, 0xc0, !PT ;  /* 0x0000ffff0c077812 */ /* 0x000fe400078ec0ff */
[----:B------:R-:W-:Y:S01]  /*9f990*/  LOP3.LUT R6, R6, 0xffff, RZ, 0xc0, !PT ;  /* 0x0000ffff06067812 */ /* 0x000fe200078ec0ff */
[----:B------:R-:W-:Y:S01]  /*9f9a0*/  IMAD.X R15, R4, 0x1, R34, P6 ;  /* 0x00000001040f7824 */ /* 0x000fe200030e0622 */
[----:B------:R-:W-:Y:S02]  /*9f9b0*/  LOP3.LUT R8, R8, 0xffff, RZ, 0xc0, !PT ;  /* 0x0000ffff08087812 */ /* 0x000fe400078ec0ff */
[----:B------:R-:W-:Y:S01]  /*9f9c0*/  LOP3.LUT R5, R5, 0xffff, RZ, 0xc0, !PT ;  /* 0x0000ffff05057812 */ /* 0x000fe200078ec0ff */
[----:B------:R0:W-:Y:S01]  /*9f9d0*/  STL [R1+0xa94], R2 ;  /* 0x000a940201007387 */ /* 0x0001e20000100800 */
[----:B------:R-:W-:-:S02]  /*9f9e0*/  PRMT R6, R7, 0x3340, R6 ;  /* 0x0000334007067816 */ /* 0x000fc40000000006 */
[----:B------:R-:W-:Y:S01]  /*9f9f0*/  PRMT R5, R8, 0x3340, R5 ;  /* 0x0000334008057816 */ /* 0x000fe20000000005 */
[----:B------:R-:W2:Y:S04]  /*9fa00*/  LDL.LU R20, [R1+0x2dc] ;  /* 0x0002dc0001147983 */ /* 0x000ea80000300800 */
[----:B------:R-:W-:Y:S04]  /*9fa10*/  STL.64 [R1+0xab8], R14 ;  /* 0x000ab80e01007387 */ /* 0x000fe80000100a00 */
[----:B0-----:R-:W4:Y:S04]  /*9fa20*/  LDL.LU R2, [R1+0x260] ;  /* 0x0002600001027983 */ /* 0x001f280000300800 */
[----:B------:R0:W-:Y:S04]  /*9fa30*/  STL [R1+0x248], R6 ;  /* 0x0002480601007387 */ /* 0x0001e80000100800 */
[----:B------:R1:W-:Y:S01]  /*9fa40*/  STL [R1+0x244], R5 ;  /* 0x0002440501007387 */ /* 0x0003e20000100800 */
[----:B0-----:R-:W-:-:S02]  /*9fa50*/  IADD3 R6, P6, R33, R47, RZ ;  /* 0x0000002f21067210 */ /* 0x001fc40007fde0ff */
[----:B-1----:R-:W-:-:S03]  /*9fa60*/  SHF.R.U32.HI R5, RZ, 0x8, R18 ;  /* 0x00000008ff057819 */ /* 0x002fc60000011612 */
[----:B------:R-:W-:Y:S01]  /*9fa70*/  IMAD.X R7, R4, 0x1, R35, P6 ;  /* 0x0000000104077824 */ /* 0x000fe200030e0623 */
[----:B------:R-:W-:-:S04]  /*9fa80*/  LOP3.LUT R5, R5, 0xffff, RZ, 0xc0, !PT ;  /* 0x0000ffff05057812 */ /* 0x000fc800078ec0ff */
[----:B------:R0:W-:Y:S02]  /*9fa90*/  STL.64 [R1+0xad8], R6 ;  /* 0x000ad80601007387 */ /* 0x0001e40000100a00 */
[----:B0-----:R-:W-:-:S05]  /*9faa0*/  PRMT R7, R5, 0x3340, R0 ;  /* 0x0000334005077816 */ /* 0x001fca0000000000 */
[----:B------:R0:W-:Y:S01]  /*9fab0*/  STL [R1+0x9c], R7 ;  /* 0x00009c0701007387 */ /* 0x0001e20000100800 */
[----:B---3--:R-:W-:-:S03]  /*9fac0*/  LOP3.LUT R8, R55, 0xffff, RZ, 0xc0, !PT ;  /* 0x0000ffff37087812 */ /* 0x008fc600078ec0ff */
[----:B------:R-:W3:Y:S01]  /*9fad0*/  LDL.LU R55, [R1+0x3b0c] ;  /* 0x003b0c0001377983 */ /* 0x000ee20000300800 */
[----:B------:R-:W-:-:S04]  /*9fae0*/  SHF.R.U32.HI R6, RZ, 0x8, R19 ;  /* 0x00000008ff067819 */ /* 0x000fc80000011613 */
[----:B------:R-:W-:Y:S02]  /*9faf0*/  LOP3.LUT R6, R6, 0xffff, RZ, 0xc0, !PT ;  /* 0x0000ffff06067812 */ /* 0x000fe400078ec0ff */
[----:B------:R-:W-:Y:S02]  /*9fb00*/  LOP3.LUT R10, R10, 0xffff, RZ, 0xc0, !PT ;  /* 0x0000ffff0a0a7812 */ /* 0x000fe400078ec0ff */
[----:B------:R-:W-:Y:S02]  /*9fb10*/  PRMT R5, R6, 0x3340, R0 ;  /* 0x0000334006057816 */ /* 0x000fe40000000000 */
[----:B0-----:R-:W-:-:S03]  /*9fb20*/  LOP3.LUT R7, R56, 0xffff, RZ, 0xc0, !PT ;  /* 0x0000ffff38077812 */ /* 0x001fc600078ec0ff */
[----:B------:R0:W-:Y:S01]  /*9fb30*/  STL [R1+0x94], R5 ;  /* 0x0000940501007387 */ /* 0x0001e20000100800 */
[----:B------:R-:W-:Y:S02]  /*9fb40*/  PRMT R6, R8, 0x3340, R7 ;  /* 0x0000334008067816 */ /* 0x000fe40000000007 */
[----:B------:R-:W-:Y:S02]  /*9fb50*/  SHF.R.U32.HI R8, RZ, 0x8, R8 ;  /* 0x00000008ff087819 */ /* 0x000fe40000011608 */
[----:B0-----:R-:W-:-:S04]  /*9fb60*/  PRMT R5, R10, 0x3340, R0 ;  /* 0x000033400a057816 */ /* 0x001fc80000000000 */
[----:B------:R-:W-:Y:S02]  /*9fb70*/  PRMT R56, R6, 0x5410, R5 ;  /* 0x0000541006387816 */ /* 0x000fe40000000005 */
[----:B------:R-:W-:Y:S02]  /*9fb80*/  SHF.R.U32.HI R6, RZ, 0x8, R7 ;  /* 0x00000008ff067819 */ /* 0x000fe40000011607 */
[----:B------:R-:W-:Y:S02]  /*9fb90*/  SHF.R.U32.HI R5, RZ, 0x8, R10 ;  /* 0x00000008ff057819 */ /* 0x000fe4000001160a */
[----:B------:R-:W-:Y:S02]  /*9fba0*/  IADD3 R12, P6, R33, R45, RZ ;  /* 0x0000002d210c7210 */ /* 0x000fe40007fde0ff */
[----:B------:R-:W-:Y:S02]  /*9fbb0*/  LOP3.LUT R7, R8, 0xffff, RZ, 0xc0, !PT ;  /* 0x0000ffff08077812 */ /* 0x000fe400078ec0ff */
[----:B------:R-:W-:-:S02]  /*9fbc0*/  LOP3.LUT R6, R6, 0xffff, RZ, 0xc0, !PT ;  /* 0x0000ffff06067812 */ /* 0x000fc400078ec0ff */
[----:B------:R-:W-:Y:S01]  /*9fbd0*/  LOP3.LUT R5, R5, 0xffff, RZ, 0xc0, !PT ;  /* 0x0000ffff05057812 */ /* 0x000fe200078ec0ff */
[----:B------:R-:W-:Y:S01]  /*9fbe0*/  IMAD.X R13, R4, 0x1, R36, P6 ;  /* 0x00000001040d7824 */ /* 0x000fe200030e0624 */
[----:B------:R-:W-:Y:S01]  /*9fbf0*/  PRMT R6, R7, 0x3340, R6 ;  /* 0x0000334007067816 */ /* 0x000fe20000000006 */
[----:B------:R-:W-:Y:S01]  /*9fc00*/  STL [R1+0x3a10], R56 ;  /* 0x003a103801007387 */ /* 0x000fe20000100800 */
[----:B------:R-:W-:-:S03]  /*9fc10*/  PRMT R5, R5, 0x3340, R0 ;  /* 0x0000334005057816 */ /* 0x000fc60000000000 */
[----:B------:R-:W4:Y:S04]  /*9fc20*/  LDL.LU R23, [R1+0x2e0] ;  /* 0x0002e00001177983 */ /* 0x000f280000300800 */
[----:B------:R-:W4:Y:S04]  /*9fc30*/  LDL.LU R24, [R1+0x210] ;  /* 0x0002100001187983 */ /* 0x000f280000300800 */
[----:B------:R-:W-:Y:S04]  /*9fc40*/  STL.64 [R1+0xab0], R12 ;  /* 0x000ab00c01007387 */ /* 0x000fe80000100a00 */
[----:B------:R-:W-:Y:S04]  /*9fc50*/  STL [R1+0x238], R6 ;  /* 0x0002380601007387 */ /* 0x000fe80000100800 */
[----:B------:R0:W-:Y:S01]  /*9fc60*/  STL [R1+0xac], R5 ;  /* 0x0000ac0501007387 */ /* 0x0001e20000100800 */
[----:B---3--:R-:W-:-:S03]  /*9fc70*/  LOP3.LUT R8, R55, 0xffff, RZ, 0xc0, !PT ;  /* 0x0000ffff37087812 */ /* 0x008fc600078ec0ff */
[----:B------:R-:W3:Y:S01]  /*9fc80*/  LDL.LU R55, [R1+0x3b08] ;  /* 0x003b080001377983 */ /* 0x000ee20000300800 */
[----:B--2---:R-:W-:Y:S02]  /*9fc90*/  LOP3.LUT R9, R20, 0xffff, RZ, 0xc0, !PT ;  /* 0x0000ffff14097812 */ /* 0x004fe400078ec0ff */
[----:B----4-:R-:W-:Y:S02]  /*9fca0*/  LOP3.LUT R7, R2, 0xffff, RZ, 0xc0, !PT ;  /* 0x0000ffff02077812 */ /* 0x010fe400078ec0ff */
[----:B0-----:R-:W-:Y:S02]  /*9fcb0*/  PRMT R5, R8, 0x3340, R0 ;  /* 0x0000334008057816 */ /* 0x001fe40000000000 */
[----:B------:R-:W-:Y:S02]  /*9fcc0*/  PRMT R6, R9, 0x3340, R7 ;  /* 0x0000334009067816 */ /* 0x000fe40000000007 */
[----:B------:R-:W-:Y:S02]  /*9fcd0*/  SHF.R.U32.HI R9, RZ, 0x8, R9 ;  /* 0x00000008ff097819 */ /* 0x000fe40000011609 */
[----:B------:R-:W-:-:S02]  /*9fce0*/  PRMT R2, R6, 0x5410, R5 ;  /* 0x0000541006027816 */ /* 0x000fc40000000005 */
[----:B------:R-:W-:Y:S02]  /*9fcf0*/  SHF.R.U32.HI R6, RZ, 0x8, R7 ;  /* 0x00000008ff067819 */ /* 0x000fe40000011607 */
[----:B------:R-:W-:Y:S02]  /*9fd00*/  IADD3 R12, P6, R33, R46, RZ ;  /* 0x0000002e210c7210 */ /* 0x000fe40007fde0ff */
[----:B------:R-:W-:Y:S02]  /*9fd10*/  SHF.R.U32.HI R5, RZ, 0x8, R8 ;  /* 0x00000008ff057819 */ /* 0x000fe40000011608 */
[----:B------:R-:W-:Y:S02]  /*9fd20*/  LOP3.LUT R7, R9, 0xffff, RZ, 0xc0, !PT ;  /* 0x0000ffff09077812 */ /* 0x000fe400078ec0ff */
[----:B------:R-:W-:Y:S01]  /*9fd30*/  LOP3.LUT R6, R6, 0xffff, RZ, 0xc0, !PT ;  /* 0x0000ffff06067812 */ /* 0x000fe200078ec0ff */
[----:B------:R-:W-:Y:S01]  /*9fd40*/  IMAD.X R13, R4, 0x1, R37, P6 ;  /* 0x00000001040d7824 */ /* 0x000fe200030e0625 */
[----:B------:R-:W-:Y:S01]  /*9fd50*/  LOP3.LUT R5, R5, 0xffff, RZ, 0xc0, !PT ;  /* 0x0000ffff05057812 */ /* 0x000fe200078ec0ff */
[----:B------:R0:W-:Y:S01]  /*9fd60*/  STL [R1+0x9cc], R2 ;  /* 0x0009cc0201007387 */ /* 0x0001e20000100800 */
[----:B------:R-:W-:-:S03]  /*9fd70*/  PRMT R6, R7, 0x3340, R6 ;  /* 0x0000334007067816 */ /* 0x000fc60000000006 */
[----:B------:R-:W-:Y:S01]  /*9fd80*/  STL.64 [R1+0xa88], R12 ;  /* 0x000a880c01007387 */ /* 0x000fe20000100a00 */
[----:B------:R-:W-:-:S03]  /*9fd90*/  LOP3.LUT R10, R58, 0xffff, RZ, 0xc0, !PT ;  /* 0x0000ffff3a0a7812 */ /* 0x000fc600078ec0ff */
[----:B------:R-:W2:Y:S01]  /*9fda0*/  LDL.LU R15, [R1+0x284] ;  /* 0x00028400010f7983 */ /* 0x000ea20000300800 */
[----:B0-----:R-:W-:-:S03]  /*9fdb0*/  PRMT R2, R5, 0x3340, R0 ;  /* 0x0000334005027816 */ /* 0x001fc60000000000 */
[----:B------:R0:W-:Y:S01]  /*9fdc0*/  STL [R1+0x234], R6 ;  /* 0x0002340601007387 */ /* 0x0001e20000100800 */
[----:B------:R-:W-:-:S03]  /*9fdd0*/  LOP3.LUT R8, R49, 0xffff, RZ, 0xc0, !PT ;  /* 0x0000ffff31087812 */ /* 0x000fc600078ec0ff */
[----:B------:R-:W4:Y:S04]  /*9fde0*/  LDL.LU R20, [R1+0x23c] ;  /* 0x00023c0001147983 */ /* 0x000f280000300800 */
[----:B------:R1:W-:Y:S04]  /*9fdf0*/  STL [R1+0xb8], R2 ;  /* 0x0000b80201007387 */ /* 0x0003e80000100800 */
[----:B------:R-:W4:Y:S04]  /*9fe00*/  LDL.LU R58, [R1+0x3b04] ;  /* 0x003b0400013a7983 */ /* 0x000f280000300800 */
[----:B------:R-:W4:Y:S01]  /*9fe10*/  LDL.LU R49, [R1+0x3b00] ;  /* 0x003b000001317983 */ /* 0x000f220000300800 */
[----:B------:R-:W-:-:S02]  /*9fe20*/  LOP3.LUT R56, R11, 0xffff, RZ, 0xc0, !PT ;  /* 0x0000ffff0b387812 */ /* 0x000fc400078ec0ff */
[----:B0-----:R-:W-:Y:S02]  /*9fe30*/  PRMT R6, R10, 0x3340, R8 ;  /* 0x000033400a067816 */ /* 0x001fe40000000008 */
[----:B------:R-:W-:Y:S02]  /*9fe40*/  PRMT R5, R56, 0x3340, R0 ;  /* 0x0000334038057816 */ /* 0x000fe40000000000 */
[----:B------:R-:W-:Y:S02]  /*9fe50*/  LOP3.LUT R9, R23, 0xffff, RZ, 0xc0, !PT ;  /* 0x0000ffff17097812 */ /* 0x000fe400078ec0ff */
[----:B------:R-:W-:Y:S02]  /*9fe60*/  LOP3.LUT R11, R24, 0xffff, RZ, 0xc0, !PT ;  /* 0x0000ffff180b7812 */ /* 0x000fe400078ec0ff */
[----:B---3--:R-:W-:Y:S02]  /*9fe70*/  LOP3.LUT R7, R55, 0xffff, RZ, 0xc0, !PT ;  /* 0x0000ffff37077812 */ /* 0x008fe400078ec0ff */
[----:B------:R-:W-:-:S02]  /*9fe80*/  PRMT R55, R6, 0x5410, R5 ;  /* 0x0000541006377816 */ /* 0x000fc40000000005 */
[----:B------:R-:W-:Y:S02]  /*9fe90*/  PRMT R5, R11, 0x3340, R0 ;  /* 0x000033400b057816 */ /* 0x000fe40000000000 */
[----:B------:R-:W-:-:S04]  /*9fea0*/  PRMT R6, R9, 0x3340, R7 ;  /* 0x0000334009067816 */ /* 0x000fc80000000007 */
[----:B-1----:R-:W-:Y:S01]  /*9feb0*/  PRMT R2, R6, 0x5410, R5 ;  /* 0x0000541006027816 */ /* 0x002fe20000000005 */
[----:B------:R-:W-:Y:S04]  /*9fec0*/  STL [R1+0x39fc], R55 ;  /* 0x0039fc3701007387 */ /* 0x000fe80000100800 */
[----:B------:R0:W-:Y:S04]  /*9fed0*/  STL [R1+0x9c8], R2 ;  /* 0x0009c80201007387 */ /* 0x0001e80000100800 */
[----:B------:R-:W3:Y:S01]  /*9fee0*/  LDL.LU R24, [R1+0x194] ;  /* 0x0001940001187983 */ /* 0x000ee20000300800 */
[----:B------:R-:W-:-:S02]  /*9fef0*/  SHF.R.U32.HI R10, RZ, 0x8, R10 ;  /* 0x00000008ff0a7819 */ /* 0x000fc4000001160a */
[----:B------:R-:W-:Y:S02]  /*9ff00*/  SHF.R.U32.HI R5, RZ, 0x8, R8 ;  /* 0x00000008ff057819 */ /* 0x000fe40000011608 */
[----:B------:R-:W-:Y:S01]  /*9ff10*/  IADD3 R12, P6, R33, R44, RZ ;  /* 0x0000002c210c7210 */ /* 0x000fe20007fde0ff */
[----:B0-----:R-:W3:Y:S01]  /*9ff20*/  LDL.LU R2, [R1+0xb0] ;  /* 0x0000b00001027983 */ /* 0x001ee20000300800 */
[----:B------:R-:W-:Y:S02]  /*9ff30*/  SHF.R.U32.HI R6, RZ, 0x8, R9 ;  /* 0x00000008ff067819 */ /* 0x000fe40000011609 */
[----:B------:R-:W-:Y:S02]  /*9ff40*/  SHF.R.U32.HI R9, RZ, 0x8, R7 ;  /* 0x00000008ff097819 */ /* 0x000fe40000011607 */
[----:B------:R-:W-:Y:S01]  /*9ff50*/  LOP3.LUT R8, R10, 0xffff, RZ, 0xc0, !PT ;  /* 0x0000ffff0a087812 */ /* 0x000fe200078ec0ff */
[----:B------:R-:W-:Y:S01]  /*9ff60*/  IMAD.X R13, R4, 0x1, R38, P6 ;  /* 0x00000001040d7824 */ /* 0x000fe200030e0626 */
[----:B------:R-:W-:Y:S01]  /*9ff70*/  LOP3.LUT R7, R5, 0xffff, RZ, 0xc0, !PT ;  /* 0x0000ffff05077812 */ /* 0x000fe200078ec0ff */
[----:B------:R-:W3:Y:S01]  /*9ff80*/  LDL.LU R23, [R1+0x290] ;  /* 0x0002900001177983 */ /* 0x000ee20000300800 */
[----:B------:R-:W-:-:S02]  /*9ff90*/  LOP3.LUT R6, R6, 0xffff, RZ, 0xc0, !PT ;  /* 0x0000ffff06067812 */ /* 0x000fc400078ec0ff */
[----:B------:R-:W-:Y:S02]  /*9ffa0*/  LOP3.LUT R5, R9, 0xffff, RZ, 0xc0, !PT ;  /* 0x0000ffff09057812 */ /* 0x000fe400078ec0ff */
[----:B------:R-:W-:Y:S01]  /*9ffb0*/  PRMT R7, R8, 0x3340, R7 ;  /* 0x0000334008077816 */ /* 0x000fe20000000007 */
[----:B------:R-:W-:Y:S01]  /*9ffc0*/  STL.64 [R1+0xa58], R12 ;  /* 0x000a580c01007387 */ /* 0x000fe20000100a00 */
[----:B------:R-:W-:Y:S02]  /*9ffd0*/  PRMT R5, R6, 0x3340, R5 ;  /* 0x0000334006057816 */ /* 0x000fe40000000005 */
[----:B--2---:R-:W-:Y:S01]  /*9ffe0*/  LOP3.LUT R8, R15, 0xffff, RZ, 0xc0, !PT ;  /* 0x0000ffff0f087812 */ /* 0x004fe200078ec0ff */
[----:B------:R0:W-:Y:S04]  /*9fff0*/  STL [R1+0x250], R7 ;  /* 0x0002500701007387 */ /* 0x0001e80000100800 */
[----:B------:R1:W-:Y:S01]  /*a0000*/  STL [R1+0x230], R5 ;  /* 0x0002300501007387 */ /* 0x0003e20000100800 */
[----:B----4-:R-:W-:-:S02]  /*a0010*/  LOP3.LUT R9, R49, 0xffff, RZ, 0xc0, !PT ;  /* 0x0000ffff31097812 */ /* 0x010fc400078ec0ff */
[----:B0-----:R-:W-:Y:S01]  /*a0020*/  LOP3.LUT R7, R20, 0xffff, RZ, 0xc0, !PT ;  /* 0x0000ffff14077812 */ /* 0x001fe200078ec0ff */
[----:B------:R-:W2:Y:S01]  /*a0030*/  LDL.LU R49, [R1+0x3afc] ;  /* 0x003afc0001317983 */ /* 0x000ea20000300800 */
[----:B------:R-:W-:Y:S02]  /*a0040*/  IADD3 R12, P6, R33, R43, RZ ;  /* 0x0000002b210c7210 */ /* 0x000fe40007fde0ff */
[----:B-1----:R-:W-:Y:S01]  /*a0050*/  PRMT R5, R9, 0x3340, R0 ;  /* 0x0000334009057816 */ /* 0x002fe20000000000 */
[----:B------:R-:W4:Y:S01]  /*a0060*/  LDL.LU R29, [R1+0x3c] ;  /* 0x00003c00011d7983 */ /* 0x000f220000300800 */
[----:B------:R-:W-:Y:S01]  /*a0070*/  PRMT R6, R8, 0x3340, R7 ;  /* 0x0000334008067816 */ /* 0x000fe20000000007 */
[----:B------:R-:W-:-:S03]  /*a0080*/  IMAD.X R13, R4, 0x1, R39, P6 ;  /* 0x00000001040d7824 */ /* 0x000fc600030e0627 */
[----:B------:R-:W-:-:S05]  /*a0090*/  PRMT R5, R6, 0x5410, R5 ;  /* 0x0000541006057816 */ /* 0x000fca0000000005 */
[----:B------:R0:W-:Y:S04]  /*a00a0*/  STL [R1+0x87c], R5 ;  /* 0x00087c0501007387 */ /* 0x0001e80000100800 */
[----:B------:R1:W-:Y:S01]  /*a00b0*/  STL.64 [R1+0xa80], R12 ;  /* 0x000a800c01007387 */ /* 0x0003e20000100a00 */
[----:B0-----:R-:W-:Y:S02]  /*a00c0*/  SHF.R.U32.HI R5, RZ, 0x8, R8 ;  /* 0x00000008ff057819 */ /* 0x001fe40000011608 */
[----:B-1----:R-:W-:-:S05]  /*a00d0*/  IADD3 R12, P6, R33, R61, RZ ;  /* 0x0000003d210c7210 */ /* 0x002fca0007fde0ff */
[----:B------:R-:W-:Y:S01]  /*a00e0*/  IMAD.X R13, R4, 0x1, R41, P6 ;  /* 0x00000001040d7824 */ /* 0x000fe200030e0629 */
[----:B------:R-:W-:Y:S02]  /*a00f0*/  SHF.R.U32.HI R4, RZ, 0x8, R7 ;  /* 0x00000008ff047819 */ /* 0x000fe40000011607 */
[----:B------:R-:W-:Y:S02]  /*a0100*/  LOP3.LUT R5, R5, 0xffff, RZ, 0xc0, !PT ;  /* 0x0000ffff05057812 */ /* 0x000fe400078ec0ff */
[----:B------:R-:W-:-:S04]  /*a0110*/  LOP3.LUT R4, R4, 0xffff, RZ, 0xc0, !PT ;  /* 0x0000ffff04047812 */ /* 0x000fc800078ec0ff */
[----:B------:R-:W-:Y:S02]  /*a0120*/  PRMT R6, R5, 0x3340, R4 ;  /* 0x0000334005067816 */ /* 0x000fe40000000004 */
[----:B------:R-:W-:Y:S02]  /*a0130*/  SHF.R.U32.HI R4, RZ, 0x8, R9 ;  /* 0x00000008ff047819 */ /* 0x000fe40000011609 */
[----:B------:R-:W-:Y:S02]  /*a0140*/  SHF.R.U32.HI R5, RZ, 0x8, R11 ;  /* 0x00000008ff057819 */ /* 0x000fe4000001160b */
[----:B------:R-:W-:Y:S01]  /*a0150*/  LOP3.LUT R4, R4, 0xffff, RZ, 0xc0, !PT ;  /* 0x0000ffff04047812 */ /* 0x000fe200078ec0ff */
[----:B------:R-:W-:Y:S01]  /*a0160*/  STL.64 [R1+0xa78], R12 ;  /* 0x000a780c01007387 */ /* 0x000fe20000100a00 */
[----:B------:R-:W-:-:S03]  /*a0170*/  LOP3.LUT R5, R5, 0xffff, RZ, 0xc0, !PT ;  /* 0x0000ffff05057812 */ /* 0x000fc600078ec0ff */
[----:B------:R0:W-:Y:S04]  /*a0180*/  STL [R1+0x214], R6 ;  /* 0x0002140601007387 */ /* 0x0001e80000100800 */
[----:B------:R-:W4:Y:S01]  /*a0190*/  LDL.LU R33, [R1+0x198] ;  /* 0x0001980001217983 */ /* 0x000f220000300800 */
[--C-:B0-----:R-:W-:Y:S02]  /*a01a0*/  PRMT R6, R4, 0x3340, R0.reuse ;  /* 0x0000334004067816 */ /* 0x101fe40000000000 */
[----:B------:R-:W-:-:S03]  /*a01b0*/  PRMT R4, R5, 0x3340, R0 ;  /* 0x0000334005047816 */ /* 0x000fc60000000000 */
[----:B------:R-:W-:Y:S04]  /*a01c0*/  STL [R1+0xcc], R6 ;  /* 0x0000cc0601007387 */ /* 0x000fe80000100800 */
[----:B------:R0:W-:Y:S01]  /*a01d0*/  STL [R1+0xc8], R4 ;  /* 0x0000c80401007387 */ /* 0x0001e20000100800 */
[----:B---3--:R-:W-:-:S03]  /*a01e0*/  LOP3.LUT R9, R24, 0xffff, RZ, 0xc0, !PT ;  /* 0x0000ffff18097812 */ /* 0x008fc600078ec0ff */
[----:B------:R-:W3:Y:S01]  /*a01f0*/  LDL.LU R24, [R1+0xb4] ;  /* 0x0000b40001187983 */ /* 0x000ee20000300800 */
[----:B------:R-:W-:Y:S02]  /*a0200*/  LOP3.LUT R25, R25, 0xffff, RZ, 0xc0, !PT ;  /* 0x0000ffff19197812 */ /* 0x000fe400078ec0ff */
[----:B------:R-:W-:Y:S02]  /*a0210*/  LOP3.LUT R7, R2, 0xffff, RZ, 0xc0, !PT ;  /* 0x0000ffff02077812 */ /* 0x000fe400078ec0ff */
[----:B0-----:R-:W-:Y:S02]  /*a0220*/  PRMT R4, R25, 0x3340, R0 ;  /* 0x0000334019047816 */ /* 0x001fe40000000000 */
[----:B------:R-:W-:Y:S02]  /*a0230*/  PRMT R5, R9, 0x3340, R7 ;  /* 0x0000334009057816 */ /* 0x000fe40000000007 */
[----:B------:R-:W-:Y:S02]  /*a0240*/  LOP3.LUT R54, R58, 0xffff, RZ, 0xc0, !PT ;  /* 0x0000ffff3a367812 */ /* 0x000fe400078ec0ff */
[----:B------:R-:W-:-:S02]  /*a0250*/  LOP3.LUT R8, R23, 0xffff, RZ, 0xc0, !PT ;  /* 0x0000ffff17087812 */ /* 0x000fc400078ec0ff */
[----:B------:R-:W-:Y:S02]  /*a0260*/  PRMT R2, R5, 0x5410, R4 ;  /* 0x0000541005027816 */ /* 0x000fe40000000004 */
[----:B------:R-:W-:-:S03]  /*a0270*/  PRMT R4, R54, 0x3340, R0 ;  /* 0x0000334036047816 */ /* 0x000fc60000000000 */
[----:B------:R0:W-:Y:S01]  /*a0280*/  STL [R1+0x878], R2 ;  /* 0x0008780201007387 */ /* 0x0001e20000100800 */
[----:B--2---:R-:W-:-:S04]  /*a0290*/  LOP3.LUT R6, R49, 0xffff, RZ, 0xc0, !PT ;  /* 0x0000ffff31067812 */ /* 0x004fc800078ec0ff */
[----:B------:R-:W-:Y:S02]  /*a02a0*/  PRMT R5, R8, 0x3340, R6 ;  /* 0x0000334008057816 */ /* 0x000fe40000000006 */
[----:B----4-:R-:W-:Y:S02]  /*a02b0*/  IADD3 R10, P6, R29, R40, RZ ;  /* 0x000000281d0a7210 */ /* 0x010fe40007fde0ff */
[----:B------:R-:W-:Y:S02]  /*a02c0*/  PRMT R58, R5, 0x5410, R4 ;  /* 0x00005410053a7816 */ /* 0x000fe40000000004 */
[----:B------:R-:W-:-:S03]  /*a02d0*/  SHF.R.S32.HI R4, RZ, 0x1f, R29 ;  /* 0x0000001fff047819 */ /* 0x000fc6000001141d */
[----:B------:R-:W-:Y:S02]  /*a02e0*/  STL [R1+0x3a00], R58 ;  /* 0x003a003a01007387 */ /* 0x000fe40000100800 */
[----:B------:R-:W-:Y:S02]  /*a02f0*/  IMAD.X R11, R4, 0x1, R42, P6 ;  /* 0x00000001040b7824 */ /* 0x000fe400030e062a */
[----:B------:R-:W2:Y:S01]  /*a0300*/  LDL.LU R20, [R1+0x150] ;  /* 0x0001500001147983 */ /* 0x000ea20000300800 */
[----:B------:R-:W-:-:S03]  /*a0310*/  SHF.R.U32.HI R8, RZ, 0x8, R8 ;  /* 0x00000008ff087819 */ /* 0x000fc60000011608 */
[----:B0-----:R-:W4:Y:S01]  /*a0320*/  LDL.LU R2, [R1+0x8c] ;  /* 0x00008c0001027983 */ /* 0x001f220000300800 */
[----:B------:R-:W-:-:S03]  /*a0330*/  SHF.R.U32.HI R5, RZ, 0x8, R7 ;  /* 0x00000008ff057819 */ /* 0x000fc60000011607 */
[----:B------:R0:W-:Y:S01]  /*a0340*/  STL.64 [R1+0xa30], R10 ;  /* 0x000a300a01007387 */ /* 0x0001e20000100a00 */
[----:B------:R-:W-:Y:S02]  /*a0350*/  LOP3.LUT R8, R8, 0xffff, RZ, 0xc0, !PT ;  /* 0x0000ffff08087812 */ /* 0x000fe400078ec0ff */
[----:B------:R-:W-:Y:S02]  /*a0360*/  LOP3.LUT R5, R5, 0xffff, RZ, 0xc0, !PT ;  /* 0x0000ffff05057812 */ /* 0x000fe400078ec0ff */
[----:B0-----:R-:W-:Y:S02]  /*a0370*/  SHF.R.U32.HI R10, RZ, 0x8, R6 ;  /* 0x00000008ff0a7819 */ /* 0x001fe40000011606 */
[----:B------:R-:W-:Y:S02]  /*a0380*/  SHF.R.U32.HI R6, RZ, 0x8, R9 ;  /* 0x00000008ff067819 */ /* 0x000fe40000011609 */
[----:B------:R-:W-:Y:S02]  /*a0390*/  LOP3.LUT R7, R10, 0xffff, RZ, 0xc0, !PT ;  /* 0x0000ffff0a077812 */ /* 0x000fe400078ec0ff */
[----:B------:R-:W-:-:S02]  /*a03a0*/  LOP3.LUT R6, R6, 0xffff, RZ, 0xc0, !PT ;  /* 0x0000ffff06067812 */ /* 0x000fc400078ec0ff */
[----:B------:R-:W-:Y:S02]  /*a03b0*/  PRMT R49, R8, 0x3340, R7 ;  /* 0x0000334008317816 */ /* 0x000fe40000000007 */
[----:B------:R-:W-:Y:S02]  /*a03c0*/  PRMT R5, R6, 0x3340, R5 ;  /* 0x0000334006057816 */ /* 0x000fe40000000005 */
[----:B------:R-:W-:Y:S01]  /*a03d0*/  LOP3.LUT R27, R27, 0xffff, RZ, 0xc0, !PT ;  /* 0x0000ffff1b1b7812 */ /* 0x000fe200078ec0ff */
[----:B------:R-:W-:Y:S04]  /*a03e0*/  STL [R1+0x3a28], R49 ;  /* 0x003a283101007387 */ /* 0x000fe80000100800 */
[----:B------:R0:W-:Y:S04]  /*a03f0*/  STL [R1+0x210], R5 ;  /* 0x0002100501007387 */ /* 0x0001e80000100800 */
[----:B------:R-:W4:Y:S01]  /*a0400*/  LDL.LU R23, [R1+0x2f8] ;  /* 0x0002f80001177983 */ /* 0x000f220000300800 */
[----:B------:R-:W-:-:S03]  /*a0410*/  LOP3.LUT R8, R33, 0xffff, RZ, 0xc0, !PT ;  /* 0x0000ffff21087812 */ /* 0x000fc600078ec0ff */
[----:B------:R-:W4:Y:S01]  /*a0420*/  LDL.LU R33, [R1+0x224] ;  /* 0x0002240001217983 */ /* 0x000f220000300800 */
[----:B0-----:R-:W-:Y:S02]  /*a0430*/  PRMT R5, R27, 0x3340, R0 ;  /* 0x000033401b057816 */ /* 0x001fe40000000000 */
[----:B---3--:R-:W-:-:S04]  /*a0440*/  LOP3.LUT R7, R24, 0xffff, RZ, 0xc0, !PT ;  /* 0x0000ffff18077812 */ /* 0x008fc800078ec0ff */
[----:B------:R-:W-:-:S04]  /*a0450*/  PRMT R6, R8, 0x3340, R7 ;  /* 0x0000334008067816 */ /* 0x000fc80000000007 */
[----:B------:R-:W-:-:S05]  /*a0460*/  PRMT R5, R6, 0x5410, R5 ;  /* 0x0000541006057816 */ /* 0x000fca0000000005 */
[----:B------:R0:W-:Y:S04]  /*a0470*/  STL [R1+0x42c], R5 ;  /* 0x00042c0501007387 */ /* 0x0001e80000100800 */
[----:B------:R-:W3:Y:S01]  /*a0480*/  LDL.LU R24, [R1+0x280] ;  /* 0x0002800001187983 */ /* 0x000ee20000300800 */
[----:B------:R-:W-:Y:S02]  /*a0490*/  SHF.R.U32.HI R8, RZ, 0x8, R8 ;  /* 0x00000008ff087819 */ /* 0x000fe40000011608 */
[----:B------:R-:W-:Y:S02]  /*a04a0*/  SHF.R.U32.HI R6, RZ, 0x8, R7 ;  /* 0x00000008ff067819 */ /* 0x000fe40000011607 */
[----:B------:R-:W-:Y:S02]  /*a04b0*/  IADD3 R10, P6, R29, R57, RZ ;  /* 0x000000391d0a7210 */ /* 0x000fe40007fde0ff */
[----:B0-----:R-:W-:-:S02]  /*a04c0*/  SHF.R.U32.HI R5, RZ, 0x8, R27 ;  /* 0x00000008ff057819 */ /* 0x001fc4000001161b */
[----:B------:R-:W-:Y:S02]  /*a04d0*/  LOP3.LUT R7, R8, 0xffff, RZ, 0xc0, !PT ;  /* 0x0000ffff08077812 */ /* 0x000fe400078ec0ff */
[----:B------:R-:W-:Y:S02]  /*a04e0*/  LOP3.LUT R6, R6, 0xffff, RZ, 0xc0, !PT ;  /* 0x0000ffff06067812 */ /* 0x000fe400078ec0ff */
[----:B------:R-:W-:Y:S01]  /*a04f0*/  LOP3.LUT R5, R5, 0xffff, RZ, 0xc0, !PT ;  /* 0x0000ffff05057812 */ /* 0x000fe200078ec0ff */
[----:B------:R-:W-:Y:S01]  /*a0500*/  IMAD.X R11, R4, 0x1, R34, P6 ;  /* 0x00000001040b7824 */ /* 0x000fe200030e0622 */
[----:B------:R-:W-:Y:S02]  /*a0510*/  PRMT R6, R7, 0x3340, R6 ;  /* 0x0000334007067816 */ /* 0x000fe40000000006 */
[----:B------:R-:W-:Y:S02]  /*a0520*/  PRMT R5, R5, 0x3340, R0 ;  /* 0x0000334005057816 */ /* 0x000fe40000000000 */
[----:B------:R-:W-:Y:S01]  /*a0530*/  LOP3.LUT R16, R16, 0xffff, RZ, 0xc0, !PT ;  /* 0x0000ffff10107812 */ /* 0x000fe200078ec0ff */
[----:B------:R-:W-:Y:S04]  /*a0540*/  STL.64 [R1+0xa08], R10 ;  /* 0x000a080a01007387 */ /* 0x000fe80000100a00 */
[----:B------:R-:W-:Y:S04]  /*a0550*/  STL [R1+0x20c], R6 ;  /* 0x00020c0601007387 */ /* 0x000fe80000100800 */
[----:B------:R0:W-:Y:S01]  /*a0560*/  STL [R1+0xdc], R5 ;  /* 0x0000dc0501007387 */ /* 0x0001e20000100800 */
[----:B--2---:R-:W-:-:S02]  /*a0570*/  LOP3.LUT R8, R20, 0xffff, RZ, 0xc0, !PT ;  /* 0x0000ffff14087812 */ /* 0x004fc400078ec0ff */
[----:B----4-:R-:W-:Y:S02]  /*a0580*/  LOP3.LUT R7, R2, 0xffff, RZ, 0xc0, !PT ;  /* 0x0000ffff02077812 */ /* 0x010fe400078ec0ff */
[----:B0-----:R-:W-:Y:S02]  /*a0590*/  PRMT R5, R16, 0x3340, R0 ;  /* 0x0000334010057816 */ /* 0x001fe40000000000 */
[----:B------:R-:W-:-:S04]  /*a05a0*/  PRMT R6, R8, 0x3340, R7 ;  /* 0x0000334008067816 */ /* 0x000fc80000000007 */
[----:B------:R-:W-:Y:S02]  /*a05b0*/  PRMT R2, R6, 0x5410, R5 ;  /* 0x0000541006027816 */ /* 0x000fe40000000005 */
[----:B------:R-:W-:Y:S02]  /*a05c0*/  SHF.R.U32.HI R5, RZ, 0x8, R25 ;  /* 0x00000008ff057819 */ /* 0x000fe40000011619 */
[----:B------:R-:W-:Y:S01]  /*a05d0*/  SHF.R.U32.HI R8, RZ, 0x8, R8 ;  /* 0x00000008ff087819 */ /* 0x000fe20000011608 */
[----:B------:R0:W-:Y:S01]  /*a05e0*/  STL [R1+0x41c], R2 ;  /* 0x00041c0201007387 */ /* 0x0001e20000100800 */
[----:B------:R-:W-:Y:S02]  /*a05f0*/  SHF.R.U32.HI R6, RZ, 0x8, R7 ;  /* 0x00000008ff067819 */ /* 0x000fe40000011607 */
[----:B------:R-:W-:Y:S01]  /*a0600*/  IADD3 R10, P6, R29, R47, RZ ;  /* 0x0000002f1d0a7210 */ /* 0x000fe20007fde0ff */
[----:B------:R-:W2:Y:S01]  /*a0610*/  LDL.LU R50, [R1+0x158] ;  /* 0x0001580001327983 */ /* 0x000ea20000300800 */
[----:B------:R-:W-:-:S03]  /*a0620*/  LOP3.LUT R5, R5, 0xffff, RZ, 0xc0, !PT ;  /* 0x0000ffff05057812 */ /* 0x000fc600078ec0ff */
[----:B------:R-:W4:Y:S01]  /*a0630*/  LDL.LU R51, [R1+0x90] ;  /* 0x0000900001337983 */ /* 0x000f220000300800 */
[----:B------:R-:W-:Y:S02]  /*a0640*/  LOP3.LUT R7, R8, 0xffff, RZ, 0xc0, !PT ;  /* 0x0000ffff08077812 */ /* 0x000fe400078ec0ff */
[----:B------:R-:W-:Y:S01]  /*a0650*/  LOP3.LUT R6, R6, 0xffff, RZ, 0xc0, !PT ;  /* 0x0000ffff06067812 */ /* 0x000fe200078ec0ff */
[----:B------:R-:W-:Y:S01]  /*a0660*/  IMAD.X R11, R4, 0x1, R35, P6 ;  /* 0x00000001040b7824 */ /* 0x000fe200030e0623 */
[----:B------:R-:W-:Y:S02]  /*a0670*/  PRMT R5, R5, 0x3340, R0 ;  /* 0x0000334005057816 */ /* 0x000fe40000000000 */
[----:B0-----:R-:W-:Y:S02]  /*a0680*/  PRMT R2, R7, 0x3340, R6 ;  /* 0x0000334007027816 */ /* 0x001fe40000000006 */
[----:B------:R-:W-:Y:S04]  /*a0690*/  STL.64 [R1+0xa28], R10 ;  /* 0x000a280a01007387 */ /* 0x000fe80000100a00 */
[----:B------:R0:W-:Y:S01]  /*a06a0*/  STL [R1+0xd4], R5 ;  /* 0x0000d40501007387 */ /* 0x0001e20000100800 */
[----:B------:R-:W-:-:S02]  /*a06b0*/  LOP3.LUT R8, R23, 0xffff, RZ, 0xc0, !PT ;  /* 0x0000ffff17087812 */ /* 0x000fc400078ec0ff */
[----:B------:R-:W-:Y:S01]  /*a06c0*/  LOP3.LUT R9, R33, 0xffff, RZ, 0xc0, !PT ;  /* 0x0000ffff21097812 */ /* 0x000fe200078ec0ff */
[----:B------:R1:W-:Y:S03]  /*a06d0*/  STL [R1+0x208], R2 ;  /* 0x0002080201007387 */ /* 0x0003e60000100800 */
[----:B0-----:R-:W-:Y:S02]  /*a06e0*/  PRMT R5, R9, 0x3340, R0 ;  /* 0x0000334009057816 */ /* 0x001fe40000000000 */
[----:B------:R-:W-:-:S05]  /*a06f0*/  IADD3 R10, P6, R29, R45, RZ ;  /* 0x0000002d1d0a7210 */ /* 0x000fca0007fde0ff */
[----:B------:R-:W-:Y:S01]  /*a0700*/  IMAD.X R11, R4, 0x1, R36, P6 ;  /* 0x00000001040b7824 */ /* 0x000fe200030e0624 */
[----:B---3--:R-:W-:-:S04]  /*a0710*/  LOP3.LUT R7, R24, 0xffff, RZ, 0xc0, !PT ;  /* 0x0000ffff18077812 */ /* 0x008fc800078ec0ff */
[----:B------:R-:W-:-:S04]  /*a0720*/  PRMT R6, R8, 0x3340, R7 ;  /* 0x0000334008067816 */ /* 0x000fc80000000007 */
[----:B-1----:R-:W-:-:S05]  /*a0730*/  PRMT R2, R6, 0x5410, R5 ;  /* 0x0000541006027816 */ /* 0x002fca0000000005 */
[----:B------:R0:W-:Y:S04]  /*a0740*/  STL [R1+0x410], R2 ;  /* 0x0004100201007387 */ /* 0x0001e80000100800 */
[----:B------:R-:W3:Y:S04]  /*a0750*/  LDL.LU R15, [R1+0x304] ;  /* 0x00030400010f7983 */ /* 0x000ee80000300800 */
[----:B------:R-:W3:Y:S04]  /*a0760*/  LDL.LU R20, [R1+0x228] ;  /* 0x0002280001147983 */ /* 0x000ee80000300800 */
[----:B0-----:R-:W3:Y:S04]  /*a0770*/  LDL.LU R2, [R1+0x28c] ;  /* 0x00028c0001027983 */ /* 0x001ee80000300800 */
[----:B------:R-:W-:Y:S04]  /*a0780*/  STL.64 [R1+0xa50], R10 ;  /* 0x000a500a01007387 */ /* 0x000fe80000100a00 */
[----:B------:R-:W3:Y:S04]  /*a0790*/  LDL.LU R23, [R1+0x2b0] ;  /* 0x0002b00001177983 */ /* 0x000ee80000300800 */
[----:B------:R-:W3:Y:S04]  /*a07a0*/  LDL.LU R33, [R1+0x204] ;  /* 0x0002040001217983 */ /* 0x000ee80000300800 */
[----:B------:R-:W3:Y:S01]  /*a07b0*/  LDL.LU R24, [R1+0x258] ;  /* 0x0002580001187983 */ /* 0x000ee20000300800 */
        /* <DEDUP_REMOVED lines=8> */
[----:B------:R-:W-:Y:S01]  /*a0840*/  LOP3.LUT R27, R17, 0xffff, RZ, 0xc0, !PT ;  /* 0x0000ffff111b7812 */ /* 0x000fe200078ec0ff */
[----:B------:R2:W-:Y:S01]  /*a0850*/  STL [R1+0xd8], R8 ;  /* 0x0000d80801007387 */ /* 0x0005e20000100800 */
[----:B----4-:R-:W-:-:S03]  /*a0860*/  LOP3.LUT R7, R51, 0xffff, RZ, 0xc0, !PT ;  /* 0x0000ffff33077812 */ /* 0x010fc600078ec0ff */
[----:B------:R0:W-:Y:S01]  /*a0870*/  STL [R1+0x200], R5 ;  /* 0x0002000501007387 */ /* 0x0001e20000100800 */
[----:B--2---:R-:W-:Y:S02]  /*a0880*/  LOP3.LUT R8, R50, 0xffff, RZ, 0xc0, !PT ;  /* 0x0000ffff32087812 */ /* 0x004fe400078ec0ff */
[----:B0-----:R-:W-:Y:S02]  /*a0890*/  PRMT R5, R27, 0x3340, R0 ;  /* 0x000033401b057816 */ /* 0x001fe40000000000 */
[----:B------:R-:W-:Y:S02]  /*a08a0*/  PRMT R6, R8, 0x3340, R7 ;  /* 0x0000334008067816 */ /* 0x000fe40000000007 */
[----:B------:R-:W-:Y:S02]  /*a08b0*/  SHF.R.U32.HI R8, RZ, 0x8, R8 ;  /* 0x00000008ff087819 */ /* 0x000fe40000011608 */
[----:B------:R-:W-:Y:S02]  /*a08c0*/  PRMT R58, R6, 0x5410, R5 ;  /* 0x00005410063a7816 */ /* 0x000fe40000000005 */
[----:B------:R-:W-:-:S02]  /*a08d0*/  SHF.R.U32.HI R6, RZ, 0x8, R7 ;  /* 0x00000008ff067819 */ /* 0x000fc40000011607 */
[----:B------:R-:W-:Y:S02]  /*a08e0*/  SHF.R.U32.HI R5, RZ, 0x8, R9 ;  /* 0x00000008ff057819 */ /* 0x000fe40000011609 */
[----:B------:R-:W-:Y:S02]  /*a08f0*/  IADD3 R10, P6, R29, R46, RZ ;  /* 0x0000002e1d0a7210 */ /* 0x000fe40007fde0ff */
[----:B------:R-:W-:Y:S02]  /*a0900*/  LOP3.LUT R7, R8, 0xffff, RZ, 0xc0, !PT ;  /* 0x0000ffff08077812 */ /* 0x000fe400078ec0ff */
[----:B------:R-:W-:Y:S02]  /*a0910*/  LOP3.LUT R6, R6, 0xffff, RZ, 0xc0, !PT ;  /* 0x0000ffff06067812 */ /* 0x000fe400078ec0ff */
[----:B------:R-:W-:Y:S01]  /*a0920*/  LOP3.LUT R5, R5, 0xffff, RZ, 0xc0, !PT ;  /* 0x0000ffff05057812 */ /* 0x000fe200078ec0ff */
[----:B------:R-:W-:Y:S01]  /*a0930*/  IMAD.X R11, R4, 0x1, R37, P6 ;  /* 0x00000001040b7824 */ /* 0x000fe200030e0625 */
[----:B------:R-:W-:Y:S01]  /*a0940*/  PRMT R55, R7, 0x3340, R6 ;  /* 0x0000334007377816 */ /* 0x000fe20000000006 */
[----:B------:R-:W-:Y:S01]  /*a0950*/  STL.64 [R1+0x3af0], R26 ;  /* 0x003af01a01007387 */ /* 0x000fe20000100a00 */
[----:B------:R-:W-:-:S03]  /*a0960*/  PRMT R5, R5, 0x3340, R0 ;  /* 0x0000334005057816 */ /* 0x000fc60000000000 */
[----:B------:R-:W-:Y:S04]  /*a0970*/  STL [R1+0x3a2c], R58 ;  /* 0x003a2c3a01007387 */ /* 0x000fe80000100800 */
[----:B------:R3:W-:Y:S04]  /*a0980*/  STL.64 [R1+0xa20], R10 ;  /* 0x000a200a01007387 */ /* 0x0007e80000100a00 */
[----:B------:R-:W-:Y:S04]  /*a0990*/  STL [R1+0x3a30], R55 ;  /* 0x003a303701007387 */ /* 0x000fe80000100800 */
[----:B------:R0:W-:Y:S01]  /*a09a0*/  STL [R1+0xd0], R5 ;  /* 0x0000d00501007387 */ /* 0x0001e20000100800 */
[----:B---3--:R-:W-:-:S03]  /*a09b0*/  LOP3.LUT R10, R15, 0xffff, RZ, 0xc0, !PT ;  /* 0x0000ffff0f0a7812 */ /* 0x008fc600078ec0ff */
[----:B------:R-:W2:Y:S01]  /*a09c0*/  LDL.LU R15, [R1+0x1b0] ;  /* 0x0001b000010f7983 */ /* 0x000ea20000300800 */
[----:B------:R-:W-:-:S03]  /*a09d0*/  LOP3.LUT R8, R2, 0xffff, RZ, 0xc0, !PT ;  /* 0x0000ffff02087812 */ /* 0x000fc600078ec0ff */
[----:B------:R-:W3:Y:S01]  /*a09e0*/  LDL.LU R2, [R1+0x74] ;  /* 0x0000740001027983 */ /* 0x000ee20000300800 */
[----:B------:R-:W-:-:S03]  /*a09f0*/  LOP3.LUT R9, R23, 0xffff, RZ, 0xc0, !PT ;  /* 0x0000ffff17097812 */ /* 0x000fc600078ec0ff */
[----:B------:R-:W4:Y:S01]  /*a0a00*/  LDL.LU R23, [R1+0x138] ;  /* 0x0001380001177983 */ /* 0x000f220000300800 */
[----:B------:R-:W-:Y:S02]  /*a0a10*/  LOP3.LUT R12, R20, 0xffff, RZ, 0xc0, !PT ;  /* 0x0000ffff140c7812 */ /* 0x000fe400078ec0ff */
[----:B------:R-:W-:Y:S02]  /*a0a20*/  PRMT R6, R10, 0x3340, R8 ;  /* 0x000033400a067816 */ /* 0x000fe40000000008 */
[----:B0-----:R-:W-:Y:S02]  /*a0a30*/  PRMT R5, R12, 0x3340, R0 ;  /* 0x000033400c057816 */ /* 0x001fe40000000000 */
[----:B------:R-:W-:Y:S02]  /*a0a40*/  LOP3.LUT R11, R33, 0xffff, RZ, 0xc0, !PT ;  /* 0x0000ffff210b7812 */ /* 0x000fe400078ec0ff */
[----:B------:R-:W-:Y:S02]  /*a0a50*/  LOP3.LUT R7, R24, 0xffff, RZ, 0xc0, !PT ;  /* 0x0000ffff18077812 */ /* 0x000fe400078ec0ff */
[----:B------:R-:W-:-:S02]  /*a0a60*/  PRMT R13, R6, 0x5410, R5 ;  /* 0x00005410060d7816 */ /* 0x000fc40000000005 */
[----:B------:R-:W-:Y:S02]  /*a0a70*/  PRMT R5, R11, 0x3340, R0 ;  /* 0x000033400b057816 */ /* 0x000fe40000000000 */
[----:B------:R-:W-:-:S04]  /*a0a80*/  PRMT R6, R9, 0x3340, R7 ;  /* 0x0000334009067816 */ /* 0x000fc80000000007 */
[----:B------:R-:W-:Y:S01]  /*a0a90*/  PRMT R5, R6, 0x5410, R5 ;  /* 0x0000541006057816 */ /* 0x000fe20000000005 */
[----:B------:R-:W-:Y:S04]  /*a0aa0*/  STL [R1+0x3d0], R13 ;  /* 0x0003d00d01007387 */ /* 0x000fe80000100800 */
[----:B------:R0:W-:Y:S04]  /*a0ab0*/  STL [R1+0x390], R5 ;  /* 0x0003900501007387 */ /* 0x0001e80000100800 */
[----:B------:R-:W4:Y:S04]  /*a0ac0*/  LDL.LU R20, [R1+0x1ac] ;  /* 0x0001ac0001147983 */ /* 0x000f280000300800 */
[----:B------:R-:W4:Y:S04]  /*a0ad0*/  LDL.LU R33, [R1+0x68] ;  /* 0x0000680001217983 */ /* 0x000f280000300800 */
[----:B------:R-:W4:Y:S01]  /*a0ae0*/  LDL.LU R24, [R1+0x134] ;  /* 0x0001340001187983 */ /* 0x000f220000300800 */
[----:B------:R-:W-:-:S02]  /*a0af0*/  IADD3 R16, P6, R29, R44, RZ ;  /* 0x0000002c1d107210 */ /* 0x000fc40007fde0ff */
[----:B------:R-:W-:Y:S02]  /*a0b00*/  SHF.R.U32.HI R6, RZ, 0x8, R10 ;  /* 0x00000008ff067819 */ /* 0x000fe4000001160a */
[----:B0-----:R-:W-:Y:S01]  /*a0b10*/  SHF.R.U32.HI R5, RZ, 0x8, R8 ;  /* 0x00000008ff057819 */ /* 0x001fe20000011608 */
[----:B------:R-:W-:Y:S01]  /*a0b20*/  IMAD.X R17, R4, 0x1, R38, P6 ;  /* 0x0000000104117824 */ /* 0x000fe200030e0626 */
[----:B------:R-:W-:Y:S02]  /*a0b30*/  LOP3.LUT R6, R6, 0xffff, RZ, 0xc0, !PT ;  /* 0x0000ffff06067812 */ /* 0x000fe400078ec0ff */
[----:B------:R-:W-:Y:S02]  /*a0b40*/  LOP3.LUT R5, R5, 0xffff, RZ, 0xc0, !PT ;  /* 0x0000ffff05057812 */ /* 0x000fe400078ec0ff */
[----:B------:R0:W-:Y:S02]  /*a0b50*/  STL.64 [R1+0x9e8], R16 ;  /* 0x0009e81001007387 */ /* 0x0001e40000100a00 */
[----:B------:R-:W-:-:S02]  /*a0b60*/  PRMT R6, R6, 0x3340, R5 ;  /* 0x0000334006067816 */ /* 0x000fc40000000005 */
[----:B------:R-:W-:Y:S01]  /*a0b70*/  SHF.R.U32.HI R9, RZ, 0x8, R9 ;  /* 0x00000008ff097819 */ /* 0x000fe20000011609 */
[----:B------:R-:W4:Y:S01]  /*a0b80*/  LDL.LU R51, [R1+0x38] ;  /* 0x0000380001337983 */ /* 0x000f220000300800 */
[----:B------:R-:W-:Y:S02]  /*a0b90*/  SHF.R.U32.HI R7, RZ, 0x8, R7 ;  /* 0x00000008ff077819 */ /* 0x000fe40000011607 */
[----:B0-----:R-:W-:Y:S01]  /*a0ba0*/  IADD3 R16, P6, R29, R43, RZ ;  /* 0x0000002b1d107210 */ /* 0x001fe20007fde0ff */
[----:B------:R0:W-:Y:S01]  /*a0bb0*/  STL [R1+0x1f4], R6 ;  /* 0x0001f40601007387 */ /* 0x0001e20000100800 */
[----:B------:R-:W-:Y:S02]  /*a0bc0*/  LOP3.LUT R8, R9, 0xffff, RZ, 0xc0, !PT ;  /* 0x0000ffff09087812 */ /* 0x000fe400078ec0ff */
[----:B------:R-:W-:Y:S01]  /*a0bd0*/  LOP3.LUT R7, R7, 0xffff, RZ, 0xc0, !PT ;  /* 0x0000ffff07077812 */ /* 0x000fe200078ec0ff */
[----:B------:R-:W-:Y:S01]  /*a0be0*/  IMAD.X R17, R4, 0x1, R39, P6 ;  /* 0x0000000104117824 */ /* 0x000fe200030e0627 */
[----:B0-----:R-:W-:-:S02]  /*a0bf0*/  IADD3 R6, P6, R29, R61, RZ ;  /* 0x0000003d1d067210 */ /* 0x001fc40007fde0ff */
[----:B------:R-:W-:-:S03]  /*a0c00*/  PRMT R5, R8, 0x3340, R7 ;  /* 0x0000334008057816 */ /* 0x000fc60000000007 */
[----:B------:R-:W-:Y:S01]  /*a0c10*/  IMAD.X R7, R4, 0x1, R41, P6 ;  /* 0x0000000104077824 */ /* 0x000fe200030e0629 */
[----:B------:R-:W-:-:S04]  /*a0c20*/  SHF.R.U32.HI R4, RZ, 0x8, R11 ;  /* 0x00000008ff047819 */ /* 0x000fc8000001160b */
[----:B------:R-:W-:Y:S01]  /*a0c30*/  LOP3.LUT R4, R4, 0xffff, RZ, 0xc0, !PT ;  /* 0x0000ffff04047812 */ /* 0x000fe200078ec0ff */
[----:B------:R-:W-:Y:S03]  /*a0c40*/  STL [R1+0x1f0], R5 ;  /* 0x0001f00501007387 */ /* 0x000fe60000100800 */
[----:B------:R-:W-:Y:S01]  /*a0c50*/  PRMT R4, R4, 0x3340, R0 ;  /* 0x0000334004047816 */ /* 0x000fe20000000000 */
[----:B------:R-:W-:Y:S04]  /*a0c60*/  STL.64 [R1+0xa38], R16 ;  /* 0x000a381001007387 */ /* 0x000fe80000100a00 */
[----:B------:R2:W-:Y:S04]  /*a0c70*/  STL.64 [R1+0xa18], R6 ;  /* 0x000a180601007387 */ /* 0x0005e80000100a00 */
[----:B------:R0:W-:Y:S01]  /*a0c80*/  STL [R1+0xbc], R4 ;  /* 0x0000bc0401007387 */ /* 0x0001e20000100800 */
[----:B--2---:R-:W-:-:S02]  /*a0c90*/  LOP3.LUT R7, R15, 0xffff, RZ, 0xc0, !PT ;  /* 0x0000ffff0f077812 */ /* 0x004fc400078ec0ff */
[----:B---3--:R-:W-:Y:S02]  /*a0ca0*/  LOP3.LUT R8, R2, 0xffff, RZ, 0xc0, !PT ;  /* 0x0000ffff02087812 */ /* 0x008fe400078ec0ff */
[----:B------:R-:W2:Y:S02]  /*a0cb0*/  LDL.LU R2, [R1+0x17c] ;  /* 0x00017c0001027983 */ /* 0x000ea40000300800 */
[----:B0-----:R-:W-:Y:S02]  /*a0cc0*/  PRMT R4, R8, 0x3340, R0 ;  /* 0x0000334008047816 */ /* 0x001fe40000000000 */
[----:B----4-:R-:W-:Y:S02]  /*a0cd0*/  LOP3.LUT R6, R23, 0xffff, RZ, 0xc0, !PT ;  /* 0x0000ffff17067812 */ /* 0x010fe400078ec0ff */
[----:B------:R-:W3:Y:S02]  /*a0ce0*/  LDL.LU R23, [R1+0xa0] ;  /* 0x0000a00001177983 */ /* 0x000ee40000300800 */
[----:B------:R-:W-:-:S04]  /*a0cf0*/  PRMT R5, R7, 0x3340, R6 ;  /* 0x0000334007057816 */ /* 0x000fc80000000006 */
[----:B------:R-:W-:Y:S02]  /*a0d00*/  PRMT R5, R5, 0x5410, R4 ;  /* 0x0000541005057816 */ /* 0x000fe40000000004 */
[----:B------:R-:W-:Y:S02]  /*a0d10*/  SHF.R.U32.HI R4, RZ, 0x8, R12 ;  /* 0x00000008ff047819 */ /* 0x000fe4000001160c */
[----:B------:R-:W-:Y:S01]  /*a0d20*/  SHF.R.U32.HI R7, RZ, 0x8, R7 ;  /* 0x00000008ff077819 */ /* 0x000fe20000011607 */
[----:B------:R0:W-:Y:S01]  /*a0d30*/  STL [R1+0x378], R5 ;  /* 0x0003780501007387 */ /* 0x0001e20000100800 */
[----:B------:R-:W-:Y:S02]  /*a0d40*/  LOP3.LUT R4, R4, 0xffff, RZ, 0xc0, !PT ;  /* 0x0000ffff04047812 */ /* 0x000fe400078ec0ff */
[----:B0-----:R-:W-:Y:S02]  /*a0d50*/  SHF.R.U32.HI R5, RZ, 0x8, R6 ;  /* 0x00000008ff057819 */ /* 0x001fe40000011606 */
[----:B------:R-:W-:-:S02]  /*a0d60*/  LOP3.LUT R6, R7, 0xffff, RZ, 0xc0, !PT ;  /* 0x0000ffff07067812 */ /* 0x000fc400078ec0ff */
[----:B------:R-:W-:Y:S02]  /*a0d70*/  LOP3.LUT R5, R5, 0xffff, RZ, 0xc0, !PT ;  /* 0x0000ffff05057812 */ /* 0x000fe400078ec0ff */
[----:B------:R-:W-:Y:S02]  /*a0d80*/  PRMT R9, R4, 0x3340, R0 ;  /* 0x0000334004097816 */ /* 0x000fe40000000000 */
[----:B------:R-:W-:-:S03]  /*a0d90*/  PRMT R4, R6, 0x3340, R5 ;  /* 0x0000334006047816 */ /* 0x000fc60000000005 */
[----:B------:R0:W-:Y:S01]  /*a0da0*/  STL [R1+0xb4], R9 ;  /* 0x0000b40901007387 */ /* 0x0001e20000100800 */
[----:B------:R-:W-:-:S03]  /*a0db0*/  LOP3.LUT R6, R24, 0xffff, RZ, 0xc0, !PT ;  /* 0x0000ffff18067812 */ /* 0x000fc600078ec0ff */
[----:B------:R1:W-:Y:S04]  /*a0dc0*/  STL [R1+0x1ec], R4 ;  /* 0x0001ec0401007387 */ /* 0x0003e80000100800 */
[----:B------:R-:W4:Y:S01]  /*a0dd0*/  LDL.LU R24, [R1+0x184] ;  /* 0x0001840001187983 */ /* 0x000f220000300800 */
[----:B0-----:R-:W-:-:S03]  /*a0de0*/  LOP3.LUT R9, R33, 0xffff, RZ, 0xc0, !PT ;  /* 0x0000ffff21097812 */ /* 0x001fc600078ec0ff */
[----:B------:R-:W4:Y:S01]  /*a0df0*/  LDL.LU R33, [R1+0xa8] ;  /* 0x0000a80001217983 */ /* 0x000f220000300800 */
[----:B------:R-:W-:Y:S02]  /*a0e00*/  LOP3.LUT R7, R20, 0xffff, RZ, 0xc0, !PT ;  /* 0x0000ffff14077812 */ /* 0x000fe400078ec0ff */
[----:B-1----:R-:W-:Y:S02]  /*a0e10*/  PRMT R4, R9, 0x3340, R0 ;  /* 0x0000334009047816 */ /* 0x002fe40000000000 */
[----:B------:R-:W-:-:S04]  /*a0e20*/  PRMT R5, R7, 0x3340, R6 ;  /* 0x0000334007057816 */ /* 0x000fc80000000006 */
[----:B------:R-:W-:Y:S02]  /*a0e30*/  PRMT R4, R5, 0x5410, R4 ;  /* 0x0000541005047816 */ /* 0x000fe40000000004 */
[----:B------:R-:W-:-:S03]  /*a0e40*/  IADD3 R10, P6, R51, R40, RZ ;  /* 0x00000028330a7210 */ /* 0x000fc60007fde0ff */
[----:B------:R0:W-:Y:S01]  /*a0e50*/  STL [R1+0x364], R4 ;  /* 0x0003640401007387 */ /* 0x0001e20000100800 */
[----:B------:R-:W-:Y:S02]  /*a0e60*/  SHF.R.U32.HI R5, RZ, 0x8, R8 ;  /* 0x00000008ff057819 */ /* 0x000fe40000011608 */
[----:B------:R-:W-:Y:S02]  /*a0e70*/  SHF.R.U32.HI R7, RZ, 0x8, R7 ;  /* 0x00000008ff077819 */ /* 0x000fe40000011607 */
[----:B------:R-:W-:Y:S02]  /*a0e80*/  SHF.R.U32.HI R6, RZ, 0x8, R6 ;  /* 0x00000008ff067819 */ /* 0x000fe40000011606 */
[----:B0-----:R-:W-:Y:S02]  /*a0e90*/  SHF.R.S32.HI R4, RZ, 0x1f, R51 ;  /* 0x0000001fff047819 */ /* 0x001fe40000011433 */
[----:B------:R-:W-:-:S03]  /*a0ea0*/  LOP3.LUT R5, R5, 0xffff, RZ, 0xc0, !PT ;  /* 0x0000ffff05057812 */ /* 0x000fc600078ec0ff */
[----:B------:R-:W-:Y:S01]  /*a0eb0*/  IMAD.X R11, R4, 0x1, R42, P6 ;  /* 0x00000001040b7824 */ /* 0x000fe200030e062a */
[----:B------:R-:W-:Y:S02]  /*a0ec0*/  LOP3.LUT R7, R7, 0xffff, RZ, 0xc0, !PT ;  /* 0x0000ffff07077812 */ /* 0x000fe400078ec0ff */
[----:B------:R-:W-:Y:S02]  /*a0ed0*/  LOP3.LUT R6, R6, 0xffff, RZ, 0xc0, !PT ;  /* 0x0000ffff06067812 */ /* 0x000fe400078ec0ff */
[----:B------:R0:W-:Y:S01]  /*a0ee0*/  STL.64 [R1+0x9c0], R10 ;  /* 0x0009c00a01007387 */ /* 0x0001e20000100a00 */
[----:B------:R-:W-:Y:S02]  /*a0ef0*/  LOP3.LUT R21, R21, 0xffff, RZ, 0xc0, !PT ;  /* 0x0000ffff15157812 */ /* 0x000fe400078ec0ff */
[----:B0-----:R-:W-:Y:S02]  /*a0f00*/  PRMT R10, R5, 0x3340, R0 ;  /* 0x00003340050a7816 */ /* 0x001fe40000000000 */
[----:B------:R-:W-:-:S03]  /*a0f10*/  PRMT R5, R7, 0x3340, R6 ;  /* 0x0000334007057816 */ /* 0x000fc60000000006 */
[----:B------:R-:W-:Y:S04]  /*a0f20*/  STL [R1+0xb0], R10 ;  /* 0x0000b00a01007387 */ /* 0x000fe80000100800 */
[----:B------:R0:W-:Y:S02]  /*a0f30*/  STL [R1+0x1e8], R5 ;  /* 0x0001e80501007387 */ /* 0x0001e40000100800 */
[----:B0-----:R-:W-:Y:S02]  /*a0f40*/  PRMT R5, R21, 0x3340, R0 ;  /* 0x0000334015057816 */ /* 0x001fe40000000000 */
[----:B------:R-:W-:-:S05]  /*a0f50*/  IADD3 R10, P6, R51, R57, RZ ;  /* 0x00000039330a7210 */ /* 0x000fca0007fde0ff */
[----:B------:R-:W-:Y:S01]  /*a0f60*/  IMAD.X R11, R4, 0x1, R34, P6 ;  /* 0x00000001040b7824 */ /* 0x000fe200030e0622 */
[----:B--2---:R-:W-:Y:S02]  /*a0f70*/  LOP3.LUT R8, R2, 0xffff, RZ, 0xc0, !PT ;  /* 0x0000ffff02087812 */ /* 0x004fe400078ec0ff */
[----:B---3--:R-:W-:-:S04]  /*a0f80*/  LOP3.LUT R7, R23, 0xffff, RZ, 0xc0, !PT ;  /* 0x0000ffff17077812 */ /* 0x008fc800078ec0ff */
[----:B------:R-:W-:-:S04]  /*a0f90*/  PRMT R6, R8, 0x3340, R7 ;  /* 0x0000334008067816 */ /* 0x000fc80000000007 */
[----:B------:R-:W-:Y:S02]  /*a0fa0*/  PRMT R2, R6, 0x5410, R5 ;  /* 0x0000541006027816 */ /* 0x000fe40000000005 */
[----:B------:R-:W-:-:S03]  /*a0fb0*/  SHF.R.U32.HI R6, RZ, 0x8, R8 ;  /* 0x00000008ff067819 */ /* 0x000fc60000011608 */
[----:B------:R0:W-:Y:S01]  /*a0fc0*/  STL [R1+0x354], R2 ;  /* 0x0003540201007387 */ /* 0x0001e20000100800 */
[----:B------:R-:W-:-:S03]  /*a0fd0*/  SHF.R.U32.HI R5, RZ, 0x8, R7 ;  /* 0x00000008ff057819 */ /* 0x000fc60000011607 */
[----:B------:R-:W2:Y:S01]  /*a0fe0*/  LDL.LU R53, [R1+0x328] ;  /* 0x0003280001357983 */ /* 0x000ea20000300800 */
[----:B------:R-:W-:-:S03]  /*a0ff0*/  SHF.R.U32.HI R7, RZ, 0x8, R21 ;  /* 0x00000008ff077819 */ /* 0x000fc60000011615 */
[----:B------:R-:W3:Y:S01]  /*a1000*/  LDL.LU R14, [R1+0x278] ;  /* 0x00027800010e7983 */ /* 0x000ee20000300800 */
[----:B------:R-:W-:-:S03]  /*a1010*/  LOP3.LUT R6, R6, 0xffff, RZ, 0xc0, !PT ;  /* 0x0000ffff06067812 */ /* 0x000fc600078ec0ff */
[----:B------:R-:W3:Y:S01]  /*a1020*/  LDL.LU R13, [R1+0x2c4] ;  /* 0x0002c400010d7983 */ /* 0x000ee20000300800 */
[----:B------:R-:W-:Y:S02]  /*a1030*/  LOP3.LUT R5, R5, 0xffff, RZ, 0xc0, !PT ;  /* 0x0000ffff05057812 */ /* 0x000fe400078ec0ff */
[----:B------:R-:W-:Y:S02]  /*a1040*/  LOP3.LUT R7, R7, 0xffff, RZ, 0xc0, !PT ;  /* 0x0000ffff07077812 */ /* 0x000fe400078ec0ff */
[----:B------:R-:W-:Y:S02]  /*a1050*/  PRMT R5, R6, 0x3340, R5 ;  /* 0x0000334006057816 */ /* 0x000fe40000000005 */
[----:B0-----:R-:W-:Y:S01]  /*a1060*/  PRMT R2, R7, 0x3340, R0 ;  /* 0x0000334007027816 */ /* 0x001fe20000000000 */
[----:B------:R-:W-:Y:S01]  /*a1070*/  STL.64 [R1+0x9b0], R10 ;  /* 0x0009b00a01007387 */ /* 0x000fe20000100a00 */
[----:B----4-:R-:W-:Y:S02]  /*a1080*/  LOP3.LUT R8, R24, 0xffff, RZ, 0xc0, !PT ;  /* 0x0000ffff18087812 */ /* 0x010fe400078ec0ff */
[----:B------:R-:W-:-:S02]  /*a1090*/  LOP3.LUT R24, R22, 0xffff, RZ, 0xc0, !PT ;  /* 0x0000ffff16187812 */ /* 0x000fc400078ec0ff */
[----:B------:R-:W-:Y:S01]  /*a10a0*/  LOP3.LUT R7, R33, 0xffff, RZ, 0xc0, !PT ;  /* 0x0000ffff21077812 */ /* 0x000fe200078ec0ff */
[----:B------:R0:W-:Y:S03]  /*a10b0*/  STL [R1+0x1e4], R5 ;  /* 0x0001e40501007387 */ /* 0x0001e60000100800 */
[----:B------:R-:W-:Y:S01]  /*a10c0*/  PRMT R6, R8, 0x3340, R7 ;  /* 0x0000334008067816 */ /* 0x000fe20000000007 */
[----:B------:R1:W-:Y:S01]  /*a10d0*/  STL [R1+0xa4], R2 ;  /* 0x0000a40201007387 */ /* 0x0003e20000100800 */
[----:B0-----:R-:W-:-:S04]  /*a10e0*/  PRMT R5, R24, 0x3340, R0 ;  /* 0x0000334018057816 */ /* 0x001fc80000000000 */
[----:B-1----:R-:W-:-:S05]  /*a10f0*/  PRMT R2, R6, 0x5410, R5 ;  /* 0x0000541006027816 */ /* 0x002fca0000000005 */
[----:B------:R0:W-:Y:S04]  /*a1100*/  STL [R1+0xde0], R2 ;  /* 0x000de00201007387 */ /* 0x0001e80000100800 */
[----:B------:R-:W4:Y:S04]  /*a1110*/  LDL.LU R50, [R1+0x430] ;  /* 0x0004300001327983 */ /* 0x000f280000300800 */
[----:B------:R-:W4:Y:S04]  /*a1120*/  LDL.LU R29, [R1+0x27c] ;  /* 0x00027c00011d7983 */ /* 0x000f280000300800 */
[----:B------:R-:W4:Y:S01]  /*a1130*/  LDL.LU R15, [R1+0x2c8] ;  /* 0x0002c800010f7983 */ /* 0x000f220000300800 */
[----:B------:R-:W-:-:S05]  /*a1140*/  IADD3 R10, P6, R51, R47, RZ ;  /* 0x0000002f330a7210 */ /* 0x000fca0007fde0ff */
[----:B------:R-:W-:-:S05]  /*a1150*/  IMAD.X R11, R4, 0x1, R35, P6 ;  /* 0x00000001040b7824 */ /* 0x000fca00030e0623 */
[----:B------:R1:W-:Y:S04]  /*a1160*/  STL.64 [R1+0x9a0], R10 ;  /* 0x0009a00a01007387 */ /* 0x0003e80000100a00 */
[----:B------:R-:W4:Y:S04]  /*a1170*/  LDL.LU R20, [R1+0x31c] ;  /* 0x00031c0001147983 */ /* 0x000f280000300800 */
[----:B------:R-:W4:Y:S04]  /*a1180*/  LDL.LU R23, [R1+0x218] ;  /* 0x0002180001177983 */ /* 0x000f280000300800 */
[----:B------:R-:W4:Y:S01]  /*a1190*/  LDL.LU R33, [R1+0x2a8] ;  /* 0x0002a80001217983 */ /* 0x000f220000300800 */
[----:B------:R-:W-:-:S02]  /*a11a0*/  SHF.R.U32.HI R8, RZ, 0x8, R8 ;  /* 0x00000008ff087819 */ /* 0x000fc40000011608 */
[----:B------:R-:W-:Y:S02]  /*a11b0*/  SHF.R.U32.HI R6, RZ, 0x8, R7 ;  /* 0x00000008ff067819 */ /* 0x000fe40000011607 */
[----:B------:R-:W-:Y:S02]  /*a11c0*/  SHF.R.U32.HI R5, RZ, 0x8, R9 ;  /* 0x00000008ff057819 */ /* 0x000fe40000011609 */
[----:B------:R-:W-:Y:S02]  /*a11d0*/  LOP3.LUT R7, R8, 0xffff, RZ, 0xc0, !PT ;  /* 0x0000ffff08077812 */ /* 0x000fe400078ec0ff */
[----:B------:R-:W-:Y:S02]  /*a11e0*/  LOP3.LUT R6, R6, 0xffff, RZ, 0xc0, !PT ;  /* 0x0000ffff06067812 */ /* 0x000fe400078ec0ff */
[----:B------:R-:W-:Y:S02]  /*a11f0*/  LOP3.LUT R5, R5, 0xffff, RZ, 0xc0, !PT ;  /* 0x0000ffff05057812 */ /* 0x000fe400078ec0ff */
[----:B0-----:R-:W-:-:S02]  /*a1200*/  PRMT R2, R7, 0x3340, R6 ;  /* 0x0000334007027816 */ /* 0x001fc40000000006 */
[----:B------:R-:W-:-:S03]  /*a1210*/  PRMT R5, R5, 0x3340, R0 ;  /* 0x0000334005057816 */ /* 0x000fc60000000000 */
[----:B------:R-:W-:Y:S04]  /*a1220*/  STL [R1+0x3a34], R2 ;  /* 0x003a340201007387 */ /* 0x000fe80000100800 */
[----:B------:R0:W-:Y:S01]  /*a1230*/  STL [R1+0xa8], R5 ;  /* 0x0000a80501007387 */ /* 0x0001e20000100800 */
[----:B-1----:R-:W-:-:S05]  /*a1240*/  IADD3 R10, P6, R51, R45, RZ ;  /* 0x0000002d330a7210 */ /* 0x002fca0007fde0ff */
[----:B------:R-:W-:Y:S01]  /*a1250*/  IMAD.X R11, R4, 0x1, R36, P6 ;  /* 0x00000001040b7824 */ /* 0x000fe200030e0624 */
[----:B--2---:R-:W-:Y:S02]  /*a1260*/  LOP3.LUT R9, R53, 0xffff, RZ, 0xc0, !PT ;  /* 0x0000ffff35097812 */ /* 0x004fe400078ec0ff */
[----:B---3--:R-:W-:Y:S02]  /*a1270*/  LOP3.LUT R7, R14, 0xffff, RZ, 0xc0, !PT ;  /* 0x0000ffff0e077812 */ /* 0x008fe400078ec0ff */
[----:B------:R-:W-:Y:S02]  /*a1280*/  LOP3.LUT R8, R13, 0xffff, RZ, 0xc0, !PT ;  /* 0x0000ffff0d087812 */ /* 0x000fe400078ec0ff */
[----:B0-----:R-:W-:Y:S02]  /*a1290*/  PRMT R5, R7, 0x3340, R0 ;  /* 0x0000334007057816 */ /* 0x001fe40000000000 */
[----:B------:R-:W-:Y:S02]  /*a12a0*/  PRMT R6, R9, 0x3340, R8 ;  /* 0x0000334009067816 */ /* 0x000fe40000000008 */
[----:B------:R-:W-:-:S02]  /*a12b0*/  SHF.R.U32.HI R7, RZ, 0x8, R7 ;  /* 0x00000008ff077819 */ /* 0x000fc40000011607 */
[----:B------:R-:W-:Y:S02]  /*a12c0*/  PRMT R2, R6, 0x5410, R5 ;  /* 0x0000541006027816 */ /* 0x000fe40000000005 */
[----:B------:R-:W-:Y:S02]  /*a12d0*/  SHF.R.U32.HI R6, RZ, 0x8, R9 ;  /* 0x00000008ff067819 */ /* 0x000fe40000011609 */
[----:B------:R-:W-:Y:S02]  /*a12e0*/  SHF.R.U32.HI R5, RZ, 0x8, R8 ;  /* 0x00000008ff057819 */ /* 0x000fe40000011608 */
[----:B------:R-:W-:Y:S02]  /*a12f0*/  LOP3.LUT R6, R6, 0xffff, RZ, 0xc0, !PT ;  /* 0x0000ffff06067812 */ /* 0x000fe400078ec0ff */
[----:B------:R-:W-:Y:S02]  /*a1300*/  LOP3.LUT R5, R5, 0xffff, RZ, 0xc0, !PT ;  /* 0x0000ffff05057812 */ /* 0x000fe400078ec0ff */
[----:B------:R-:W-:Y:S01]  /*a1310*/  LOP3.LUT R7, R7, 0xffff, RZ, 0xc0, !PT ;  /* 0x0000ffff07077812 */ /* 0x000fe200078ec0ff */
[----:B------:R0:W-:Y:S01]  /*a1320*/  STL [R1+0x338], R2 ;  /* 0x0003380201007387 */ /* 0x0001e20000100800 */
[----:B------:R-:W-:-:S03]  /*a1330*/  PRMT R5, R6, 0x3340, R5 ;  /* 0x0000334006057816 */ /* 0x000fc60000000005 */
[----:B------:R4:W-:Y:S01]  /*a1340*/  STL.64 [R1+0x9a8], R10 ;  /* 0x0009a80a01007387 */ /* 0x0009e20000100a00 */
[----:B0-----:R-:W-:-:S03]  /*a1350*/  PRMT R2, R7, 0x3340, R0 ;  /* 0x0000334007027816 */ /* 0x001fc60000000000 */
[----:B------:R0:W-:Y:S04]  /*a1360*/  STL [R1+0x1e0], R5 ;  /* 0x0001e00501007387 */ /* 0x0001e80000100800 */
[----:B------:R1:W-:Y:S01]  /*a1370*/  STL [R1+0xa0], R2 ;  /* 0x0000a00201007387 */ /* 0x0003e20000100800 */
[----:B----4-:R-:W-:-:S03]  /*a1380*/  LOP3.LUT R10, R50, 0xffff, RZ, 0xc0, !PT ;  /* 0x0000ffff320a7812 */ /* 0x010fc600078ec0ff */
[----:B------:R-:W2:Y:S01]  /*a1390*/  LDL.LU R50, [R1+0x1bc] ;  /* 0x0001bc0001327983 */ /* 0x000ea20000300800 */
[----:B------:R-:W-:-:S03]  /*a13a0*/  LOP3.LUT R12, R29, 0xffff, RZ, 0xc0, !PT ;  /* 0x0000ffff1d0c7812 */ /* 0x000fc600078ec0ff */
[----:B------:R-:W3:Y:S01]  /*a13b0*/  LDL.LU R29, [R1+0x88] ;  /* 0x00008800011d7983 */ /* 0x000ee20000300800 */
[----:B------:R-:W-:-:S03]  /*a13c0*/  LOP3.LUT R8, R15, 0xffff, RZ, 0xc0, !PT ;  /* 0x0000ffff0f087812 */ /* 0x000fc600078ec0ff */
[----:B------:R-:W4:Y:S01]  /*a13d0*/  LDL.LU R15, [R1+0x144] ;  /* 0x00014400010f7983 */ /* 0x000f220000300800 */
[----:B0-----:R-:W-:Y:S02]  /*a13e0*/  PRMT R5, R12, 0x3340, R0 ;  /* 0x000033400c057816 */ /* 0x001fe40000000000 */
[----:B------:R-:W-:-:S04]  /*a13f0*/  PRMT R6, R10, 0x3340, R8 ;  /* 0x000033400a067816 */ /* 0x000fc80000000008 */
[----:B-1----:R-:W-:Y:S02]  /*a1400*/  PRMT R2, R6, 0x5410, R5 ;  /* 0x0000541006027816 */ /* 0x002fe40000000005 */
[----:B------:R-:W-:Y:S02]  /*a1410*/  LOP3.LUT R9, R20, 0xffff, RZ, 0xc0, !PT ;  /* 0x0000ffff14097812 */ /* 0x000fe400078ec0ff */
[----:B------:R-:W-:Y:S02]  /*a1420*/  LOP3.LUT R11, R23, 0xffff, RZ, 0xc0, !PT ;  /* 0x0000ffff170b7812 */ /* 0x000fe400078ec0ff */
[----:B------:R-:W-:Y:S02]  /*a1430*/  LOP3.LUT R7, R33, 0xffff, RZ, 0xc0, !PT ;  /* 0x0000ffff21077812 */ /* 0x000fe400078ec0ff */
[----:B------:R-:W-:Y:S02]  /*a1440*/  PRMT R5, R11, 0x3340, R0 ;  /* 0x000033400b057816 */ /* 0x000fe40000000000 */
[----:B------:R-:W-:Y:S01]  /*a1450*/  PRMT R6, R9, 0x3340, R7 ;  /* 0x0000334009067816 */ /* 0x000fe20000000007 */
[----:B------:R0:W-:Y:S03]  /*a1460*/  STL [R1+0x31c], R2 ;  /* 0x00031c0201007387 */ /* 0x0001e60000100800 */
[----:B0-----:R-:W-:-:S05]  /*a1470*/  PRMT R2, R6, 0x5410, R5 ;  /* 0x0000541006027816 */ /* 0x001fca0000000005 */
[----:B------:R-:W-:Y:S04]  /*a1480*/  STL [R1+0x328], R2 ;  /* 0x0003280201007387 */ /* 0x000fe80000100800 */
[----:B------:R-:W4:Y:S04]  /*a1490*/  LDL.LU R20, [R1+0x1c0] ;  /* 0x0001c00001147983 */ /* 0x000f280000300800 */
[----:B------:R-:W4:Y:S04]  /*a14a0*/  LDL.LU R23, [R1+0x100] ;  /* 0x0001000001177983 */ /* 0x000f280000300800 */
[----:B------:R-:W4:Y:S01]  /*a14b0*/  LDL.LU R33, [R1+0x148] ;  /* 0x0001480001217983 */ /* 0x000f220000300800 */
[----:B------:R-:W-:-:S02]  /*a14c0*/  SHF.R.U32.HI R6, RZ, 0x8, R9 ;  /* 0x00000008ff067819 */ /* 0x000fc40000011609 */
[----:B------:R-:W-:Y:S02]  /*a14d0*/  SHF.R.U32.HI R5, RZ, 0x8, R7 ;  /* 0x00000008ff057819 */ /* 0x000fe40000011607 */
[----:B------:R-:W-:Y:S02]  /*a14e0*/  IADD3 R16, P6, R51, R46, RZ ;  /* 0x0000002e33107210 */ /* 0x000fe40007fde0ff */
[----:B------:R-:W-:Y:S02]  /*a14f0*/  LOP3.LUT R6, R6, 0xffff, RZ, 0xc0, !PT ;  /* 0x0000ffff06067812 */ /* 0x000fe400078ec0ff */
[----:B------:R-:W-:Y:S01]  /*a1500*/  LOP3.LUT R5, R5, 0xffff, RZ, 0xc0, !PT ;  /* 0x0000ffff05057812 */ /* 0x000fe200078ec0ff */
[----:B------:R-:W-:-:S03]  /*a1510*/  IMAD.X R17, R4, 0x1, R37, P6 ;  /* 0x0000000104117824 */ /* 0x000fc600030e0625 */
[----:B------:R-:W-:Y:S02]  /*a1520*/  PRMT R5, R6, 0x3340, R5 ;  /* 0x0000334006057816 */ /* 0x000fe40000000005 */
[----:B------:R0:W-:Y:S01]  /*a1530*/  STL.64 [R1+0x990], R16 ;  /* 0x0009901001007387 */ /* 0x0001e20000100a00 */
[----:B------:R-:W-:Y:S02]  /*a1540*/  SHF.R.U32.HI R10, RZ, 0x8, R10 ;  /* 0x00000008ff0a7819 */ /* 0x000fe4000001160a */
[----:B------:R-:W-:Y:S01]  /*a1550*/  SHF.R.U32.HI R7, RZ, 0x8, R8 ;  /* 0x00000008ff077819 */ /* 0x000fe20000011608 */
[----:B------:R1:W-:Y:S01]  /*a1560*/  STL [R1+0x1d4], R5 ;  /* 0x0001d40501007387 */ /* 0x0003e20000100800 */
[----:B------:R-:W-:Y:S02]  /*a1570*/  LOP3.LUT R8, R10, 0xffff, RZ, 0xc0, !PT ;  /* 0x0000ffff0a087812 */ /* 0x000fe400078ec0ff */
[----:B------:R-:W-:Y:S02]  /*a1580*/  LOP3.LUT R7, R7, 0xffff, RZ, 0xc0, !PT ;  /* 0x0000ffff07077812 */ /* 0x000fe400078ec0ff */
[----:B------:R-:W-:-:S02]  /*a1590*/  SHF.R.U32.HI R6, RZ, 0x8, R11 ;  /* 0x00000008ff067819 */ /* 0x000fc4000001160b */
[----:B0-----:R-:W-:Y:S02]  /*a15a0*/  IADD3 R16, P6, R51, R44, RZ ;  /* 0x0000002c33107210 */ /* 0x001fe40007fde0ff */
[----:B-1----:R-:W-:Y:S02]  /*a15b0*/  SHF.R.U32.HI R5, RZ, 0x8, R12 ;  /* 0x00000008ff057819 */ /* 0x002fe4000001160c */
[----:B------:R-:W-:Y:S02]  /*a15c0*/  PRMT R2, R8, 0x3340, R7 ;  /* 0x0000334008027816 */ /* 0x000fe40000000007 */
[----:B------:R-:W-:Y:S01]  /*a15d0*/  LOP3.LUT R5, R5, 0xffff, RZ, 0xc0, !PT ;  /* 0x0000ffff05057812 */ /* 0x000fe200078ec0ff */
[----:B------:R-:W-:Y:S01]  /*a15e0*/  IMAD.X R17, R4, 0x1, R38, P6 ;  /* 0x0000000104117824 */ /* 0x000fe200030e0626 */
[----:B------:R-:W-:Y:S02]  /*a15f0*/  LOP3.LUT R6, R6, 0xffff, RZ, 0xc0, !PT ;  /* 0x0000ffff06067812 */ /* 0x000fe400078ec0ff */
[----:B------:R-:W-:Y:S01]  /*a1600*/  PRMT R5, R5, 0x3340, R0 ;  /* 0x0000334005057816 */ /* 0x000fe20000000000 */
[----:B------:R0:W-:Y:S01]  /*a1610*/  STL [R1+0x1b0], R2 ;  /* 0x0001b00201007387 */ /* 0x0001e20000100800 */
[----:B------:R-:W-:-:S03]  /*a1620*/  IADD3 R10, P6, R51, R43, RZ ;  /* 0x0000002b330a7210 */ /* 0x000fc60007fde0ff */
[----:B------:R-:W-:Y:S04]  /*a1630*/  STL.64 [R1+0x988], R16 ;  /* 0x0009881001007387 */ /* 0x000fe80000100a00 */
[----:B------:R1:W-:Y:S01]  /*a1640*/  STL [R1+0x8c], R5 ;  /* 0x00008c0501007387 */ /* 0x0003e20000100800 */
[----:B0-----:R-:W-:Y:S01]  /*a1650*/  PRMT R2, R6, 0x3340, R0 ;  /* 0x0000334006027816 */ /* 0x001fe20000000000 */
[----:B------:R-:W-:-:S04]  /*a1660*/  IMAD.X R11, R4, 0x1, R39, P6 ;  /* 0x00000001040b7824 */ /* 0x000fc800030e0627 */
[----:B------:R0:W-:Y:S01]  /*a1670*/  STL [R1+0x90], R2 ;  /* 0x0000900201007387 */ /* 0x0001e20000100800 */
[----:B--2---:R-:W-:Y:S02]  /*a1680*/  LOP3.LUT R8, R50, 0xffff, RZ, 0xc0, !PT ;  /* 0x0000ffff32087812 */ /* 0x004fe400078ec0ff */
[----:B---3--:R-:W-:Y:S02]  /*a1690*/  LOP3.LUT R9, R29, 0xffff, RZ, 0xc0, !PT ;  /* 0x0000ffff1d097812 */ /* 0x008fe400078ec0ff */
[----:B------:R-:W2:Y:S01]  /*a16a0*/  LDL.LU R29, [R1+0x19c] ;  /* 0x00019c00011d7983 */ /* 0x000ea20000300800 */
[----:B----4-:R-:W-:Y:S02]  /*a16b0*/  LOP3.LUT R7, R15, 0xffff, RZ, 0xc0, !PT ;  /* 0x0000ffff0f077812 */ /* 0x010fe400078ec0ff */
[----:B-1----:R-:W-:Y:S01]  /*a16c0*/  PRMT R5, R9, 0x3340, R0 ;  /* 0x0000334009057816 */ /* 0x002fe20000000000 */
[----:B------:R-:W3:Y:S01]  /*a16d0*/  LDL.LU R15, [R1+0x124] ;  /* 0x00012400010f7983 */ /* 0x000ee20000300800 */
[----:B------:R-:W-:-:S03]  /*a16e0*/  PRMT R6, R8, 0x3340, R7 ;  /* 0x0000334008067816 */ /* 0x000fc60000000007 */
[----:B------:R-:W4:Y:S01]  /*a16f0*/  LDL.LU R14, [R1+0x34] ;  /* 0x00003400010e7983 */ /* 0x000f220000300800 */
[----:B0-----:R-:W-:-:S05]  /*a1700*/  PRMT R2, R6, 0x5410, R5 ;  /* 0x0000541006027816 */ /* 0x001fca0000000005 */
        /* <DEDUP_REMOVED lines=11> */
[----:B------:R0:W-:Y:S01]  /*a17c0*/  STL [R1+0x1ac], R2 ;  /* 0x0001ac0201007387 */ /* 0x0001e20000100800 */
[----:B------:R-:W-:-:S03]  /*a17d0*/  LOP3.LUT R7, R23, 0xffff, RZ, 0xc0, !PT ;  /* 0x0000ffff17077812 */ /* 0x000fc600078ec0ff */
[----:B------:R-:W4:Y:S01]  /*a17e0*/  LDL.LU R20, [R1+0x450] ;  /* 0x0004500001147983 */ /* 0x000f220000300800 */
[----:B------:R-:W-:-:S03]  /*a17f0*/  LOP3.LUT R6, R33, 0xffff, RZ, 0xc0, !PT ;  /* 0x0000ffff21067812 */ /* 0x000fc600078ec0ff */
[----:B------:R-:W4:Y:S04]  /*a1800*/  LDL.LU R23, [R1+0x2ac] ;  /* 0x0002ac0001177983 */ /* 0x000f280000300800 */
[----:B------:R-:W4:Y:S01]  /*a1810*/  LDL.LU R33, [R1+0x33c] ;  /* 0x00033c0001217983 */ /* 0x000f220000300800 */
[----:B------:R-:W-:Y:S02]  /*a1820*/  PRMT R4, R7, 0x3340, R0 ;  /* 0x0000334007047816 */ /* 0x000fe40000000000 */
[----:B------:R-:W-:-:S04]  /*a1830*/  PRMT R5, R8, 0x3340, R6 ;  /* 0x0000334008057816 */ /* 0x000fc80000000006 */
[----:B0-----:R-:W-:Y:S02]  /*a1840*/  PRMT R2, R5, 0x5410, R4 ;  /* 0x0000541005027816 */ /* 0x001fe40000000004 */
[----:B------:R-:W-:Y:S02]  /*a1850*/  SHF.R.U32.HI R5, RZ, 0x8, R8 ;  /* 0x00000008ff057819 */ /* 0x000fe40000011608 */
[----:B------:R-:W-:Y:S02]  /*a1860*/  SHF.R.U32.HI R4, RZ, 0x8, R6 ;  /* 0x00000008ff047819 */ /* 0x000fe40000011606 */
[----:B------:R-:W-:Y:S02]  /*a1870*/  SHF.R.U32.HI R6, RZ, 0x8, R7 ;  /* 0x00000008ff067819 */ /* 0x000fe40000011607 */
[----:B------:R-:W-:Y:S02]  /*a1880*/  LOP3.LUT R5, R5, 0xffff, RZ, 0xc0, !PT ;  /* 0x0000ffff05057812 */ /* 0x000fe400078ec0ff */
[----:B------:R-:W-:-:S02]  /*a1890*/  LOP3.LUT R4, R4, 0xffff, RZ, 0xc0, !PT ;  /* 0x0000ffff04047812 */ /* 0x000fc400078ec0ff */
[----:B------:R-:W-:Y:S01]  /*a18a0*/  LOP3.LUT R6, R6, 0xffff, RZ, 0xc0, !PT ;  /* 0x0000ffff06067812 */ /* 0x000fe200078ec0ff */
[----:B------:R0:W-:Y:S01]  /*a18b0*/  STL [R1+0x2f8], R2 ;  /* 0x0002f80201007387 */ /* 0x0001e20000100800 */
[----:B------:R-:W-:Y:S02]  /*a18c0*/  PRMT R4, R5, 0x3340, R4 ;  /* 0x0000334005047816 */ /* 0x000fe40000000004 */
[----:B------:R-:W-:-:S03]  /*a18d0*/  LOP3.LUT R28, R28, 0xffff, RZ, 0xc0, !PT ;  /* 0x0000ffff1c1c7812 */ /* 0x000fc600078ec0ff */
[----:B------:R1:W-:Y:S01]  /*a18e0*/  STL [R1+0x198], R4 ;  /* 0x0001980401007387 */ /* 0x0003e20000100800 */
[--C-:B0-----:R-:W-:Y:S02]  /*a18f0*/  PRMT R2, R6, 0x3340, R0.reuse ;  /* 0x0000334006027816 */ /* 0x101fe40000000000 */
[----:B-1----:R-:W-:-:S03]  /*a1900*/  PRMT R4, R28, 0x3340, R0 ;  /* 0x000033401c047816 */ /* 0x002fc60000000000 */
[----:B------:R0:W-:Y:S01]  /*a1910*/  STL [R1+0x88], R2 ;  /* 0x0000880201007387 */ /* 0x0001e20000100800 */
[----:B--2---:R-:W-:Y:S02]  /*a1920*/  LOP3.LUT R7, R29, 0xffff, RZ, 0xc0, !PT ;  /* 0x0000ffff1d077812 */ /* 0x004fe400078ec0ff */
[----:B---3--:R-:W-:-:S04]  /*a1930*/  LOP3.LUT R6, R15, 0xffff, RZ, 0xc0, !PT ;  /* 0x0000ffff0f067812 */ /* 0x008fc800078ec0ff */
[----:B------:R-:W-:-:S04]  /*a1940*/  PRMT R5, R7, 0x3340, R6 ;  /* 0x0000334007057816 */ /* 0x000fc80000000006 */
[----:B0-----:R-:W-:Y:S02]  /*a1950*/  PRMT R2, R5, 0x5410, R4 ;  /* 0x0000541005027816 */ /* 0x001fe40000000004 */
[----:B------:R-:W-:Y:S02]  /*a1960*/  SHF.R.U32.HI R5, RZ, 0x8, R9 ;  /* 0x00000008ff057819 */ /* 0x000fe40000011609 */
[----:B------:R-:W-:Y:S01]  /*a1970*/  SHF.R.U32.HI R7, RZ, 0x8, R7 ;  /* 0x00000008ff077819 */ /* 0x000fe20000011607 */
[----:B------:R0:W-:Y:S01]  /*a1980*/  STL [R1+0x2e0], R2 ;  /* 0x0002e00201007387 */ /* 0x0001e20000100800 */
[----:B------:R-:W-:Y:S02]  /*a1990*/  SHF.R.U32.HI R6, RZ, 0x8, R6 ;  /* 0x00000008ff067819 */ /* 0x000fe40000011606 */
[----:B----4-:R-:W-:Y:S01]  /*a19a0*/  SHF.R.S32.HI R4, RZ, 0x1f, R14 ;  /* 0x0000001fff047819 */ /* 0x010fe2000001140e */
[----:B------:R-:W2:Y:S01]  /*a19b0*/  LDL.LU R13, [R1+0x1a0] ;  /* 0x0001a000010d7983 */ /* 0x000ea20000300800 */
[----:B------:R-:W-:-:S02]  /*a19c0*/  IADD3 R10, P6, R14, R40, RZ ;  /* 0x000000280e0a7210 */ /* 0x000fc40007fde0ff */
[----:B------:R-:W-:Y:S01]  /*a19d0*/  LOP3.LUT R5, R5, 0xffff, RZ, 0xc0, !PT ;  /* 0x0000ffff05057812 */ /* 0x000fe200078ec0ff */
[----:B------:R-:W3:Y:S01]  /*a19e0*/  LDL.LU R50, [R1+0x128] ;  /* 0x0001280001327983 */ /* 0x000ee20000300800 */
[----:B------:R-:W-:Y:S02]  /*a19f0*/  LOP3.LUT R7, R7, 0xffff, RZ, 0xc0, !PT ;  /* 0x0000ffff07077812 */ /* 0x000fe400078ec0ff */
[----:B------:R-:W-:Y:S01]  /*a1a00*/  LOP3.LUT R6, R6, 0xffff, RZ, 0xc0, !PT ;  /* 0x0000ffff06067812 */ /* 0x000fe200078ec0ff */
[----:B------:R-:W-:Y:S01]  /*a1a10*/  IMAD.X R11, R4, 0x1, R42, P6 ;  /* 0x00000001040b7824 */ /* 0x000fe200030e062a */
[----:B------:R-:W-:Y:S02]  /*a1a20*/  PRMT R5, R5, 0x3340, R0 ;  /* 0x0000334005057816 */ /* 0x000fe40000000000 */
[----:B0-----:R-:W-:Y:S02]  /*a1a30*/  PRMT R2, R7, 0x3340, R6 ;  /* 0x0000334007027816 */ /* 0x001fe40000000006 */
[----:B------:R0:W-:Y:S04]  /*a1a40*/  STL.64 [R1+0x920], R10 ;  /* 0x0009200a01007387 */ /* 0x0001e80000100a00 */
[----:B------:R1:W-:Y:S04]  /*a1a50*/  STL [R1+0x80], R5 ;  /* 0x0000800501007387 */ /* 0x0003e80000100800 */
[----:B------:R4:W-:Y:S01]  /*a1a60*/  STL [R1+0x194], R2 ;  /* 0x0001940201007387 */ /* 0x0009e20000100800 */
[----:B0-----:R-:W-:-:S02]  /*a1a70*/  IADD3 R10, P6, R14, R57, RZ ;  /* 0x000000390e0a7210 */ /* 0x001fc40007fde0ff */
[----:B------:R-:W-:Y:S02]  /*a1a80*/  LOP3.LUT R8, R20, 0xffff, RZ, 0xc0, !PT ;  /* 0x0000ffff14087812 */ /* 0x000fe400078ec0ff */
[----:B------:R-:W-:Y:S02]  /*a1a90*/  LOP3.LUT R9, R23, 0xffff, RZ, 0xc0, !PT ;  /* 0x0000ffff17097812 */ /* 0x000fe400078ec0ff */
[----:B------:R-:W-:Y:S02]  /*a1aa0*/  LOP3.LUT R7, R33, 0xffff, RZ, 0xc0, !PT ;  /* 0x0000ffff21077812 */ /* 0x000fe400078ec0ff */
[----:B-1----:R-:W-:Y:S02]  /*a1ab0*/  PRMT R5, R9, 0x3340, R0 ;  /* 0x0000334009057816 */ /* 0x002fe40000000000 */
[----:B------:R-:W-:-:S04]  /*a1ac0*/  PRMT R6, R8, 0x3340, R7 ;  /* 0x0000334008067816 */ /* 0x000fc80000000007 */
[----:B----4-:R-:W-:Y:S01]  /*a1ad0*/  PRMT R2, R6, 0x5410, R5 ;  /* 0x0000541006027816 */ /* 0x010fe20000000005 */
[----:B------:R-:W-:-:S04]  /*a1ae0*/  IMAD.X R11, R4, 0x1, R34, P6 ;  /* 0x00000001040b7824 */ /* 0x000fc800030e0622 */
[----:B------:R0:W-:Y:S04]  /*a1af0*/  STL [R1+0x2dc], R2 ;  /* 0x0002dc0201007387 */ /* 0x0001e80000100800 */
[----:B------:R-:W4:Y:S04]  /*a1b00*/  LDL.LU R51, [R1+0x45c] ;  /* 0x00045c0001337983 */ /* 0x000f280000300800 */
[----:B------:R-:W4:Y:S04]  /*a1b10*/  LDL.LU R29, [R1+0x2c0] ;  /* 0x0002c000011d7983 */ /* 0x000f280000300800 */
[----:B------:R-:W4:Y:S04]  /*a1b20*/  LDL.LU R15, [R1+0x350] ;  /* 0x00035000010f7983 */ /* 0x000f280000300800 */
[----:B------:R-:W-:Y:S04]  /*a1b30*/  STL.64 [R1+0x8d8], R10 ;  /* 0x0008d80a01007387 */ /* 0x000fe80000100a00 */
        /* <DEDUP_REMOVED lines=9> */
[----:B------:R-:W-:-:S02]  /*a1bd0*/  PRMT R5, R5, 0x3340, R0 ;  /* 0x0000334005057816 */ /* 0x000fc40000000000 */
[----:B0-----:R-:W-:Y:S02]  /*a1be0*/  PRMT R2, R7, 0x3340, R6 ;  /* 0x0000334007027816 */ /* 0x001fe40000000006 */
[----:B------:R-:W-:Y:S01]  /*a1bf0*/  LOP3.LUT R21, R30, 0xffff, RZ, 0xc0, !PT ;  /* 0x0000ffff1e157812 */ /* 0x000fe200078ec0ff */
[----:B------:R0:W-:Y:S04]  /*a1c00*/  STL [R1+0x7c], R5 ;  /* 0x00007c0501007387 */ /* 0x0001e80000100800 */
[----:B------:R1:W-:Y:S01]  /*a1c10*/  STL [R1+0x184], R2 ;  /* 0x0001840201007387 */ /* 0x0003e20000100800 */
[----:B0-----:R-:W-:Y:S02]  /*a1c20*/  PRMT R5, R21, 0x3340, R0 ;  /* 0x0000334015057816 */ /* 0x001fe40000000000 */
[----:B------:R-:W-:-:S05]  /*a1c30*/  IADD3 R10, P6, R14, R47, RZ ;  /* 0x0000002f0e0a7210 */ /* 0x000fca0007fde0ff */
[----:B------:R-:W-:Y:S01]  /*a1c40*/  IMAD.X R11, R4, 0x1, R35, P6 ;  /* 0x00000001040b7824 */ /* 0x000fe200030e0623 */
[----:B--2---:R-:W-:Y:S02]  /*a1c50*/  LOP3.LUT R8, R13, 0xffff, RZ, 0xc0, !PT ;  /* 0x0000ffff0d087812 */ /* 0x004fe400078ec0ff */
[----:B---3--:R-:W-:-:S04]  /*a1c60*/  LOP3.LUT R7, R50, 0xffff, RZ, 0xc0, !PT ;  /* 0x0000ffff32077812 */ /* 0x008fc800078ec0ff */
[----:B------:R-:W-:Y:S02]  /*a1c70*/  PRMT R6, R8, 0x3340, R7 ;  /* 0x0000334008067816 */ /* 0x000fe40000000007 */
[----:B------:R-:W-:Y:S02]  /*a1c80*/  SHF.R.U32.HI R8, RZ, 0x8, R8 ;  /* 0x00000008ff087819 */ /* 0x000fe40000011608 */
[----:B-1----:R-:W-:Y:S02]  /*a1c90*/  PRMT R2, R6, 0x5410, R5 ;  /* 0x0000541006027816 */ /* 0x002fe40000000005 */
[----:B------:R-:W-:Y:S02]  /*a1ca0*/  SHF.R.U32.HI R6, RZ, 0x8, R7 ;  /* 0x00000008ff067819 */ /* 0x000fe40000011607 */
[----:B------:R-:W-:Y:S02]  /*a1cb0*/  SHF.R.U32.HI R5, RZ, 0x8, R9 ;  /* 0x00000008ff057819 */ /* 0x000fe40000011609 */
[----:B------:R-:W-:-:S02]  /*a1cc0*/  LOP3.LUT R7, R8, 0xffff, RZ, 0xc0, !PT ;  /* 0x0000ffff08077812 */ /* 0x000fc400078ec0ff */
[----:B------:R-:W-:Y:S02]  /*a1cd0*/  LOP3.LUT R6, R6, 0xffff, RZ, 0xc0, !PT ;  /* 0x0000ffff06067812 */ /* 0x000fe400078ec0ff */
[----:B------:R-:W-:Y:S01]  /*a1ce0*/  LOP3.LUT R5, R5, 0xffff, RZ, 0xc0, !PT ;  /* 0x0000ffff05057812 */ /* 0x000fe200078ec0ff */
[----:B------:R0:W-:Y:S01]  /*a1cf0*/  STL [R1+0x33c], R2 ;  /* 0x00033c0201007387 */ /* 0x0001e20000100800 */
[----:B------:R-:W-:-:S03]  /*a1d00*/  PRMT R53, R7, 0x3340, R6 ;  /* 0x0000334007357816 */ /* 0x000fc60000000006 */
[----:B------:R4:W-:Y:S01]  /*a1d10*/  STL.64 [R1+0x8d0], R10 ;  /* 0x0008d00a01007387 */ /* 0x0009e20000100a00 */
[----:B0-----:R-:W-:-:S03]  /*a1d20*/  PRMT R2, R5, 0x3340, R0 ;  /* 0x0000334005027816 */ /* 0x001fc60000000000 */
[----:B------:R-:W-:Y:S04]  /*a1d30*/  STL [R1+0x3a38], R53 ;  /* 0x003a383501007387 */ /* 0x000fe80000100800 */
[----:B------:R0:W-:Y:S01]  /*a1d40*/  STL [R1+0x74], R2 ;  /* 0x0000740201007387 */ /* 0x0001e20000100800 */
[----:B----4-:R-:W-:-:S03]  /*a1d50*/  LOP3.LUT R10, R51, 0xffff, RZ, 0xc0, !PT ;  /* 0x0000ffff330a7812 */ /* 0x010fc600078ec0ff */
[----:B------:R-:W2:Y:S01]  /*a1d60*/  LDL.LU R51, [R1+0x448] ;  /* 0x0004480001337983 */ /* 0x000ea20000300800 */
[----:B------:R-:W-:Y:S02]  /*a1d70*/  LOP3.LUT R12, R29, 0xffff, RZ, 0xc0, !PT ;  /* 0x0000ffff1d0c7812 */ /* 0x000fe400078ec0ff */
[----:B------:R-:W-:Y:S02]  /*a1d80*/  LOP3.LUT R8, R15, 0xffff, RZ, 0xc0, !PT ;  /* 0x0000ffff0f087812 */ /* 0x000fe400078ec0ff */
[----:B------:R-:W-:Y:S02]  /*a1d90*/  LOP3.LUT R9, R20, 0xffff, RZ, 0xc0, !PT ;  /* 0x0000ffff14097812 */ /* 0x000fe400078ec0ff */
[----:B------:R-:W3:Y:S04]  /*a1da0*/  LDL.LU R20, [R1+0x2a4] ;  /* 0x0002a40001147983 */ /* 0x000ee80000300800 */
[----:B------:R-:W4:Y:S01]  /*a1db0*/  LDL.LU R29, [R1+0x330] ;  /* 0x00033000011d7983 */ /* 0x000f220000300800 */
[----:B------:R-:W-:-:S02]  /*a1dc0*/  LOP3.LUT R11, R23, 0xffff, RZ, 0xc0, !PT ;  /* 0x0000ffff170b7812 */ /* 0x000fc400078ec0ff */
[----:B------:R-:W-:Y:S01]  /*a1dd0*/  LOP3.LUT R7, R33, 0xffff, RZ, 0xc0, !PT ;  /* 0x0000ffff21077812 */ /* 0x000fe200078ec0ff */
[----:B------:R-:W3:Y:S04]  /*a1de0*/  LDL.LU R15, [R1+0x1cc] ;  /* 0x0001cc00010f7983 */ /* 0x000ee80000300800 */
[----:B------:R-:W3:Y:S04]  /*a1df0*/  LDL.LU R23, [R1+0x10c] ;  /* 0x00010c0001177983 */ /* 0x000ee80000300800 */
[----:B------:R-:W3:Y:S01]  /*a1e00*/  LDL.LU R33, [R1+0x15c] ;  /* 0x00015c0001217983 */ /* 0x000ee20000300800 */
[----:B------:R-:W-:-:S02]  /*a1e10*/  PRMT R5, R12, 0x3340, R0 ;  /* 0x000033400c057816 */ /* 0x000fc40000000000 */
[----:B------:R-:W-:-:S04]  /*a1e20*/  PRMT R6, R10, 0x3340, R8 ;  /* 0x000033400a067816 */ /* 0x000fc80000000008 */
[----:B0-----:R-:W-:Y:S02]  /*a1e30*/  PRMT R2, R6, 0x5410, R5 ;  /* 0x0000541006027816 */ /* 0x001fe40000000005 */
[----:B------:R-:W-:Y:S02]  /*a1e40*/  PRMT R5, R11, 0x3340, R0 ;  /* 0x000033400b057816 */ /* 0x000fe40000000000 */
[----:B------:R-:W-:Y:S01]  /*a1e50*/  PRMT R6, R9, 0x3340, R7 ;  /* 0x0000334009067816 */ /* 0x000fe20000000007 */
[----:B------:R0:W-:Y:S01]  /*a1e60*/  STL [R1+0x2c4], R2 ;  /* 0x0002c40201007387 */ /* 0x0001e20000100800 */
[----:B------:R-:W-:Y:S02]  /*a1e70*/  IADD3 R16, P6, R14, R45, RZ ;  /* 0x0000002d0e107210 */ /* 0x000fe40007fde0ff */
[----:B0-----:R-:W-:Y:S02]  /*a1e80*/  PRMT R2, R6, 0x5410, R5 ;  /* 0x0000541006027816 */ /* 0x001fe40000000005 */
[----:B------:R-:W-:-:S02]  /*a1e90*/  SHF.R.U32.HI R6, RZ, 0x8, R10 ;  /* 0x00000008ff067819 */ /* 0x000fc4000001160a */
[----:B------:R-:W-:Y:S02]  /*a1ea0*/  SHF.R.U32.HI R5, RZ, 0x8, R8 ;  /* 0x00000008ff057819 */ /* 0x000fe40000011608 */
[----:B------:R-:W-:Y:S02]  /*a1eb0*/  LOP3.LUT R6, R6, 0xffff, RZ, 0xc0, !PT ;  /* 0x0000ffff06067812 */ /* 0x000fe400078ec0ff */
[----:B------:R-:W-:Y:S01]  /*a1ec0*/  LOP3.LUT R5, R5, 0xffff, RZ, 0xc0, !PT ;  /* 0x0000ffff05057812 */ /* 0x000fe200078ec0ff */
[----:B------:R-:W-:Y:S01]  /*a1ed0*/  IMAD.X R17, R4, 0x1, R36, P6 ;  /* 0x0000000104117824 */ /* 0x000fe200030e0624 */
[----:B------:R-:W-:Y:S02]  /*a1ee0*/  SHF.R.U32.HI R9, RZ, 0x8, R9 ;  /* 0x00000008ff097819 */ /* 0x000fe40000011609 */
[----:B------:R-:W-:Y:S02]  /*a1ef0*/  PRMT R5, R6, 0x3340, R5 ;  /* 0x0000334006057816 */ /* 0x000fe40000000005 */
[----:B------:R-:W-:Y:S01]  /*a1f00*/  SHF.R.U32.HI R7, RZ, 0x8, R7 ;  /* 0x00000008ff077819 */ /* 0x000fe20000011607 */
[----:B------:R0:W-:Y:S01]  /*a1f10*/  STL [R1+0x2c8], R2 ;  /* 0x0002c80201007387 */ /* 0x0001e20000100800 */
[----:B------:R-:W-:-:S02]  /*a1f20*/  LOP3.LUT R8, R9, 0xffff, RZ, 0xc0, !PT ;  /* 0x0000ffff09087812 */ /* 0x000fc400078ec0ff */
[----:B------:R-:W-:Y:S01]  /*a1f30*/  LOP3.LUT R7, R7, 0xffff, RZ, 0xc0, !PT ;  /* 0x0000ffff07077812 */ /* 0x000fe200078ec0ff */
[----:B------:R1:W-:Y:S01]  /*a1f40*/  STL.64 [R1+0x858], R16 ;  /* 0x0008581001007387 */ /* 0x0003e20000100a00 */
[----:B------:R-:W-:-:S03]  /*a1f50*/  SHF.R.U32.HI R6, RZ, 0x8, R12 ;  /* 0x00000008ff067819 */ /* 0x000fc6000001160c */
[----:B------:R1:W-:Y:S01]  /*a1f60*/  STL [R1+0x17c], R5 ;  /* 0x00017c0501007387 */ /* 0x0003e20000100800 */
[----:B0-----:R-:W-:Y:S02]  /*a1f70*/  PRMT R2, R8, 0x3340, R7 ;  /* 0x0000334008027816 */ /* 0x001fe40000000007 */
[----:B------:R-:W-:Y:S02]  /*a1f80*/  LOP3.LUT R6, R6, 0xffff, RZ, 0xc0, !PT ;  /* 0x0000ffff06067812 */ /* 0x000fe400078ec0ff */
[----:B-1----:R-:W-:Y:S02]  /*a1f90*/  IADD3 R16, P6, R14, R46, RZ ;  /* 0x0000002e0e107210 */ /* 0x002fe40007fde0ff */
[----:B------:R-:W-:-:S04]  /*a1fa0*/  SHF.R.U32.HI R5, RZ, 0x8, R11 ;  /* 0x00000008ff057819 */ /* 0x000fc8000001160b */
[----:B------:R-:W-:Y:S01]  /*a1fb0*/  LOP3.LUT R5, R5, 0xffff, RZ, 0xc0, !PT ;  /* 0x0000ffff05057812 */ /* 0x000fe200078ec0ff */
[----:B------:R-:W-:Y:S01]  /*a1fc0*/  IMAD.X R17, R4, 0x1, R37, P6 ;  /* 0x0000000104117824 */ /* 0x000fe200030e0625 */
[----:B------:R0:W-:Y:S02]  /*a1fd0*/  STL [R1+0x178], R2 ;  /* 0x0001780201007387 */ /* 0x0001e40000100800 */
[--C-:B------:R-:W-:Y:S02]  /*a1fe0*/  PRMT R5, R5, 0x3340, R0.reuse ;  /* 0x0000334005057816 */ /* 0x100fe40000000000 */
[----:B------:R-:W-:Y:S01]  /*a1ff0*/  STL.64 [R1+0x8a8], R16 ;  /* 0x0008a81001007387 */ /* 0x000fe20000100a00 */
[----:B0-----:R-:W-:-:S03]  /*a2000*/  PRMT R2, R6, 0x3340, R0 ;  /* 0x0000334006027816 */ /* 0x001fc60000000000 */
[----:B------:R0:W-:Y:S04]  /*a2010*/  STL [R1+0x64], R5 ;  /* 0x0000640501007387 */ /* 0x0001e80000100800 */
[----:B------:R1:W-:Y:S04]  /*a2020*/  STL [R1+0x68], R2 ;  /* 0x0000680201007387 */ /* 0x0003e80000100800 */
[----:B------:R-:W3:Y:S04]  /*a2030*/  LDL.LU R13, [R1+0x1d0] ;  /* 0x0001d000010d7983 */ /* 0x000ee80000300800 */
[----:B------:R-:W3:Y:S01]  /*a2040*/  LDL.LU R50, [R1+0x110] ;  /* 0x0001100001327983 */ /* 0x000ee20000300800 */
[----:B--2---:R-:W-:-:S02]  /*a2050*/  LOP3.LUT R10, R51, 0xffff, RZ, 0xc0, !PT ;  /* 0x0000ffff330a7812 */ /* 0x004fc400078ec0ff */
[----:B----4-:R-:W-:Y:S02]  /*a2060*/  LOP3.LUT R9, R29, 0xffff, RZ, 0xc0, !PT ;  /* 0x0000ffff1d097812 */ /* 0x010fe400078ec0ff */
[----:B------:R-:W2:Y:S01]  /*a2070*/  LDL.LU R29, [R1+0x174] ;  /* 0x00017400011d7983 */ /* 0x000ea20000300800 */
[----:B---3--:R-:W-:-:S03]  /*a2080*/  LOP3.LUT R8, R15, 0xffff, RZ, 0xc0, !PT ;  /* 0x0000ffff0f087812 */ /* 0x008fc600078ec0ff */
[----:B------:R-:W3:Y:S01]  /*a2090*/  LDL.LU R15, [R1+0x1b4] ;  /* 0x0001b400010f7983 */ /* 0x000ee20000300800 */
[----:B------:R-:W-:-:S03]  /*a20a0*/  LOP3.LUT R11, R23, 0xffff, RZ, 0xc0, !PT ;  /* 0x0000ffff170b7812 */ /* 0x000fc600078ec0ff */
[----:B------:R-:W4:Y:S01]  /*a20b0*/  LDL.LU R23, [R1+0xf8] ;  /* 0x0000f80001177983 */ /* 0x000f220000300800 */
[----:B------:R-:W-:-:S03]  /*a20c0*/  LOP3.LUT R7, R33, 0xffff, RZ, 0xc0, !PT ;  /* 0x0000ffff21077812 */ /* 0x000fc600078ec0ff */
[----:B------:R-:W4:Y:S01]  /*a20d0*/  LDL.LU R33, [R1+0x13c] ;  /* 0x00013c0001217983 */ /* 0x000f220000300800 */
[----:B------:R-:W-:Y:S02]  /*a20e0*/  LOP3.LUT R20, R20, 0xffff, RZ, 0xc0, !PT ;  /* 0x0000ffff14147812 */ /* 0x000fe400078ec0ff */
[----:B------:R-:W-:Y:S02]  /*a20f0*/  PRMT R6, R10, 0x3340, R9 ;  /* 0x000033400a067816 */ /* 0x000fe40000000009 */
[----:B0-----:R-:W-:-:S04]  /*a2100*/  PRMT R5, R20, 0x3340, R0 ;  /* 0x0000334014057816 */ /* 0x001fc80000000000 */
[----:B-1----:R-:W-:Y:S02]  /*a2110*/  PRMT R2, R6, 0x5410, R5 ;  /* 0x0000541006027816 */ /* 0x002fe40000000005 */
[----:B------:R-:W-:Y:S02]  /*a2120*/  PRMT R5, R11, 0x3340, R0 ;  /* 0x000033400b057816 */ /* 0x000fe40000000000 */
[----:B------:R-:W-:Y:S01]  /*a2130*/  PRMT R6, R8, 0x3340, R7 ;  /* 0x0000334008067816 */ /* 0x000fe20000000007 */
[----:B------:R0:W-:Y:S03]  /*a2140*/  STL [R1+0x310], R2 ;  /* 0x0003100201007387 */ /* 0x0001e60000100800 */
[----:B0-----:R-:W-:-:S05]  /*a2150*/  PRMT R2, R6, 0x5410, R5 ;  /* 0x0000541006027816 */ /* 0x001fca0000000005 */
[----:B------:R-:W-:Y:S04]  /*a2160*/  STL [R1+0x2b0], R2 ;  /* 0x0002b00201007387 */ /* 0x000fe80000100800 */
[----:B------:R-:W4:Y:S01]  /*a2170*/  LDL.LU R51, [R1+0x30] ;  /* 0x0000300001337983 */ /* 0x000f220000300800 */
[----:B------:R-:W-:Y:S02]  /*a2180*/  IADD3 R16, P6, R14, R44, RZ ;  /* 0x0000002c0e107210 */ /* 0x000fe40007fde0ff */
[----:B------:R-:W-:-:S03]  /*a2190*/  SHF.R.U32.HI R6, RZ, 0x8, R10 ;  /* 0x00000008ff067819 */ /* 0x000fc6000001160a */
[----:B------:R-:W-:Y:S01]  /*a21a0*/  IMAD.X R17, R4, 0x1, R38, P6 ;  /* 0x0000000104117824 */ /* 0x000fe200030e0626 */
[----:B------:R-:W-:Y:S02]  /*a21b0*/  SHF.R.U32.HI R5, RZ, 0x8, R9 ;  /* 0x00000008ff057819 */ /* 0x000fe40000011609 */
[----:B------:R-:W-:Y:S02]  /*a21c0*/  LOP3.LUT R6, R6, 0xffff, RZ, 0xc0, !PT ;  /* 0x0000ffff06067812 */ /* 0x000fe400078ec0ff */
[----:B------:R0:W-:Y:S01]  /*a21d0*/  STL.64 [R1+0x850], R16 ;  /* 0x0008501001007387 */ /* 0x0001e20000100a00 */
[----:B------:R-:W-:Y:S02]  /*a21e0*/  LOP3.LUT R5, R5, 0xffff, RZ, 0xc0, !PT ;  /* 0x0000ffff05057812 */ /* 0x000fe400078ec0ff */
[----:B------:R-:W-:Y:S02]  /*a21f0*/  SHF.R.U32.HI R8, RZ, 0x8, R8 ;  /* 0x00000008ff087819 */ /* 0x000fe40000011608 */
[----:B------:R-:W-:-:S02]  /*a2200*/  SHF.R.U32.HI R7, RZ, 0x8, R7 ;  /* 0x00000008ff077819 */ /* 0x000fc40000011607 */
[----:B------:R-:W-:Y:S02]  /*a2210*/  PRMT R49, R6, 0x3340, R5 ;  /* 0x0000334006317816 */ /* 0x000fe40000000005 */
[----:B0-----:R-:W-:Y:S02]  /*a2220*/  IADD3 R16, P6, R14, R43, RZ ;  /* 0x0000002b0e107210 */ /* 0x001fe40007fde0ff */
[----:B------:R-:W-:Y:S02]  /*a2230*/  LOP3.LUT R8, R8, 0xffff, RZ, 0xc0, !PT ;  /* 0x0000ffff08087812 */ /* 0x000fe400078ec0ff */
[----:B------:R-:W-:Y:S01]  /*a2240*/  LOP3.LUT R7, R7, 0xffff, RZ, 0xc0, !PT ;  /* 0x0000ffff07077812 */ /* 0x000fe200078ec0ff */
[----:B------:R-:W-:Y:S01]  /*a2250*/  IMAD.X R17, R4, 0x1, R39, P6 ;  /* 0x0000000104117824 */ /* 0x000fe200030e0627 */
[----:B------:R-:W-:Y:S02]  /*a2260*/  IADD3 R6, P6, R14, R61, RZ ;  /* 0x0000003d0e067210 */ /* 0x000fe40007fde0ff */
[----:B------:R-:W-:-:S03]  /*a2270*/  PRMT R2, R8, 0x3340, R7 ;  /* 0x0000334008027816 */ /* 0x000fc60000000007 */
[----:B------:R-:W-:Y:S01]  /*a2280*/  IMAD.X R7, R4, 0x1, R41, P6 ;  /* 0x0000000104077824 */ /* 0x000fe200030e0629 */
[----:B------:R-:W-:Y:S01]  /*a2290*/  SHF.R.U32.HI R4, RZ, 0x8, R11 ;  /* 0x00000008ff047819 */ /* 0x000fe2000001160b */
[----:B------:R-:W-:Y:S03]  /*a22a0*/  STL [R1+0x3a3c], R49 ;  /* 0x003a3c3101007387 */ /* 0x000fe60000100800 */
[----:B------:R-:W-:Y:S01]  /*a22b0*/  LOP3.LUT R4, R4, 0xffff, RZ, 0xc0, !PT ;  /* 0x0000ffff04047812 */ /* 0x000fe200078ec0ff */
[----:B------:R0:W-:Y:S04]  /*a22c0*/  STL [R1+0x170], R2 ;  /* 0x0001700201007387 */ /* 0x0001e80000100800 */
[----:B------:R-:W-:Y:S01]  /*a22d0*/  STL.64 [R1+0x828], R16 ;  /* 0x0008281001007387 */ /* 0x000fe20000100a00 */
[----:B------:R-:W-:-:S02]  /*a22e0*/  LOP3.LUT R9, R13, 0xffff, RZ, 0xc0, !PT ;  /* 0x0000ffff0d097812 */ /* 0x000fc400078ec0ff */
[----:B0-----:R-:W-:Y:S01]  /*a22f0*/  PRMT R2, R4, 0x3340, R0 ;  /* 0x0000334004027816 */ /* 0x001fe20000000000 */
[----:B------:R3:W-:Y:S01]  /*a2300*/  STL.64 [R1+0x870], R6 ;  /* 0x0008700601007387 */ /* 0x0007e20000100a00 */
[----:B------:R-:W-:-:S03]  /*a2310*/  LOP3.LUT R11, R50, 0xffff, RZ, 0xc0, !PT ;  /* 0x0000ffff320b7812 */ /* 0x000fc600078ec0ff */
[----:B------:R0:W-:Y:S04]  /*a2320*/  STL [R1+0x48], R2 ;  /* 0x0000480201007387 */ /* 0x0001e80000100800 */
[----:B------:R-:W4:Y:S04]  /*a2330*/  LDL.LU R13, [R1+0x46c] ;  /* 0x00046c00010d7983 */ /* 0x000f280000300800 */
[----:B------:R-:W4:Y:S01]  /*a2340*/  LDL.LU R50, [R1+0x334] ;  /* 0x0003340001327983 */ /* 0x000f220000300800 */
[----:B------:R-:W-:Y:S02]  /*a2350*/  PRMT R4, R11, 0x3340, R0 ;  /* 0x000033400b047816 */ /* 0x000fe40000000000 */
[----:B--2---:R-:W-:-:S02]  /*a2360*/  LOP3.LUT R8, R29, 0xffff, RZ, 0xc0, !PT ;  /* 0x0000ffff1d087812 */ /* 0x004fc400078ec0ff */
[----:B------:R-:W2:Y:S02]  /*a2370*/  LDL.LU R29, [R1+0x40c] ;  /* 0x00040c00011d7983 */ /* 0x000ea40000300800 */
[----:B------:R-:W-:Y:S02]  /*a2380*/  PRMT R5, R9, 0x3340, R8 ;  /* 0x0000334009057816 */ /* 0x000fe40000000008 */
[----:B---3--:R-:W-:Y:S02]  /*a2390*/  LOP3.LUT R7, R15, 0xffff, RZ, 0xc0, !PT ;  /* 0x0000ffff0f077812 */ /* 0x008fe400078ec0ff */
[----:B----4-:R-:W-:Y:S02]  /*a23a0*/  LOP3.LUT R10, R23, 0xffff, RZ, 0xc0, !PT ;  /* 0x0000ffff170a7812 */ /* 0x010fe400078ec0ff */
[----:B0-----:R-:W-:Y:S02]  /*a23b0*/  PRMT R2, R5, 0x5410, R4 ;  /* 0x0000541005027816 */ /* 0x001fe40000000004 */
[----:B------:R-:W-:-:S02]  /*a23c0*/  LOP3.LUT R6, R33, 0xffff, RZ, 0xc0, !PT ;  /* 0x0000ffff21067812 */ /* 0x000fc400078ec0ff */
[----:B------:R-:W-:Y:S02]  /*a23d0*/  PRMT R4, R10, 0x3340, R0 ;  /* 0x000033400a047816 */ /* 0x000fe40000000000 */
[--C-:B------:R-:W-:Y:S01]  /*a23e0*/  PRMT R5, R7, 0x3340, R6.reuse ;  /* 0x0000334007057816 */ /* 0x100fe20000000006 */
[----:B------:R0:W-:Y:S01]  /*a23f0*/  STL [R1+0x2a8], R2 ;  /* 0x0002a80201007387 */ /* 0x0001e20000100800 */
[----:B------:R-:W-:Y:S02]  /*a2400*/  SHF.R.U32.HI R7, RZ, 0x8, R7 ;  /* 0x00000008ff077819 */ /* 0x000fe40000011607 */
[----:B------:R-:W-:Y:S02]  /*a2410*/  SHF.R.U32.HI R6, RZ, 0x8, R6 ;  /* 0x00000008ff067819 */ /* 0x000fe40000011606 */
[----:B0-----:R-:W-:Y:S02]  /*a2420*/  PRMT R2, R5, 0x5410, R4 ;  /* 0x0000541005027816 */ /* 0x001fe40000000004 */
[----:B------:R-:W-:-:S02]  /*a2430*/  SHF.R.U32.HI R5, RZ, 0x8, R9 ;  /* 0x00000008ff057819 */ /* 0x000fc40000011609 */
[----:B------:R-:W-:Y:S02]  /*a2440*/  SHF.R.U32.HI R4, RZ, 0x8, R8 ;  /* 0x00000008ff047819 */ /* 0x000fe40000011608 */
[----:B------:R-:W-:Y:S02]  /*a2450*/  LOP3.LUT R5, R5, 0xffff, RZ, 0xc0, !PT ;  /* 0x0000ffff05057812 */ /* 0x000fe400078ec0ff */
[----:B------:R-:W-:Y:S02]  /*a2460*/  LOP3.LUT R4, R4, 0xffff, RZ, 0xc0, !PT ;  /* 0x0000ffff04047812 */ /* 0x000fe400078ec0ff */
[----:B------:R-:W-:Y:S02]  /*a2470*/  LOP3.LUT R7, R7, 0xffff, RZ, 0xc0, !PT ;  /* 0x0000ffff07077812 */ /* 0x000fe400078ec0ff */
[----:B------:R-:W-:Y:S02]  /*a2480*/  PRMT R4, R5, 0x3340, R4 ;  /* 0x0000334005047816 */ /* 0x000fe40000000004 */
[----:B------:R-:W-:Y:S01]  /*a2490*/  LOP3.LUT R6, R6, 0xffff, RZ, 0xc0, !PT ;  /* 0x0000ffff06067812 */ /* 0x000fe200078ec0ff */
[----:B------:R0:W-:Y:S04]  /*a24a0*/  STL [R1+0x2a4], R2 ;  /* 0x0002a40201007387 */ /* 0x0001e80000100800 */
[----:B------:R-:W3:Y:S01]  /*a24b0*/  LDL.LU R18, [R1+0x1b8] ;  /* 0x0001b80001127983 */ /* 0x000ee20000300800 */
[----:B------:R-:W-:-:S03]  /*a24c0*/  IADD3 R8, P6, R51, R40, RZ ;  /* 0x0000002833087210 */ /* 0x000fc60007fde0ff */
[----:B------:R1:W-:Y:S01]  /*a24d0*/  STL [R1+0x15c], R4 ;  /* 0x00015c0401007387 */ /* 0x0003e20000100800 */
[----:B0-----:R-:W-:Y:S02]  /*a24e0*/  PRMT R2, R7, 0x3340, R6 ;  /* 0x0000334007027816 */ /* 0x001fe40000000006 */
[----:B-1----:R-:W-:-:S03]  /*a24f0*/  SHF.R.S32.HI R4, RZ, 0x1f, R51 ;  /* 0x0000001fff047819 */ /* 0x002fc60000011433 */
[----:B------:R0:W-:Y:S02]  /*a2500*/  STL [R1+0xf8], R2 ;  /* 0x0000f80201007387 */ /* 0x0001e40000100800 */
[----:B------:R-:W-:Y:S02]  /*a2510*/  IMAD.X R9, R4, 0x1, R42, P6 ;  /* 0x0000000104097824 */ /* 0x000fe400030e062a */
[----:B------:R-:W4:Y:S04]  /*a2520*/  LDL.LU R14, [R1+0x140] ;  /* 0x00014000010e7983 */ /* 0x000f280000300800 */
[----:B------:R-:W4:Y:S04]  /*a2530*/  LDL.LU R15, [R1+0x470] ;  /* 0x00047000010f7983 */ /* 0x000f280000300800 */
[----:B------:R-:W4:Y:S04]  /*a2540*/  LDL.LU R23, [R1+0x34c] ;  /* 0x00034c0001177983 */ /* 0x000f280000300800 */
[----:B------:R1:W-:Y:S04]  /*a2550*/  STL.64 [R1+0x7c8], R8 ;  /* 0x0007c80801007387 */ /* 0x0003e80000100a00 */
[----:B------:R-:W4:Y:S01]  /*a2560*/  LDL.LU R33, [R1+0x418] ;  /* 0x0004180001217983 */ /* 0x000f220000300800 */
[----:B------:R-:W-:-:S02]  /*a2570*/  SHF.R.U32.HI R5, RZ, 0x8, R10 ;  /* 0x00000008ff057819 */ /* 0x000fc4000001160a */
[----:B------:R-:W-:Y:S02]  /*a2580*/  SHF.R.U32.HI R6, RZ, 0x8, R11 ;  /* 0x00000008ff067819 */ /* 0x000fe4000001160b */
[----:B------:R-:W-:Y:S02]  /*a2590*/  LOP3.LUT R5, R5, 0xffff, RZ, 0xc0, !PT ;  /* 0x0000ffff05057812 */ /* 0x000fe400078ec0ff */
[----:B------:R-:W-:Y:S02]  /*a25a0*/  LOP3.LUT R6, R6, 0xffff, RZ, 0xc0, !PT ;  /* 0x0000ffff06067812 */ /* 0x000fe400078ec0ff */
[--C-:B------:R-:W-:Y:S02]  /*a25b0*/  PRMT R5, R5, 0x3340, R0.reuse ;  /* 0x0000334005057816 */ /* 0x100fe40000000000 */
[----:B0-----:R-:W-:-:S03]  /*a25c0*/  PRMT R2, R6, 0x3340, R0 ;  /* 0x0000334006027816 */ /* 0x001fc60000000000 */
[----:B------:R0:W-:Y:S01]  /*a25d0*/  STL [R1+0x44], R5 ;  /* 0x0000440501007387 */ /* 0x0001e20000100800 */
[----:B-1----:R-:W-:Y:S02]  /*a25e0*/  LOP3.LUT R9, R13, 0xffff, RZ, 0xc0, !PT ;  /* 0x0000ffff0d097812 */ /* 0x002fe400078ec0ff */
[----:B------:R-:W-:Y:S01]  /*a25f0*/  LOP3.LUT R7, R50, 0xffff, RZ, 0xc0, !PT ;  /* 0x0000ffff32077812 */ /* 0x000fe200078ec0ff */
[----:B------:R1:W-:Y:S03]  /*a2600*/  STL [R1+0x40], R2 ;  /* 0x0000400201007387 */ /* 0x0003e60000100800 */
[----:B0-----:R-:W-:Y:S02]  /*a2610*/  PRMT R5, R7, 0x3340, R0 ;  /* 0x0000334007057816 */ /* 0x001fe40000000000 */
[----:B------:R-:W-:Y:S02]  /*a2620*/  IADD3 R10, P6, R51, R57, RZ ;  /* 0x00000039330a7210 */ /* 0x000fe40007fde0ff */
[----:B------:R-:W-:-:S03]  /*a2630*/  SHF.R.U32.HI R7, RZ, 0x8, R7 ;  /* 0x00000008ff077819 */ /* 0x000fc60000011607 */
[----:B------:R-:W-:Y:S01]  /*a2640*/  IMAD.X R11, R4, 0x1, R34, P6 ;  /* 0x00000001040b7824 */ /* 0x000fe200030e0622 */
[----:B------:R-:W-:Y:S02]  /*a2650*/  LOP3.LUT R7, R7, 0xffff, RZ, 0xc0, !PT ;  /* 0x0000ffff07077812 */ /* 0x000fe400078ec0ff */
[----:B--2---:R-:W-:-:S04]  /*a2660*/  LOP3.LUT R8, R29, 0xffff, RZ, 0xc0, !PT ;  /* 0x0000ffff1d087812 */ /* 0x004fc800078ec0ff */
[----:B------:R-:W-:-:S04]  /*a2670*/  PRMT R6, R9, 0x3340, R8 ;  /* 0x0000334009067816 */ /* 0x000fc80000000008 */
[----:B-1----:R-:W-:Y:S02]  /*a2680*/  PRMT R2, R6, 0x5410, R5 ;  /* 0x0000541006027816 */ /* 0x002fe40000000005 */
[----:B------:R-:W-:Y:S02]  /*a2690*/  SHF.R.U32.HI R6, RZ, 0x8, R9 ;  /* 0x00000008ff067819 */ /* 0x000fe40000011609 */
[----:B------:R-:W-:Y:S02]  /*a26a0*/  SHF.R.U32.HI R5, RZ, 0x8, R8 ;  /* 0x00000008ff057819 */ /* 0x000fe40000011608 */
[----:B------:R-:W-:Y:S02]  /*a26b0*/  LOP3.LUT R6, R6, 0xffff, RZ, 0xc0, !PT ;  /* 0x0000ffff06067812 */ /* 0x000fe400078ec0ff */
[----:B------:R-:W-:Y:S01]  /*a26c0*/  LOP3.LUT R5, R5, 0xffff, RZ, 0xc0, !PT ;  /* 0x0000ffff05057812 */ /* 0x000fe200078ec0ff */
[----:B------:R0:W-:Y:S03]  /*a26d0*/  STL [R1+0x29c], R2 ;  /* 0x00029c0201007387 */ /* 0x0001e60000100800 */
[----:B------:R-:W-:Y:S01]  /*a26e0*/  PRMT R5, R6, 0x3340, R5 ;  /* 0x0000334006057816 */ /* 0x000fe20000000005 */
[----:B------:R3:W-:Y:S04]  /*a26f0*/  STL.64 [R1+0x7c0], R10 ;  /* 0x0007c00a01007387 */ /* 0x0007e80000100a00 */
[----:B------:R-:W2:Y:S01]  /*a2700*/  LDL.LU R13, [R1+0x464] ;  /* 0x00046400010d7983 */ /* 0x000ea20000300800 */
[----:B0-----:R-:W-:-:S03]  /*a2710*/  PRMT R2, R7, 0x3340, R0 ;  /* 0x0000334007027816 */ /* 0x001fc60000000000 */
[----:B------:R0:W-:Y:S04]  /*a2720*/  STL [R1+0x158], R5 ;  /* 0x0001580501007387 */ /* 0x0001e80000100800 */
[----:B------:R-:W2:Y:S04]  /*a2730*/  LDL.LU R50, [R1+0x314] ;  /* 0x0003140001327983 */ /* 0x000ea80000300800 */
[----:B------:R1:W-:Y:S04]  /*a2740*/  STL [R1+0x3c], R2 ;  /* 0x00003c0201007387 */ /* 0x0003e80000100800 */
[----:B------:R-:W2:Y:S01]  /*a2750*/  LDL.LU R29, [R1+0x3f4] ;  /* 0x0003f400011d7983 */ /* 0x000ea20000300800 */
[----:B---3--:R-:W-:-:S02]  /*a2760*/  LOP3.LUT R10, R18, 0xffff, RZ, 0xc0, !PT ;  /* 0x0000ffff120a7812 */ /* 0x008fc400078ec0ff */
[----:B------:R-:W-:Y:S02]  /*a2770*/  LOP3.LUT R18, R59, 0xffff, RZ, 0xc0, !PT ;  /* 0x0000ffff3b127812 */ /* 0x000fe400078ec0ff */
[----:B------:R-:W3:Y:S02]  /*a2780*/  LDL.LU R59, [R1+0x3af8] ;  /* 0x003af800013b7983 */ /* 0x000ee40000300800 */
[----:B0-----:R-:W-:Y:S02]  /*a2790*/  PRMT R5, R18, 0x3340, R0 ;  /* 0x0000334012057816 */ /* 0x001fe40000000000 */
[----:B----4-:R-:W-:-:S04]  /*a27a0*/  LOP3.LUT R8, R14, 0xffff, RZ, 0xc0, !PT ;  /* 0x0000ffff0e087812 */ /* 0x010fc800078ec0ff */
[----:B------:R-:W-:Y:S02]  /*a27b0*/  PRMT R6, R10, 0x3340, R8 ;  /* 0x000033400a067816 */ /* 0x000fe40000000008 */
[----:B------:R-:W-:Y:S02]  /*a27c0*/  LOP3.LUT R9, R15, 0xffff, RZ, 0xc0, !PT ;  /* 0x0000ffff0f097812 */ /* 0x000fe400078ec0ff */
[----:B------:R-:W-:Y:S02]  /*a27d0*/  LOP3.LUT R11, R23, 0xffff, RZ, 0xc0, !PT ;  /* 0x0000ffff170b7812 */ /* 0x000fe400078ec0ff */
[----:B-1----:R-:W-:Y:S02]  /*a27e0*/  PRMT R2, R6, 0x5410, R5 ;  /* 0x0000541006027816 */ /* 0x002fe40000000005 */
[----:B------:R-:W-:Y:S02]  /*a27f0*/  PRMT R5, R11, 0x3340, R0 ;  /* 0x000033400b057816 */ /* 0x000fe40000000000 */
[----:B------:R-:W-:-:S02]  /*a2800*/  LOP3.LUT R7, R33, 0xffff, RZ, 0xc0, !PT ;  /* 0x0000ffff21077812 */ /* 0x000fc400078ec0ff */
[----:B------:R-:W-:Y:S02]  /*a2810*/  IADD3 R14, P6, R51, R47, RZ ;  /* 0x0000002f330e7210 */ /* 0x000fe40007fde0ff */
[----:B------:R-:W-:Y:S01]  /*a2820*/  PRMT R6, R9, 0x3340, R7 ;  /* 0x0000334009067816 */ /* 0x000fe20000000007 */
[----:B------:R0:W-:Y:S02]  /*a2830*/  STL [R1+0x2c0], R2 ;  /* 0x0002c00201007387 */ /* 0x0001e40000100800 */
[----:B------:R-:W-:Y:S01]  /*a2840*/  IMAD.X R15, R4, 0x1, R35, P6 ;  /* 0x00000001040f7824 */ /* 0x000fe200030e0623 */
[----:B0-----:R-:W-:-:S05]  /*a2850*/  PRMT R2, R6, 0x5410, R5 ;  /* 0x0000541006027816 */ /* 0x001fca0000000005 */
[----:B------:R-:W-:Y:S04]  /*a2860*/  STL [R1+0x294], R2 ;  /* 0x0002940201007387 */ /* 0x000fe80000100800 */
[----:B------:R0:W-:Y:S04]  /*a2870*/  STL.64 [R1+0x718], R14 ;  /* 0x0007180e01007387 */ /* 0x0001e80000100a00 */
[----:B0-----:R-:W4:Y:S04]  /*a2880*/  LDL.LU R15, [R1+0x468] ;  /* 0x00046800010f7983 */ /* 0x001f280000300800 */
[----:B------:R-:W3:Y:S04]  /*a2890*/  LDL.LU R23, [R1+0x32c] ;  /* 0x00032c0001177983 */ /* 0x000ee80000300800 */
[----:B------:R-:W3:Y:S01]  /*a28a0*/  LDL.LU R33, [R1+0x400] ;  /* 0x0004000001217983 */ /* 0x000ee20000300800 */
[----:B------:R-:W-:-:S02]  /*a28b0*/  SHF.R.U32.HI R5, RZ, 0x8, R8 ;  /* 0x00000008ff057819 */ /* 0x000fc40000011608 */
[----:B------:R-:W-:Y:S02]  /*a28c0*/  SHF.R.U32.HI R8, RZ, 0x8, R9 ;  /* 0x00000008ff087819 */ /* 0x000fe40000011609 */
[----:B------:R-:W-:Y:S02]  /*a28d0*/  SHF.R.U32.HI R7, RZ, 0x8, R7 ;  /* 0x00000008ff077819 */ /* 0x000fe40000011607 */
[----:B------:R-:W-:Y:S02]  /*a28e0*/  SHF.R.U32.HI R6, RZ, 0x8, R10 ;  /* 0x00000008ff067819 */ /* 0x000fe4000001160a */
[----:B------:R-:W-:Y:S02]  /*a28f0*/  LOP3.LUT R8, R8, 0xffff, RZ, 0xc0, !PT ;  /* 0x0000ffff08087812 */ /* 0x000fe400078ec0ff */
[----:B------:R-:W-:Y:S02]  /*a2900*/  LOP3.LUT R7, R7, 0xffff, RZ, 0xc0, !PT ;  /* 0x0000ffff07077812 */ /* 0x000fe400078ec0ff */
[----:B------:R-:W-:-:S02]  /*a2910*/  LOP3.LUT R6, R6, 0xffff, RZ, 0xc0, !PT ;  /* 0x0000ffff06067812 */ /* 0x000fc400078ec0ff */
[----:B------:R-:W-:Y:S02]  /*a2920*/  LOP3.LUT R5, R5, 0xffff, RZ, 0xc0, !PT ;  /* 0x0000ffff05057812 */ /* 0x000fe400078ec0ff */
[----:B------:R-:W-:Y:S02]  /*a2930*/  PRMT R2, R8, 0x3340, R7 ;  /* 0x0000334008027816 */ /* 0x000fe40000000007 */
[----:B------:R-:W-:Y:S02]  /*a2940*/  PRMT R58, R6, 0x3340, R5 ;  /* 0x00003340063a7816 */ /* 0x000fe40000000005 */
[----:B------:R-:W-:-:S03]  /*a2950*/  IADD3 R12, P6, R51, R45, RZ ;  /* 0x0000002d330c7210 */ /* 0x000fc60007fde0ff */
[----:B------:R-:W-:Y:S04]  /*a2960*/  STL [R1+0x3a40], R58 ;  /* 0x003a403a01007387 */ /* 0x000fe80000100800 */
[----:B------:R0:W-:Y:S01]  /*a2970*/  STL [R1+0x150], R2 ;  /* 0x0001500201007387 */ /* 0x0001e20000100800 */
[----:B--2---:R-:W-:Y:S02]  /*a2980*/  LOP3.LUT R9, R13, 0xffff, RZ, 0xc0, !PT ;  /* 0x0000ffff0d097812 */ /* 0x004fe400078ec0ff */
[----:B------:R-:W-:-:S04]  /*a2990*/  LOP3.LUT R7, R50, 0xffff, RZ, 0xc0, !PT ;  /* 0x0000ffff32077812 */ /* 0x000fc800078ec0ff */
[----:B------:R-:W-:Y:S02]  /*a29a0*/  PRMT R5, R7, 0x3340, R0 ;  /* 0x0000334007057816 */ /* 0x000fe40000000000 */
[----:B------:R-:W-:-:S04]  /*a29b0*/  LOP3.LUT R8, R29, 0xffff, RZ, 0xc0, !PT ;  /* 0x0000ffff1d087812 */ /* 0x000fc800078ec0ff */
[----:B------:R-:W-:Y:S01]  /*a29c0*/  PRMT R6, R9, 0x3340, R8 ;  /* 0x0000334009067816 */ /* 0x000fe20000000008 */
[----:B------:R-:W-:-:S03]  /*a29d0*/  IMAD.X R13, R4, 0x1, R36, P6 ;  /* 0x00000001040d7824 */ /* 0x000fc600030e0624 */
[----:B0-----:R-:W-:-:S05]  /*a29e0*/  PRMT R2, R6, 0x5410, R5 ;  /* 0x0000541006027816 */ /* 0x001fca0000000005 */
[----:B------:R-:W-:Y:S04]  /*a29f0*/  STL [R1+0x298], R2 ;  /* 0x0002980201007387 */ /* 0x000fe80000100800 */
[----:B------:R0:W-:Y:S01]  /*a2a00*/  STL.64 [R1+0x798], R12 ;  /* 0x0007980c01007387 */ /* 0x0001e20000100a00 */
[----:B------:R-:W-:Y:S02]  /*a2a10*/  SHF.R.U32.HI R6, RZ, 0x8, R9 ;  /* 0x00000008ff067819 */ /* 0x000fe40000011609 */
[----:B------:R-:W-:Y:S01]  /*a2a20*/  SHF.R.U32.HI R5, RZ, 0x8, R8 ;  /* 0x00000008ff057819 */ /* 0x000fe20000011608 */
[----:B0-----:R-:W2:Y:S04]  /*a2a30*/  LDL.LU R13, [R1+0x1d8] ;  /* 0x0001d800010d7983 */ /* 0x001ea80000300800 */
[----:B------:R-:W2:Y:S04]  /*a2a40*/  LDL.LU R50, [R1+0x11c] ;  /* 0x00011c0001327983 */ /* 0x000ea80000300800 */
[----:B------:R-:W2:Y:S01]  /*a2a50*/  LDL.LU R29, [R1+0x18c] ;  /* 0x00018c00011d7983 */ /* 0x000ea20000300800 */
[----:B------:R-:W-:-:S02]  /*a2a60*/  SHF.R.U32.HI R7, RZ, 0x8, R7 ;  /* 0x00000008ff077819 */ /* 0x000fc40000011607 */
[----:B------:R-:W-:Y:S02]  /*a2a70*/  LOP3.LUT R6, R6, 0xffff, RZ, 0xc0, !PT ;  /* 0x0000ffff06067812 */ /* 0x000fe400078ec0ff */
[----:B------:R-:W-:Y:S02]  /*a2a80*/  LOP3.LUT R5, R5, 0xffff, RZ, 0xc0, !PT ;  /* 0x0000ffff05057812 */ /* 0x000fe400078ec0ff */
[----:B------:R-:W-:Y:S02]  /*a2a90*/  LOP3.LUT R7, R7, 0xffff, RZ, 0xc0, !PT ;  /* 0x0000ffff07077812 */ /* 0x000fe400078ec0ff */
[----:B------:R-:W-:Y:S02]  /*a2aa0*/  PRMT R5, R6, 0x3340, R5 ;  /* 0x0000334006057816 */ /* 0x000fe40000000005 */
[----:B------:R-:W-:Y:S02]  /*a2ab0*/  PRMT R2, R7, 0x3340, R0 ;  /* 0x0000334007027816 */ /* 0x000fe40000000000 */
[----:B------:R-:W-:Y:S01]  /*a2ac0*/  IADD3 R14, P6, R51, R46, RZ ;  /* 0x0000002e330e7210 */ /* 0x000fe20007fde0ff */
[----:B------:R0:W-:Y:S04]  /*a2ad0*/  STL [R1+0x100], R5 ;  /* 0x0001000501007387 */ /* 0x0001e80000100800 */
[----:B------:R1:W-:Y:S01]  /*a2ae0*/  STL [R1+0x34], R2 ;  /* 0x0000340201007387 */ /* 0x0003e20000100800 */
[----:B----4-:R-:W-:-:S02]  /*a2af0*/  LOP3.LUT R8, R15, 0xffff, RZ, 0xc0, !PT ;  /* 0x0000ffff0f087812 */ /* 0x010fc400078ec0ff */
[----:B---3--:R-:W-:Y:S02]  /*a2b00*/  LOP3.LUT R17, R23, 0xffff, RZ, 0xc0, !PT ;  /* 0x0000ffff17117812 */ /* 0x008fe400078ec0ff */
[----:B------:R-:W-:Y:S02]  /*a2b10*/  LOP3.LUT R7, R33, 0xffff, RZ, 0xc0, !PT ;  /* 0x0000ffff21077812 */ /* 0x000fe400078ec0ff */
[----:B0-----:R-:W-:Y:S02]  /*a2b20*/  PRMT R5, R17, 0x3340, R0 ;  /* 0x0000334011057816 */ /* 0x001fe40000000000 */
[----:B------:R-:W-:Y:S01]  /*a2b30*/  PRMT R6, R8, 0x3340, R7 ;  /* 0x0000334008067816 */ /* 0x000fe20000000007 */
[----:B------:R-:W-:-:S03]  /*a2b40*/  IMAD.X R15, R4, 0x1, R37, P6 ;  /* 0x00000001040f7824 */ /* 0x000fc600030e0625 */
[----:B-1----:R-:W-:-:S05]  /*a2b50*/  PRMT R2, R6, 0x5410, R5 ;  /* 0x0000541006027816 */ /* 0x002fca0000000005 */
[----:B------:R-:W-:Y:S04]  /*a2b60*/  STL [R1+0x2ac], R2 ;  /* 0x0002ac0201007387 */ /* 0x000fe80000100800 */
[----:B------:R0:W-:Y:S04]  /*a2b70*/  STL.64 [R1+0x710], R14 ;  /* 0x0007100e01007387 */ /* 0x0001e80000100a00 */
[----:B0-----:R-:W3:Y:S04]  /*a2b80*/  LDL.LU R15, [R1+0x1dc] ;  /* 0x0001dc00010f7983 */ /* 0x001ee80000300800 */
        /* <DEDUP_REMOVED lines=9> */
[----:B------:R-:W-:-:S03]  /*a2c20*/  PRMT R2, R5, 0x3340, R0 ;  /* 0x0000334005027816 */ /* 0x000fc60000000000 */
[----:B------:R-:W-:Y:S04]  /*a2c30*/  STL [R1+0x3a44], R55 ;  /* 0x003a443701007387 */ /* 0x000fe80000100800 */
[----:B------:R0:W-:Y:S04]  /*a2c40*/  STL [R1+0x38], R2 ;  /* 0x0000380201007387 */ /* 0x0001e80000100800 */
[----:B------:R-:W4:Y:S01]  /*a2c50*/  LDL.LU R14, [R1+0x1c4] ;  /* 0x0001c400010e7983 */ /* 0x000f220000300800 */
[----:B------:R-:W-:-:S05]  /*a2c60*/  IADD3 R10, P6, R51, R44, RZ ;  /* 0x0000002c330a7210 */ /* 0x000fca0007fde0ff */
[----:B------:R-:W-:Y:S01]  /*a2c70*/  IMAD.X R11, R4, 0x1, R38, P6 ;  /* 0x00000001040b7824 */ /* 0x000fe200030e0626 */
[----:B--2---:R-:W-:Y:S02]  /*a2c80*/  LOP3.LUT R9, R13, 0xffff, RZ, 0xc0, !PT ;  /* 0x0000ffff0d097812 */ /* 0x004fe400078ec0ff */
[----:B------:R-:W2:Y:S01]  /*a2c90*/  LDL.LU R13, [R1+0x104] ;  /* 0x00010400010d7983 */ /* 0x000ea20000300800 */
[----:B------:R-:W-:Y:S02]  /*a2ca0*/  LOP3.LUT R8, R50, 0xffff, RZ, 0xc0, !PT ;  /* 0x0000ffff32087812 */ /* 0x000fe400078ec0ff */
[----:B------:R-:W-:Y:S02]  /*a2cb0*/  LOP3.LUT R7, R29, 0xffff, RZ, 0xc0, !PT ;  /* 0x0000ffff1d077812 */ /* 0x000fe400078ec0ff */
[----:B------:R-:W-:Y:S02]  /*a2cc0*/  PRMT R5, R8, 0x3340, R0 ;  /* 0x0000334008057816 */ /* 0x000fe40000000000 */
[----:B------:R-:W-:-:S04]  /*a2cd0*/  PRMT R6, R9, 0x3340, R7 ;  /* 0x0000334009067816 */ /* 0x000fc80000000007 */
[----:B0-----:R-:W-:Y:S02]  /*a2ce0*/  PRMT R2, R6, 0x5410, R5 ;  /* 0x0000541006027816 */ /* 0x001fe40000000005 */
[----:B------:R-:W-:-:S03]  /*a2cf0*/  SHF.R.U32.HI R6, RZ, 0x8, R9 ;  /* 0x00000008ff067819 */ /* 0x000fc60000011609 */
[----:B------:R0:W-:Y:S01]  /*a2d00*/  STL [R1+0x290], R2 ;  /* 0x0002900201007387 */ /* 0x0001e20000100800 */
[----:B------:R-:W-:-:S03]  /*a2d10*/  SHF.R.U32.HI R5, RZ, 0x8, R7 ;  /* 0x00000008ff057819 */ /* 0x000fc60000011607 */
[----:B------:R-:W2:Y:S01]  /*a2d20*/  LDL.LU R29, [R1+0x14c] ;  /* 0x00014c00011d7983 */ /* 0x000ea20000300800 */
[----:B------:R-:W-:Y:S02]  /*a2d30*/  SHF.R.U32.HI R7, RZ, 0x8, R8 ;  /* 0x00000008ff077819 */ /* 0x000fe40000011608 */
[----:B------:R-:W-:Y:S02]  /*a2d40*/  LOP3.LUT R6, R6, 0xffff, RZ, 0xc0, !PT ;  /* 0x0000ffff06067812 */ /* 0x000fe400078ec0ff */
[----:B------:R-:W-:Y:S02]  /*a2d50*/  LOP3.LUT R5, R5, 0xffff, RZ, 0xc0, !PT ;  /* 0x0000ffff05057812 */ /* 0x000fe400078ec0ff */
[----:B------:R-:W-:Y:S02]  /*a2d60*/  LOP3.LUT R7, R7, 0xffff, RZ, 0xc0, !PT ;  /* 0x0000ffff07077812 */ /* 0x000fe400078ec0ff */
[----:B------:R-:W-:Y:S02]  /*a2d70*/  PRMT R5, R6, 0x3340, R5 ;  /* 0x0000334006057816 */ /* 0x000fe40000000005 */
[----:B0-----:R-:W-:Y:S01]  /*a2d80*/  PRMT R2, R7, 0x3340, R0 ;  /* 0x0000334007027816 */ /* 0x001fe20000000000 */
[----:B------:R4:W-:Y:S04]  /*a2d90*/  STL.64 [R1+0x6e8], R10 ;  /* 0x0006e80a01007387 */ /* 0x0009e80000100a00 */
[----:B------:R0:W-:Y:S04]  /*a2da0*/  STL [R1+0x148], R5 ;  /* 0x0001480501007387 */ /* 0x0001e80000100800 */
[----:B------:R1:W-:Y:S01]  /*a2db0*/  STL [R1+0xc], R2 ;  /* 0x00000c0201007387 */ /* 0x0003e20000100800 */
[----:B---3--:R-:W-:-:S03]  /*a2dc0*/  LOP3.LUT R8, R15, 0xffff, RZ, 0xc0, !PT ;  /* 0x0000ffff0f087812 */ /* 0x008fc600078ec0ff */
[----:B------:R-:W3:Y:S01]  /*a2dd0*/  LDL.LU R15, [R1+0x498] ;  /* 0x00049800010f7983 */ /* 0x000ee20000300800 */
[----:B----4-:R-:W-:-:S03]  /*a2de0*/  LOP3.LUT R10, R23, 0xffff, RZ, 0xc0, !PT ;  /* 0x0000ffff170a7812 */ /* 0x010fc600078ec0ff */
[----:B------:R-:W4:Y:S01]  /*a2df0*/  LDL.LU R23, [R1+0x404] ;  /* 0x0004040001177983 */ /* 0x000f220000300800 */
[----:B------:R-:W-:-:S03]  /*a2e00*/  LOP3.LUT R7, R33, 0xffff, RZ, 0xc0, !PT ;  /* 0x0000ffff21077812 */ /* 0x000fc600078ec0ff */
[----:B------:R-:W4:Y:S04]  /*a2e10*/  LDL.LU R33, [R1+0x454] ;  /* 0x0004540001217983 */ /* 0x000f280000300800 */
[----:B------:R-:W4:Y:S01]  /*a2e20*/  LDL.LU R19, [R1+0x2c] ;  /* 0x00002c0001137983 */ /* 0x000f220000300800 */
[----:B------:R-:W-:Y:S02]  /*a2e30*/  IADD3 R26, P6, R51, R43, RZ ;  /* 0x0000002b331a7210 */ /* 0x000fe40007fde0ff */
[----:B0-----:R-:W-:-:S03]  /*a2e40*/  PRMT R5, R10, 0x3340, R0 ;  /* 0x000033400a057816 */ /* 0x001fc60000000000 */
[----:B------:R-:W-:Y:S01]  /*a2e50*/  IMAD.X R27, R4, 0x1, R39, P6 ;  /* 0x00000001041b7824 */ /* 0x000fe200030e0627 */
[----:B------:R-:W-:Y:S02]  /*a2e60*/  IADD3 R50, P6, R51, R61, RZ ;  /* 0x0000003d33327210 */ /* 0x000fe40007fde0ff */
[----:B------:R-:W-:-:S03]  /*a2e70*/  PRMT R6, R8, 0x3340, R7 ;  /* 0x0000334008067816 */ /* 0x000fc60000000007 */
[----:B------:R-:W-:Y:S01]  /*a2e80*/  IMAD.X R51, R4, 0x1, R41, P6 ;  /* 0x0000000104337824 */ /* 0x000fe200030e0629 */
[----:B-1----:R-:W-:Y:S02]  /*a2e90*/  PRMT R2, R6, 0x5410, R5 ;  /* 0x0000541006027816 */ /* 0x002fe40000000005 */
[----:B------:R-:W-:Y:S02]  /*a2ea0*/  SHF.R.U32.HI R5, RZ, 0x8, R8 ;  /* 0x00000008ff057819 */ /* 0x000fe40000011608 */
[----:B------:R-:W-:Y:S02]  /*a2eb0*/  SHF.R.U32.HI R4, RZ, 0x8, R7 ;  /* 0x00000008ff047819 */ /* 0x000fe40000011607 */
[----:B------:R-:W-:Y:S02]  /*a2ec0*/  LOP3.LUT R5, R5, 0xffff, RZ, 0xc0, !PT ;  /* 0x0000ffff05057812 */ /* 0x000fe400078ec0ff */
[----:B------:R-:W-:Y:S01]  /*a2ed0*/  LOP3.LUT R4, R4, 0xffff, RZ, 0xc0, !PT ;  /* 0x0000ffff04047812 */ /* 0x000fe200078ec0ff */
[----:B------:R0:W-:Y:S01]  /*a2ee0*/  STL [R1+0x284], R2 ;  /* 0x0002840201007387 */ /* 0x0001e20000100800 */
[----:B------:R-:W-:-:S03]  /*a2ef0*/  LOP3.LUT R8, R14, 0xffff, RZ, 0xc0, !PT ;  /* 0x0000ffff0e087812 */ /* 0x000fc600078ec0ff */
[----:B------:R1:W-:Y:S01]  /*a2f00*/  STL.64 [R1+0x688], R26 ;  /* 0x0006881a01007387 */ /* 0x0003e20000100a00 */
[----:B0-----:R-:W-:-:S03]  /*a2f10*/  PRMT R2, R5, 0x3340, R4 ;  /* 0x0000334005027816 */ /* 0x001fc60000000004 */
[----:B-1----:R-:W4:Y:S04]  /*a2f20*/  LDL.LU.64 R26, [R1+0x3af0] ;  /* 0x003af000011a7983 */ /* 0x002f280000300a00 */
[----:B------:R0:W-:Y:S04]  /*a2f30*/  STL.64 [R1+0x6b0], R50 ;  /* 0x0006b03201007387 */ /* 0x0001e80000100a00 */
[----:B0-----:R-:W4:Y:S04]  /*a2f40*/  LDL.LU.64 R50, [R1+0x3ae8] ;  /* 0x003ae80001327983 */ /* 0x001f280000300a00 */
[----:B------:R0:W-:Y:S04]  /*a2f50*/  STL [R1+0x140], R2 ;  /* 0x0001400201007387 */ /* 0x0001e80000100800 */
[----:B------:R-:W4:Y:S04]  /*a2f60*/  LDL.LU R14, [R1+0x1c8] ;  /* 0x0001c800010e7983 */ /* 0x000f280000300800 */
[----:B------:R-:W4:Y:S01]  /*a2f70*/  LDL.LU R22, [R1+0x154] ;  /* 0x0001540001167983 */ /* 0x000f220000300800 */
[----:B--2---:R-:W-:-:S04]  /*a2f80*/  LOP3.LUT R7, R13, 0xffff, RZ, 0xc0, !PT ;  /* 0x0000ffff0d077812 */ /* 0x004fc800078ec0ff */
[----:B------:R-:W-:Y:S02]  /*a2f90*/  PRMT R4, R7, 0x3340, R0 ;  /* 0x0000334007047816 */ /* 0x000fe40000000000 */
[----:B------:R-:W-:-:S04]  /*a2fa0*/  LOP3.LUT R6, R29, 0xffff, RZ, 0xc0, !PT ;  /* 0x0000ffff1d067812 */ /* 0x000fc800078ec0ff */
        /* <DEDUP_REMOVED lines=9> */
[----:B------:R-:W-:-:S05]  /*a3040*/  PRMT R4, R5, 0x3340, R4 ;  /* 0x0000334005047816 */ /* 0x000fca0000000004 */
[----:B------:R1:W-:Y:S01]  /*a3050*/  STL [R1+0x104], R4 ;  /* 0x0001040401007387 */ /* 0x0003e20000100800 */
[----:B0-----:R-:W-:-:S05]  /*a3060*/  PRMT R2, R6, 0x3340, R0 ;  /* 0x0000334006027816 */ /* 0x001fca0000000000 */
[----:B------:R0:W-:Y:S01]  /*a3070*/  STL [R1], R2 ;  /* 0x0000000201007387 */ /* 0x0001e20000100800 */
[----:B---3--:R-:W-:Y:S02]  /*a3080*/  LOP3.LUT R7, R15, 0xffff, RZ, 0xc0, !PT ;  /* 0x0000ffff0f077812 */ /* 0x008fe400078ec0ff */
[----:B----4-:R-:W-:Y:S02]  /*a3090*/  LOP3.LUT R9, R23, 0xffff, RZ, 0xc0, !PT ;  /* 0x0000ffff17097812 */ /* 0x010fe400078ec0ff */
[----:B------:R-:W-:Y:S02]  /*a30a0*/  LOP3.LUT R6, R33, 0xffff, RZ, 0xc0, !PT ;  /* 0x0000ffff21067812 */ /* 0x000fe400078ec0ff */
[----:B-1----:R-:W-:Y:S02]  /*a30b0*/  PRMT R4, R9, 0x3340, R0 ;  /* 0x0000334009047816 */ /* 0x002fe40000000000 */
[----:B------:R-:W-:Y:S02]  /*a30c0*/  PRMT R5, R7, 0x3340, R6 ;  /* 0x0000334007057816 */ /* 0x000fe40000000006 */
[----:B------:R-:W-:-:S02]  /*a30d0*/  IADD3 R12, P6, R19, R40, RZ ;  /* 0x00000028130c7210 */ /* 0x000fc40007fde0ff */
[----:B0-----:R-:W-:Y:S02]  /*a30e0*/  PRMT R2, R5, 0x5410, R4 ;  /* 0x0000541005027816 */ /* 0x001fe40000000004 */
[----:B------:R-:W-:-:S03]  /*a30f0*/  SHF.R.S32.HI R4, RZ, 0x1f, R19 ;  /* 0x0000001fff047819 */ /* 0x000fc60000011413 */
[----:B------:R-:W-:Y:S02]  /*a3100*/  STL [R1+0x25c], R2 ;  /* 0x00025c0201007387 */ /* 0x000fe40000100800 */
[----:B------:R-:W-:Y:S02]  /*a3110*/  IMAD.X R13, R4, 0x1, R42, P6 ;  /* 0x00000001040d7824 */ /* 0x000fe400030e062a */
[----:B------:R-:W2:Y:S04]  /*a3120*/  LDL.LU R16, [R1+0x4a0] ;  /* 0x0004a00001107983 */ /* 0x000ea80000300800 */
[----:B------:R-:W3:Y:S04]  /*a3130*/  LDL.LU R25, [R1+0x428] ;  /* 0x0004280001197983 */ /* 0x000ee80000300800 */
[----:B------:R0:W-:Y:S04]  /*a3140*/  STL.64 [R1+0x628], R12 ;  /* 0x0006280c01007387 */ /* 0x0001e80000100a00 */
[----:B0-----:R-:W4:Y:S04]  /*a3150*/  LDL.LU R13, [R1+0x460] ;  /* 0x00046000010d7983 */ /* 0x001f280000300800 */
        /* <DEDUP_REMOVED lines=10> */
[----:B------:R-:W-:Y:S02]  /*a3200*/  LOP3.LUT R8, R14, 0xffff, RZ, 0xc0, !PT ;  /* 0x0000ffff0e087812 */ /* 0x000fe400078ec0ff */
[----:B------:R-:W-:Y:S02]  /*a3210*/  LOP3.LUT R14, R60, 0xffff, RZ, 0xc0, !PT ;  /* 0x0000ffff3c0e7812 */ /* 0x000fe400078ec0ff */
[----:B------:R-:W-:Y:S02]  /*a3220*/  LOP3.LUT R7, R22, 0xffff, RZ, 0xc0, !PT ;  /* 0x0000ffff16077812 */ /* 0x000fe400078ec0ff */
[----:B------:R-:W-:Y:S02]  /*a3230*/  PRMT R2, R6, 0x3340, R5 ;  /* 0x0000334006027816 */ /* 0x000fe40000000005 */
[----:B------:R-:W-:Y:S02]  /*a3240*/  PRMT R5, R14, 0x3340, R0 ;  /* 0x000033400e057816 */ /* 0x000fe40000000000 */
[----:B------:R-:W-:-:S02]  /*a3250*/  PRMT R6, R8, 0x3340, R7 ;  /* 0x0000334008067816 */ /* 0x000fc40000000007 */
[----:B------:R-:W-:Y:S01]  /*a3260*/  IADD3 R10, P6, R19, R57, RZ ;  /* 0x00000039130a7210 */ /* 0x000fe20007fde0ff */
[----:B------:R-:W-:Y:S01]  /*a3270*/  STL [R1+0x3a68], R33 ;  /* 0x003a682101007387 */ /* 0x000fe20000100800 */
[----:B------:R-:W-:-:S03]  /*a3280*/  SHF.R.U32.HI R30, RZ, 0x8, R9 ;  /* 0x00000008ff1e7819 */ /* 0x000fc60000011609 */
[----:B------:R0:W-:Y:S01]  /*a3290*/  STL [R1+0x110], R2 ;  /* 0x0001100201007387 */ /* 0x0001e20000100800 */
[----:B------:R-:W-:Y:S01]  /*a32a0*/  IMAD.X R11, R4, 0x1, R34, P6 ;  /* 0x00000001040b7824 */ /* 0x000fe200030e0622 */
[----:B------:R-:W-:Y:S02]  /*a32b0*/  LOP3.LUT R30, R30, 0xffff, RZ, 0xc0, !PT ;  /* 0x0000ffff1e1e7812 */ /* 0x000fe400078ec0ff */
[----:B------:R-:W4:Y:S01]  /*a32c0*/  LDL.LU R60, [R1+0x3ae4] ;  /* 0x003ae400013c7983 */ /* 0x000f220000300800 */
[----:B0-----:R-:W-:Y:S02]  /*a32d0*/  PRMT R2, R6, 0x5410, R5 ;  /* 0x0000541006027816 */ /* 0x001fe40000000005 */
[----:B------:R-:W-:Y:S02]  /*a32e0*/  SHF.R.U32.HI R6, RZ, 0x8, R8 ;  /* 0x00000008ff067819 */ /* 0x000fe40000011608 */
[----:B------:R-:W-:Y:S01]  /*a32f0*/  SHF.R.U32.HI R5, RZ, 0x8, R7 ;  /* 0x00000008ff057819 */ /* 0x000fe20000011607 */
[----:B------:R0:W-:Y:S01]  /*a3300*/  STL [R1+0x2a0], R2 ;  /* 0x0002a00201007387 */ /* 0x0001e20000100800 */
[----:B------:R-:W-:-:S02]  /*a3310*/  LOP3.LUT R6, R6, 0xffff, RZ, 0xc0, !PT ;  /* 0x0000ffff06067812 */ /* 0x000fc400078ec0ff */
[----:B------:R-:W-:Y:S01]  /*a3320*/  LOP3.LUT R5, R5, 0xffff, RZ, 0xc0, !PT ;  /* 0x0000ffff05057812 */ /* 0x000fe200078ec0ff */
[----:B------:R2:W-:Y:S01]  /*a3330*/  STL.64 [R1+0x620], R10 ;  /* 0x0006200a01007387 */ /* 0x0005e20000100a00 */
[----:B------:R-:W-:Y:S02]  /*a3340*/  PRMT R30, R30, 0x3340, R0 ;  /* 0x000033401e1e7816 */ /* 0x000fe40000000000 */
[----:B0-----:R-:W-:-:S03]  /*a3350*/  PRMT R2, R6, 0x3340, R5 ;  /* 0x0000334006027816 */ /* 0x001fc60000000005 */
[----:B------:R-:W-:Y:S04]  /*a3360*/  STL [R1+0x3a6c], R30 ;  /* 0x003a6c1e01007387 */ /* 0x000fe80000100800 */
[----:B------:R0:W-:Y:S04]  /*a3370*/  STL [R1+0x3a48], R2 ;  /* 0x003a480201007387 */ /* 0x0001e80000100800 */
[----:B------:R-:W4:Y:S04]  /*a3380*/  LDL.LU R58, [R1+0x2f4] ;  /* 0x0002f400013a7983 */ /* 0x000f280000300800 */
[----:B------:R-:W4:Y:S01]  /*a3390*/  LDL.LU R49, [R1+0x12c] ;  /* 0x00012c0001317983 */ /* 0x000f220000300800 */
[----:B------:R-:W-:-:S02]  /*a33a0*/  IADD3 R28, P6, R19, R47, RZ ;  /* 0x0000002f131c7210 */ /* 0x000fc40007fde0ff */
[----:B--2---:R-:W-:Y:S02]  /*a33b0*/  LOP3.LUT R10, R16, 0xffff, RZ, 0xc0, !PT ;  /* 0x0000ffff100a7812 */ /* 0x004fe400078ec0ff */
[----:B---3--:R-:W-:-:S04]  /*a33c0*/  LOP3.LUT R12, R25, 0xffff, RZ, 0xc0, !PT ;  /* 0x0000ffff190c7812 */ /* 0x008fc800078ec0ff */
[----:B------:R-:W-:Y:S02]  /*a33d0*/  PRMT R5, R12, 0x3340, R0 ;  /* 0x000033400c057816 */ /* 0x000fe40000000000 */
[----:B----4-:R-:W-:-:S04]  /*a33e0*/  LOP3.LUT R8, R13, 0xffff, RZ, 0xc0, !PT ;  /* 0x0000ffff0d087812 */ /* 0x010fc800078ec0ff */
[----:B------:R-:W-:-:S04]  /*a33f0*/  PRMT R6, R10, 0x3340, R8 ;  /* 0x000033400a067816 */ /* 0x000fc80000000008 */
[----:B0-----:R-:W-:-:S05]  /*a3400*/  PRMT R2, R6, 0x5410, R5 ;  /* 0x0000541006027816 */ /* 0x001fca0000000005 */
[----:B------:R0:W-:Y:S04]  /*a3410*/  STL [R1+0x23c], R2 ;  /* 0x00023c0201007387 */ /* 0x0001e80000100800 */
[----:B------:R-:W2:Y:S04]  /*a3420*/  LDL.LU R53, [R1+0x1a4] ;  /* 0x0001a40001357983 */ /* 0x000ea80000300800 */
[----:B------:R-:W3:Y:S04]  /*a3430*/  LDL.LU R22, [R1+0x49c] ;  /* 0x00049c0001167983 */ /* 0x000ee80000300800 */
[----:B------:R-:W4:Y:S04]  /*a3440*/  LDL.LU R13, [R1+0x408] ;  /* 0x00040800010d7983 */ /* 0x000f280000300800 */
[----:B------:R-:W4:Y:S01]  /*a3450*/  LDL.LU R16, [R1+0x458] ;  /* 0x0004580001107983 */ /* 0x000f220000300800 */
[----:B------:R-:W-:-:S02]  /*a3460*/  LOP3.LUT R9, R29, 0xffff, RZ, 0xc0, !PT ;  /* 0x0000ffff1d097812 */ /* 0x000fc400078ec0ff */
[----:B------:R-:W-:Y:S02]  /*a3470*/  LOP3.LUT R11, R15, 0xffff, RZ, 0xc0, !PT ;  /* 0x0000ffff0f0b7812 */ /* 0x000fe400078ec0ff */
[----:B------:R-:W-:Y:S02]  /*a3480*/  LOP3.LUT R7, R23, 0xffff, RZ, 0xc0, !PT ;  /* 0x0000ffff17077812 */ /* 0x000fe400078ec0ff */
[----:B------:R-:W-:Y:S02]  /*a3490*/  PRMT R5, R11, 0x3340, R0 ;  /* 0x000033400b057816 */ /* 0x000fe40000000000 */
[----:B------:R-:W-:Y:S02]  /*a34a0*/  PRMT R6, R9, 0x3340, R7 ;  /* 0x0000334009067816 */ /* 0x000fe40000000007 */
[----:B------:R-:W-:Y:S02]  /*a34b0*/  SHF.R.U32.HI R9, RZ, 0x8, R9 ;  /* 0x00000008ff097819 */ /* 0x000fe40000011609 */
[----:B0-----:R-:W-:-:S02]  /*a34c0*/  PRMT R2, R6, 0x5410, R5 ;  /* 0x0000541006027816 */ /* 0x001fc40000000005 */
[----:B------:R-:W-:Y:S02]  /*a34d0*/  SHF.R.U32.HI R6, RZ, 0x8, R10 ;  /* 0x00000008ff067819 */ /* 0x000fe4000001160a */
[----:B------:R-:W-:Y:S02]  /*a34e0*/  SHF.R.U32.HI R5, RZ, 0x8, R8 ;  /* 0x00000008ff057819 */ /* 0x000fe40000011608 */
[----:B------:R-:W-:Y:S02]  /*a34f0*/  SHF.R.U32.HI R7, RZ, 0x8, R7 ;  /* 0x00000008ff077819 */ /* 0x000fe40000011607 */
[----:B------:R-:W-:Y:S02]  /*a3500*/  LOP3.LUT R6, R6, 0xffff, RZ, 0xc0, !PT ;  /* 0x0000ffff06067812 */ /* 0x000fe400078ec0ff */
[----:B------:R-:W-:Y:S02]  /*a3510*/  LOP3.LUT R5, R5, 0xffff, RZ, 0xc0, !PT ;  /* 0x0000ffff05057812 */ /* 0x000fe400078ec0ff */
[----:B------:R-:W-:-:S02]  /*a3520*/  LOP3.LUT R8, R9, 0xffff, RZ, 0xc0, !PT ;  /* 0x0000ffff09087812 */ /* 0x000fc400078ec0ff */
[----:B------:R-:W-:Y:S01]  /*a3530*/  LOP3.LUT R7, R7, 0xffff, RZ, 0xc0, !PT ;  /* 0x0000ffff07077812 */ /* 0x000fe200078ec0ff */
[----:B------:R-:W-:Y:S01]  /*a3540*/  IMAD.X R29, R4, 0x1, R35, P6 ;  /* 0x00000001041d7824 */ /* 0x000fe200030e0623 */
[----:B------:R0:W-:Y:S01]  /*a3550*/  STL [R1+0x22c], R2 ;  /* 0x00022c0201007387 */ /* 0x0001e20000100800 */
[----:B------:R-:W-:-:S03]  /*a3560*/  PRMT R5, R6, 0x3340, R5 ;  /* 0x0000334006057816 */ /* 0x000fc60000000005 */
[----:B------:R1:W-:Y:S01]  /*a3570*/  STL.64 [R1+0x550], R28 ;  /* 0x0005501c01007387 */ /* 0x0003e20000100a00 */
[----:B0-----:R-:W-:-:S03]  /*a3580*/  PRMT R2, R8, 0x3340, R7 ;  /* 0x0000334008027816 */ /* 0x001fc60000000007 */
[----:B------:R-:W-:Y:S04]  /*a3590*/  STL [R1+0x138], R5 ;  /* 0x0001380501007387 */ /* 0x000fe80000100800 */
[----:B------:R-:W-:Y:S04]  /*a35a0*/  STL [R1+0x10c], R2 ;  /* 0x00010c0201007387 */ /* 0x000fe80000100800 */
[----:B------:R-:W4:Y:S04]  /*a35b0*/  LDL.LU R25, [R1+0x300] ;  /* 0x0003000001197983 */ /* 0x000f280000300800 */
[----:B------:R-:W4:Y:S01]  /*a35c0*/  LDL.LU R15, [R1+0x130] ;  /* 0x00013000010f7983 */ /* 0x000f220000300800 */
[----:B-1----:R-:W-:-:S03]  /*a35d0*/  IADD3 R28, P6, R19, R45, RZ ;  /* 0x0000002d131c7210 */ /* 0x002fc60007fde0ff */
[----:B------:R-:W4:Y:S02]  /*a35e0*/  LDL.LU R23, [R1+0x1a8] ;  /* 0x0001a80001177983 */ /* 0x000f240000300800 */
[----:B------:R-:W-:Y:S01]  /*a35f0*/  IMAD.X R29, R4, 0x1, R36, P6 ;  /* 0x00000001041d7824 */ /* 0x000fe200030e0624 */
[----:B------:R-:W-:-:S04]  /*a3600*/  LOP3.LUT R10, R58, 0xffff, RZ, 0xc0, !PT ;  /* 0x0000ffff3a0a7812 */ /* 0x000fc800078ec0ff */
[----:B------:R0:W-:Y:S02]  /*a3610*/  STL.64 [R1+0x5b0], R28 ;  /* 0x0005b01c01007387 */ /* 0x0001e40000100a00 */
[----:B0-----:R-:W-:Y:S02]  /*a3620*/  SHF.R.U32.HI R29, RZ, 0x8, R11 ;  /* 0x00000008ff1d7819 */ /* 0x001fe4000001160b */
[----:B------:R-:W-:Y:S02]  /*a3630*/  SHF.R.U32.HI R28, RZ, 0x8, R12 ;  /* 0x00000008ff1c7819 */ /* 0x000fe4000001160c */
[----:B------:R-:W-:Y:S02]  /*a3640*/  LOP3.LUT R11, R49, 0xffff, RZ, 0xc0, !PT ;  /* 0x0000ffff310b7812 */ /* 0x000fe400078ec0ff */
[----:B------:R-:W-:Y:S02]  /*a3650*/  LOP3.LUT R29, R29, 0xffff, RZ, 0xc0, !PT ;  /* 0x0000ffff1d1d7812 */ /* 0x000fe400078ec0ff */
[----:B------:R-:W-:-:S02]  /*a3660*/  LOP3.LUT R28, R28, 0xffff, RZ, 0xc0, !PT ;  /* 0x0000ffff1c1c7812 */ /* 0x000fc400078ec0ff */
[--C-:B------:R-:W-:Y:S02]  /*a3670*/  PRMT R5, R11, 0x3340, R0.reuse ;  /* 0x000033400b057816 */ /* 0x100fe40000000000 */
[--C-:B------:R-:W-:Y:S02]  /*a3680*/  PRMT R29, R29, 0x3340, R0.reuse ;  /* 0x000033401d1d7816 */ /* 0x100fe40000000000 */
[----:B------:R-:W-:-:S05]  /*a3690*/  PRMT R28, R28, 0x3340, R0 ;  /* 0x000033401c1c7816 */ /* 0x000fca0000000000 */
[----:B------:R0:W-:Y:S02]  /*a36a0*/  STL.64 [R1+0x3a58], R28 ;  /* 0x003a581c01007387 */ /* 0x0001e40000100a00 */
[----:B0-----:R-:W-:-:S05]  /*a36b0*/  IADD3 R28, P6, R19, R46, RZ ;  /* 0x0000002e131c7210 */ /* 0x001fca0007fde0ff */
[----:B------:R-:W-:Y:S01]  /*a36c0*/  IMAD.X R29, R4, 0x1, R37, P6 ;  /* 0x00000001041d7824 */ /* 0x000fe200030e0625 */
[----:B--2---:R-:W-:-:S04]  /*a36d0*/  LOP3.LUT R8, R53, 0xffff, RZ, 0xc0, !PT ;  /* 0x0000ffff35087812 */ /* 0x004fc800078ec0ff */
[----:B------:R-:W-:Y:S02]  /*a36e0*/  PRMT R6, R10, 0x3340, R8 ;  /* 0x000033400a067816 */ /* 0x000fe40000000008 */
[----:B---3--:R-:W-:Y:S02]  /*a36f0*/  LOP3.LUT R9, R22, 0xffff, RZ, 0xc0, !PT ;  /* 0x0000ffff16097812 */ /* 0x008fe400078ec0ff */
[----:B----4-:R-:W-:Y:S02]  /*a3700*/  LOP3.LUT R13, R13, 0xffff, RZ, 0xc0, !PT ;  /* 0x0000ffff0d0d7812 */ /* 0x010fe400078ec0ff */
[----:B------:R-:W-:Y:S02]  /*a3710*/  PRMT R2, R6, 0x5410, R5 ;  /* 0x0000541006027816 */ /* 0x000fe40000000005 */
[----:B------:R-:W-:Y:S02]  /*a3720*/  LOP3.LUT R7, R16, 0xffff, RZ, 0xc0, !PT ;  /* 0x0000ffff10077812 */ /* 0x000fe400078ec0ff */
[----:B------:R-:W-:-:S02]  /*a3730*/  PRMT R5, R13, 0x3340, R0 ;  /* 0x000033400d057816 */ /* 0x000fc40000000000 */
[----:B------:R-:W-:Y:S01]  /*a3740*/  PRMT R6, R9, 0x3340, R7 ;  /* 0x0000334009067816 */ /* 0x000fe20000000007 */
[----:B------:R0:W-:Y:S01]  /*a3750*/  STL [R1+0x21c], R2 ;  /* 0x00021c0201007387 */ /* 0x0001e20000100800 */
[----:B------:R-:W-:Y:S02]  /*a3760*/  SHF.R.U32.HI R10, RZ, 0x8, R10 ;  /* 0x00000008ff0a7819 */ /* 0x000fe4000001160a */
[----:B0-----:R-:W-:Y:S02]  /*a3770*/  PRMT R2, R6, 0x5410, R5 ;  /* 0x0000541006027816 */ /* 0x001fe40000000005 */
[----:B------:R-:W-:Y:S02]  /*a3780*/  SHF.R.U32.HI R6, RZ, 0x8, R9 ;  /* 0x00000008ff067819 */ /* 0x000fe40000011609 */
[----:B------:R-:W-:Y:S02]  /*a3790*/  SHF.R.U32.HI R5, RZ, 0x8, R7 ;  /* 0x00000008ff057819 */ /* 0x000fe40000011607 */
[----:B------:R-:W-:-:S02]  /*a37a0*/  LOP3.LUT R6, R6, 0xffff, RZ, 0xc0, !PT ;  /* 0x0000ffff06067812 */ /* 0x000fc400078ec0ff */
[----:B------:R-:W-:Y:S02]  /*a37b0*/  LOP3.LUT R5, R5, 0xffff, RZ, 0xc0, !PT ;  /* 0x0000ffff05057812 */ /* 0x000fe400078ec0ff */
[----:B------:R-:W-:Y:S02]  /*a37c0*/  SHF.R.U32.HI R7, RZ, 0x8, R8 ;  /* 0x00000008ff077819 */ /* 0x000fe40000011608 */
[----:B------:R-:W-:Y:S01]  /*a37d0*/  PRMT R53, R6, 0x3340, R5 ;  /* 0x0000334006357816 */ /* 0x000fe20000000005 */
[----:B------:R0:W-:Y:S01]  /*a37e0*/  STL [R1+0x28c], R2 ;  /* 0x00028c0201007387 */ /* 0x0001e20000100800 */
[----:B------:R-:W-:Y:S02]  /*a37f0*/  LOP3.LUT R8, R10, 0xffff, RZ, 0xc0, !PT ;  /* 0x0000ffff0a087812 */ /* 0x000fe400078ec0ff */
[----:B------:R-:W-:Y:S01]  /*a3800*/  LOP3.LUT R7, R7, 0xffff, RZ, 0xc0, !PT ;  /* 0x0000ffff07077812 */ /* 0x000fe200078ec0ff */
[----:B------:R1:W-:Y:S04]  /*a3810*/  STL.64 [R1+0x4e8], R28 ;  /* 0x0004e81c01007387 */ /* 0x0003e80000100a00 */
[----:B------:R-:W-:Y:S01]  /*a3820*/  STL [R1+0x3a4c], R53 ;  /* 0x003a4c3501007387 */ /* 0x000fe20000100800 */
[----:B0-----:R-:W-:-:S03]  /*a3830*/  PRMT R2, R8, 0x3340, R7 ;  /* 0x0000334008027816 */ /* 0x001fc60000000007 */
[----:B------:R-:W2:Y:S04]  /*a3840*/  LDL.LU R22, [R1+0x2d8] ;  /* 0x0002d80001167983 */ /* 0x000ea80000300800 */
[----:B------:R0:W-:Y:S04]  /*a3850*/  STL [R1+0x134], R2 ;  /* 0x0001340201007387 */ /* 0x0001e80000100800 */
[----:B------:R-:W3:Y:S01]  /*a3860*/  LDL.LU R49, [R1+0x180] ;  /* 0x0001800001317983 */ /* 0x000ee20000300800 */
[----:B------:R-:W-:-:S03]  /*a3870*/  LOP3.LUT R8, R15, 0xffff, RZ, 0xc0, !PT ;  /* 0x0000ffff0f087812 */ /* 0x000fc600078ec0ff */
[----:B------:R-:W4:Y:S04]  /*a3880*/  LDL.LU R16, [R1+0x4d8] ;  /* 0x0004d80001107983 */ /* 0x000f280000300800 */
[----:B------:R-:W4:Y:S01]  /*a3890*/  LDL.LU R15, [R1+0x4a4] ;  /* 0x0004a400010f7983 */ /* 0x000f220000300800 */
[----:B------:R-:W-:Y:S02]  /*a38a0*/  LOP3.LUT R9, R25, 0xffff, RZ, 0xc0, !PT ;  /* 0x0000ffff19097812 */ /* 0x000fe400078ec0ff */
[----:B------:R-:W-:Y:S02]  /*a38b0*/  LOP3.LUT R7, R23, 0xffff, RZ, 0xc0, !PT ;  /* 0x0000ffff17077812 */ /* 0x000fe400078ec0ff */
[----:B------:R-:W-:Y:S02]  /*a38c0*/  PRMT R5, R8, 0x3340, R0 ;  /* 0x0000334008057816 */ /* 0x000fe40000000000 */
[----:B------:R-:W-:-:S02]  /*a38d0*/  PRMT R6, R9, 0x3340, R7 ;  /* 0x0000334009067816 */ /* 0x000fc40000000007 */
[C---:B-1----:R-:W-:Y:S02]  /*a38e0*/  IADD3 R28, P6, R19.reuse, R44, RZ ;  /* 0x0000002c131c7210 */ /* 0x042fe40007fde0ff */
[----:B0-----:R-:W-:Y:S02]  /*a38f0*/  PRMT R2, R6, 0x5410, R5 ;  /* 0x0000541006027816 */ /* 0x001fe40000000005 */
[----:B------:R-:W-:Y:S02]  /*a3900*/  SHF.R.U32.HI R6, RZ, 0x8, R9 ;  /* 0x00000008ff067819 */ /* 0x000fe40000011609 */
[----:B------:R-:W-:Y:S01]  /*a3910*/  SHF.R.U32.HI R5, RZ, 0x8, R7 ;  /* 0x00000008ff057819 */ /* 0x000fe20000011607 */
[----:B------:R-:W-:Y:S01]  /*a3920*/  IMAD.X R29, R4, 0x1, R38, P6 ;  /* 0x00000001041d7824 */ /* 0x000fe200030e0626 */
[----:B------:R-:W-:Y:S02]  /*a3930*/  SHF.R.U32.HI R23, RZ, 0x8, R8 ;  /* 0x00000008ff177819 */ /* 0x000fe40000011608 */
[----:B------:R-:W-:-:S02]  /*a3940*/  IADD3 R8, P6, R19, R43, RZ ;  /* 0x0000002b13087210 */ /* 0x000fc40007fde0ff */
[----:B------:R-:W-:Y:S02]  /*a3950*/  LOP3.LUT R6, R6, 0xffff, RZ, 0xc0, !PT ;  /* 0x0000ffff06067812 */ /* 0x000fe400078ec0ff */
[----:B------:R-:W-:Y:S01]  /*a3960*/  LOP3.LUT R5, R5, 0xffff, RZ, 0xc0, !PT ;  /* 0x0000ffff05057812 */ /* 0x000fe200078ec0ff */
[----:B------:R0:W-:Y:S01]  /*a3970*/  STL [R1+0x1fc], R2 ;  /* 0x0001fc0201007387 */ /* 0x0001e20000100800 */
[----:B------:R-:W-:Y:S01]  /*a3980*/  IMAD.X R9, R4, 0x1, R39, P6 ;  /* 0x0000000104097824 */ /* 0x000fe200030e0627 */
[----:B------:R-:W-:Y:S02]  /*a3990*/  LOP3.LUT R23, R23, 0xffff, RZ, 0xc0, !PT ;  /* 0x0000ffff17177812 */ /* 0x000fe400078ec0ff */
[----:B------:R-:W4:Y:S01]  /*a39a0*/  LDL.LU R25, [R1+0x28] ;  /* 0x0000280001197983 */ /* 0x000f220000300800 */
[----:B0-----:R-:W-:Y:S02]  /*a39b0*/  PRMT R2, R6, 0x3340, R5 ;  /* 0x0000334006027816 */ /* 0x001fe40000000005 */
[----:B------:R-:W-:-:S02]  /*a39c0*/  IADD3 R6, P6, R19, R61, RZ ;  /* 0x0000003d13067210 */ /* 0x000fc40007fde0ff */
[----:B------:R-:W-:Y:S02]  /*a39d0*/  SHF.R.U32.HI R19, RZ, 0x8, R11 ;  /* 0x00000008ff137819 */ /* 0x000fe4000001160b */
[--C-:B------:R-:W-:Y:S02]  /*a39e0*/  PRMT R23, R23, 0x3340, R0.reuse ;  /* 0x0000334017177816 */ /* 0x100fe40000000000 */
[----:B------:R-:W-:Y:S01]  /*a39f0*/  LOP3.LUT R19, R19, 0xffff, RZ, 0xc0, !PT ;  /* 0x0000ffff13137812 */ /* 0x000fe200078ec0ff */
[----:B------:R-:W-:Y:S01]  /*a3a00*/  STL.64 [R1+0x520], R28 ;  /* 0x0005201c01007387 */ /* 0x000fe20000100a00 */
[----:B------:R-:W-:Y:S02]  /*a3a10*/  IMAD.X R7, R4, 0x1, R41, P6 ;  /* 0x0000000104077824 */ /* 0x000fe400030e0629 */
[----:B------:R-:W-:Y:S01]  /*a3a20*/  PRMT R19, R19, 0x3340, R0 ;  /* 0x0000334013137816 */ /* 0x000fe20000000000 */
[----:B------:R-:W-:Y:S04]  /*a3a30*/  STL [R1+0x3a70], R23 ;  /* 0x003a701701007387 */ /* 0x000fe80000100800 */
[----:B------:R-:W-:Y:S04]  /*a3a40*/  STL [R1+0x130], R2 ;  /* 0x0001300201007387 */ /* 0x000fe80000100800 */
[----:B------:R-:W4:Y:S04]  /*a3a50*/  LDL.LU R58, [R1+0x2868] ;  /* 0x00286800013a7983 */ /* 0x000f280000300800 */
[----:B------:R0:W-:Y:S04]  /*a3a60*/  STL.64 [R1+0x4e0], R8 ;  /* 0x0004e00801007387 */ /* 0x0001e80000100a00 */
[----:B------:R2:W-:Y:S04]  /*a3a70*/  STL.64 [R1+0x528], R6 ;  /* 0x0005280601007387 */ /* 0x0005e80000100a00 */
[----:B------:R-:W-:Y:S01]  /*a3a80*/  STL [R1+0x3a88], R19 ;  /* 0x003a881301007387 */ /* 0x000fe20000100800 */
[----:B0-----:R-:W-:-:S03]  /*a3a90*/  LOP3.LUT R8, R60, 0xffff, RZ, 0xc0, !PT ;  /* 0x0000ffff3c087812 */ /* 0x001fc600078ec0ff */
[----:B------:R-:W4:Y:S01]  /*a3aa0*/  LDL.LU R60, [R1+0x3ae0] ;  /* 0x003ae000013c7983 */ /* 0x000f220000300800 */
[----:B------:R-:W-:Y:S02]  /*a3ab0*/  PRMT R4, R8, 0x3340, R0 ;  /* 0x0000334008047816 */ /* 0x000fe40000000000 */
[----:B--2---:R-:W-:Y:S02]  /*a3ac0*/  LOP3.LUT R7, R22, 0xffff, RZ, 0xc0, !PT ;  /* 0x0000ffff16077812 */ /* 0x004fe400078ec0ff */
[----:B------:R-:W2:Y:S01]  /*a3ad0*/  LDL.LU R22, [R1+0x2f0] ;  /* 0x0002f00001167983 */ /* 0x000ea20000300800 */
[----:B---3--:R-:W-:-:S04]  /*a3ae0*/  LOP3.LUT R6, R49, 0xffff, RZ, 0xc0, !PT ;  /* 0x0000ffff31067812 */ /* 0x008fc800078ec0ff */
[----:B------:R-:W-:-:S04]  /*a3af0*/  PRMT R5, R7, 0x3340, R6 ;  /* 0x0000334007057816 */ /* 0x000fc80000000006 */
[----:B------:R-:W-:Y:S02]  /*a3b00*/  PRMT R2, R5, 0x5410, R4 ;  /* 0x0000541005027816 */ /* 0x000fe40000000004 */
[----:B----4-:R-:W-:-:S03]  /*a3b10*/  SHF.R.U32.HI R4, RZ, 0x8, R15 ;  /* 0x00000008ff047819 */ /* 0x010fc6000001160f */
[----:B------:R0:W-:Y:S04]  /*a3b20*/  STL [R1+0x18c], R2 ;  /* 0x00018c0201007387 */ /* 0x0001e80000100800 */
[----:B------:R-:W3:Y:S04]  /*a3b30*/  LDL.LU R49, [R1+0x2864] ;  /* 0x0028640001317983 */ /* 0x000ee80000300800 */
[----:B------:R-:W4:Y:S01]  /*a3b40*/  LDL.LU R15, [R1+0x4dc] ;  /* 0x0004dc00010f7983 */ /* 0x000f220000300800 */
[----:B------:R-:W-:Y:S02]  /*a3b50*/  SHF.R.U32.HI R5, RZ, 0x8, R16 ;  /* 0x00000008ff057819 */ /* 0x000fe40000011610 */
[----:B------:R-:W-:-:S02]  /*a3b60*/  SHF.R.U32.HI R7, RZ, 0x8, R7 ;  /* 0x00000008ff077819 */ /* 0x000fc40000011607 */
[----:B------:R-:W-:Y:S02]  /*a3b70*/  SHF.R.U32.HI R6, RZ, 0x8, R6 ;  /* 0x00000008ff067819 */ /* 0x000fe40000011606 */
[----:B------:R-:W-:Y:S02]  /*a3b80*/  LOP3.LUT R5, R5, 0xffff, RZ, 0xc0, !PT ;  /* 0x0000ffff05057812 */ /* 0x000fe400078ec0ff */
[----:B------:R-:W-:Y:S02]  /*a3b90*/  LOP3.LUT R4, R4, 0xffff, RZ, 0xc0, !PT ;  /* 0x0000ffff04047812 */ /* 0x000fe400078ec0ff */
[----:B------:R-:W-:Y:S02]  /*a3ba0*/  LOP3.LUT R7, R7, 0xffff, RZ, 0xc0, !PT ;  /* 0x0000ffff07077812 */ /* 0x000fe400078ec0ff */
[----:B------:R-:W-:Y:S02]  /*a3bb0*/  LOP3.LUT R6, R6, 0xffff, RZ, 0xc0, !PT ;  /* 0x0000ffff06067812 */ /* 0x000fe400078ec0ff */
[----:B------:R-:W-:-:S02]  /*a3bc0*/  PRMT R53, R5, 0x3340, R4 ;  /* 0x0000334005357816 */ /* 0x000fc40000000004 */
[----:B------:R-:W-:Y:S02]  /*a3bd0*/  SHF.R.S32.HI R4, RZ, 0x1f, R25 ;  /* 0x0000001fff047819 */ /* 0x000fe40000011419 */
[----:B------:R-:W-:Y:S02]  /*a3be0*/  IADD3 R10, P6, R25, R40, RZ ;  /* 0x00000028190a7210 */ /* 0x000fe40007fde0ff */
[----:B------:R-:W-:Y:S02]  /*a3bf0*/  SHF.R.U32.HI R16, RZ, 0x8, R8 ;  /* 0x00000008ff107819 */ /* 0x000fe40000011608 */
[----:B0-----:R-:W-:Y:S01]  /*a3c00*/  PRMT R2, R7, 0x3340, R6 ;  /* 0x0000334007027816 */ /* 0x001fe20000000006 */
[----:B------:R-:W-:Y:S01]  /*a3c10*/  IMAD.X R11, R4, 0x1, R42, P6 ;  /* 0x00000001040b7824 */ /* 0x000fe200030e062a */
[----:B------:R-:W-:Y:S01]  /*a3c20*/  LOP3.LUT R16, R16, 0xffff, RZ, 0xc0, !PT ;  /* 0x0000ffff10107812 */ /* 0x000fe200078ec0ff */
[----:B------:R-:W-:Y:S01]  /*a3c30*/  STL [R1+0x3a98], R53 ;  /* 0x003a983501007387 */ /* 0x000fe20000100800 */
[----:B------:R-:W-:-:S02]  /*a3c40*/  LOP3.LUT R9, R59, 0xffff, RZ, 0xc0, !PT ;  /* 0x0000ffff3b097812 */ /* 0x000fc400078ec0ff */
[--C-:B------:R-:W-:Y:S01]  /*a3c50*/  PRMT R16, R16, 0x3340, R0.reuse ;  /* 0x0000334010107816 */ /* 0x100fe20000000000 */
[----:B------:R0:W-:Y:S01]  /*a3c60*/  STL [R1+0x114], R2 ;  /* 0x0001140201007387 */ /* 0x0001e20000100800 */
[----:B------:R-:W-:-:S03]  /*a3c70*/  PRMT R5, R9, 0x3340, R0 ;  /* 0x0000334009057816 */ /* 0x000fc60000000000 */
[----:B------:R-:W3:Y:S04]  /*a3c80*/  LDL.LU R29, [R1+0x2880] ;  /* 0x00288000011d7983 */ /* 0x000ee80000300800 */
[----:B------:R1:W-:Y:S04]  /*a3c90*/  STL.64 [R1+0x4a0], R10 ;  /* 0x0004a00a01007387 */ /* 0x0003e80000100a00 */
[----:B0-----:R-:W3:Y:S04]  /*a3ca0*/  LDL.LU R2, [R1+0x2870] ;  /* 0x0028700001027983 */ /* 0x001ee80000300800 */
[----:B------:R-:W3:Y:S01]  /*a3cb0*/  LDL.LU R30, [R1+0x2874] ;  /* 0x00287400011e7983 */ /* 0x000ee20000300800 */
[----:B------:R-:W-:-:S03]  /*a3cc0*/  SHF.R.U32.HI R12, RZ, 0x8, R58 ;  /* 0x00000008ff0c7819 */ /* 0x000fc6000001163a */
[----:B------:R-:W-:Y:S01]  /*a3cd0*/  STL [R1+0x3a9c], R16 ;  /* 0x003a9c1001007387 */ /* 0x000fe20000100800 */
[----:B------:R-:W-:-:S03]  /*a3ce0*/  LOP3.LUT R7, R60, 0xffff, RZ, 0xc0, !PT ;  /* 0x0000ffff3c077812 */ /* 0x000fc600078ec0ff */
[----:B------:R-:W3:Y:S01]  /*a3cf0*/  LDL.LU R59, [R1+0x3adc] ;  /* 0x003adc00013b7983 */ /* 0x000ee20000300800 */
[----:B-1----:R-:W-:-:S03]  /*a3d00*/  IADD3 R10, P6, R25, R57, RZ ;  /* 0x00000039190a7210 */ /* 0x002fc60007fde0ff */
[----:B------:R-:W3:Y:S04]  /*a3d10*/  LDL.LU R60, [R1+0x3ad8] ;  /* 0x003ad800013c7983 */ /* 0x000ee80000300800 */
[----:B------:R-:W3:Y:S04]  /*a3d20*/  LDL.LU R33, [R1+0x286c] ;  /* 0x00286c0001217983 */ /* 0x000ee80000300800 */
[----:B------:R-:W3:Y:S01]  /*a3d30*/  LDL.LU R58, [R1+0x287c] ;  /* 0x00287c00013a7983 */ /* 0x000ee20000300800 */
[----:B------:R-:W-:Y:S01]  /*a3d40*/  IMAD.X R11, R4, 0x1, R34, P6 ;  /* 0x00000001040b7824 */ /* 0x000fe200030e0622 */
[----:B--2---:R-:W-:-:S04]  /*a3d50*/  LOP3.LUT R8, R22, 0xffff, RZ, 0xc0, !PT ;  /* 0x0000ffff16087812 */ /* 0x004fc800078ec0ff */
[----:B------:R-:W-:-:S04]  /*a3d60*/  PRMT R6, R8, 0x3340, R7 ;  /* 0x0000334008067816 */ /* 0x000fc80000000007 */
[----:B------:R-:W-:-:S05]  /*a3d70*/  PRMT R5, R6, 0x5410, R5 ;  /* 0x0000541006057816 */ /* 0x000fca0000000005 */
[----:B------:R0:W-:Y:S04]  /*a3d80*/  STL [R1+0x1dc], R5 ;  /* 0x0001dc0501007387 */ /* 0x0001e80000100800 */
[----:B------:R-:W2:Y:S04]  /*a3d90*/  LDL.LU R22, [R1+0x2878] ;  /* 0x0028780001167983 */ /* 0x000ea80000300800 */
[----:B------:R1:W-:Y:S01]  /*a3da0*/  STL.64 [R1+0x470], R10 ;  /* 0x0004700a01007387 */ /* 0x0003e20000100a00 */
[----:B0-----:R-:W-:Y:S02]  /*a3db0*/  SHF.R.U32.HI R5, RZ, 0x8, R7 ;  /* 0x00000008ff057819 */ /* 0x001fe40000011607 */
[----:B----4-:R-:W-:-:S02]  /*a3dc0*/  SHF.R.U32.HI R7, RZ, 0x8, R15 ;  /* 0x00000008ff077819 */ /* 0x010fc4000001160f */
[----:B------:R-:W4:Y:S01]  /*a3dd0*/  LDL.LU R15, [R1+0x2884] ;  /* 0x00288400010f7983 */ /* 0x000f220000300800 */
[----:B------:R-:W-:Y:S02]  /*a3de0*/  SHF.R.U32.HI R6, RZ, 0x8, R8 ;  /* 0x00000008ff067819 */ /* 0x000fe40000011608 */
[----:B------:R-:W-:Y:S02]  /*a3df0*/  LOP3.LUT R5, R5, 0xffff, RZ, 0xc0, !PT ;  /* 0x0000ffff05057812 */ /* 0x000fe400078ec0ff */
[----:B------:R-:W-:Y:S02]  /*a3e00*/  LOP3.LUT R6, R6, 0xffff, RZ, 0xc0, !PT ;  /* 0x0000ffff06067812 */ /* 0x000fe400078ec0ff */
[----:B---3--:R-:W-:Y:S02]  /*a3e10*/  SHF.R.U32.HI R8, RZ, 0x8, R49 ;  /* 0x00000008ff087819 */ /* 0x008fe40000011631 */
[----:B------:R-:W-:Y:S02]  /*a3e20*/  PRMT R49, R6, 0x3340, R5 ;  /* 0x0000334006317816 */ /* 0x000fe40000000005 */
[----:B-1----:R-:W-:-:S02]  /*a3e30*/  IADD3 R10, P6, R25, R47, RZ ;  /* 0x0000002f190a7210 */ /* 0x002fc40007fde0ff */
[----:B------:R-:W-:-:S03]  /*a3e40*/  LOP3.LUT R8, R8, 0xffff, RZ, 0xc0, !PT ;  /* 0x0000ffff08087812 */ /* 0x000fc600078ec0ff */
[----:B------:R-:W-:Y:S01]  /*a3e50*/  IMAD.X R11, R4, 0x1, R35, P6 ;  /* 0x00000001040b7824 */ /* 0x000fe200030e0623 */
[----:B------:R-:W-:Y:S02]  /*a3e60*/  IADD3 R28, P6, R25, R45, RZ ;  /* 0x0000002d191c7210 */ /* 0x000fe40007fde0ff */
[----:B------:R-:W-:Y:S02]  /*a3e70*/  LOP3.LUT R7, R7, 0xffff, RZ, 0xc0, !PT ;  /* 0x0000ffff07077812 */ /* 0x000fe400078ec0ff */
[----:B------:R-:W-:-:S04]  /*a3e80*/  SHF.R.U32.HI R6, RZ, 0x8, R29 ;  /* 0x00000008ff067819 */ /* 0x000fc8000001161d */
[----:B------:R-:W-:Y:S02]  /*a3e90*/  LOP3.LUT R6, R6, 0xffff, RZ, 0xc0, !PT ;  /* 0x0000ffff06067812 */ /* 0x000fe400078ec0ff */
[----:B------:R-:W-:-:S04]  /*a3ea0*/  SHF.R.U32.HI R5, RZ, 0x8, R2 ;  /* 0x00000008ff057819 */ /* 0x000fc80000011602 */
[----:B------:R-:W-:-:S04]  /*a3eb0*/  LOP3.LUT R5, R5, 0xffff, RZ, 0xc0, !PT ;  /* 0x0000ffff05057812 */ /* 0x000fc800078ec0ff */
[----:B------:R-:W-:Y:S01]  /*a3ec0*/  PRMT R2, R6, 0x3340, R5 ;  /* 0x0000334006027816 */ /* 0x000fe20000000005 */
[----:B------:R-:W-:Y:S01]  /*a3ed0*/  IMAD.X R29, R4, 0x1, R36, P6 ;  /* 0x00000001041d7824 */ /* 0x000fe200030e0624 */
[----:B------:R-:W-:Y:S01]  /*a3ee0*/  PRMT R55, R8, 0x3340, R7 ;  /* 0x0000334008377816 */ /* 0x000fe20000000007 */
[----:B------:R-:W-:Y:S01]  /*a3ef0*/  STL [R1+0x3aa8], R49 ;  /* 0x003aa83101007387 */ /* 0x000fe20000100800 */
[----:B------:R-:W-:-:S03]  /*a3f00*/  SHF.R.U32.HI R7, RZ, 0x8, R9 ;  /* 0x00000008ff077819 */ /* 0x000fc60000011609 */
[----:B------:R-:W-:Y:S01]  /*a3f10*/  STL [R1+0x3aac], R55 ;  /* 0x003aac3701007387 */ /* 0x000fe20000100800 */
[----:B------:R-:W-:-:S04]  /*a3f20*/  SHF.R.U32.HI R6, RZ, 0x8, R58 ;  /* 0x00000008ff067819 */ /* 0x000fc8000001163a */
[----:B------:R-:W-:Y:S02]  /*a3f30*/  LOP3.LUT R6, R6, 0xffff, RZ, 0xc0, !PT ;  /* 0x0000ffff06067812 */ /* 0x000fe400078ec0ff */
[----:B------:R-:W-:Y:S01]  /*a3f40*/  SHF.R.U32.HI R8, RZ, 0x8, R33 ;  /* 0x00000008ff087819 */ /* 0x000fe20000011621 */
[----:B------:R0:W-:Y:S03]  /*a3f50*/  STL.64 [R1+0x468], R10 ;  /* 0x0004680a01007387 */ /* 0x0001e60000100a00 */
[----:B------:R-:W-:Y:S01]  /*a3f60*/  LOP3.LUT R8, R8, 0xffff, RZ, 0xc0, !PT ;  /* 0x0000ffff08087812 */ /* 0x000fe200078ec0ff */
[----:B------:R-:W-:Y:S03]  /*a3f70*/  STL [R1+0x3ab8], R2 ;  /* 0x003ab80201007387 */ /* 0x000fe60000100800 */
[----:B------:R-:W-:Y:S01]  /*a3f80*/  PRMT R8, R8, 0x3340, R0 ;  /* 0x0000334008087816 */ /* 0x000fe20000000000 */
[----:B------:R1:W-:Y:S01]  /*a3f90*/  STL.64 [R1+0x498], R28 ;  /* 0x0004981c01007387 */ /* 0x0003e20000100a00 */
[----:B0-----:R-:W-:-:S02]  /*a3fa0*/  SHF.R.U32.HI R10, RZ, 0x8, R30 ;  /* 0x00000008ff0a7819 */ /* 0x001fc4000001161e */
[----:B------:R-:W-:Y:S02]  /*a3fb0*/  SHF.R.U32.HI R11, RZ, 0x8, R14 ;  /* 0x00000008ff0b7819 */ /* 0x000fe4000001160e */
[----:B------:R-:W-:Y:S02]  /*a3fc0*/  LOP3.LUT R10, R10, 0xffff, RZ, 0xc0, !PT ;  /* 0x0000ffff0a0a7812 */ /* 0x000fe400078ec0ff */
[----:B------:R-:W-:Y:S02]  /*a3fd0*/  LOP3.LUT R11, R11, 0xffff, RZ, 0xc0, !PT ;  /* 0x0000ffff0b0b7812 */ /* 0x000fe400078ec0ff */
[--C-:B------:R-:W-:Y:S02]  /*a3fe0*/  PRMT R10, R10, 0x3340, R0.reuse ;  /* 0x000033400a0a7816 */ /* 0x100fe40000000000 */
[----:B------:R-:W-:Y:S02]  /*a3ff0*/  PRMT R11, R11, 0x3340, R0 ;  /* 0x000033400b0b7816 */ /* 0x000fe40000000000 */
[----:B------:R-:W-:-:S02]  /*a4000*/  SHF.R.U32.HI R14, RZ, 0x8, R18 ;  /* 0x00000008ff0e7819 */ /* 0x000fc40000011612 */
[----:B------:R-:W-:Y:S02]  /*a4010*/  LOP3.LUT R7, R7, 0xffff, RZ, 0xc0, !PT ;  /* 0x0000ffff07077812 */ /* 0x000fe400078ec0ff */
[----:B------:R-:W-:Y:S02]  /*a4020*/  LOP3.LUT R14, R14, 0xffff, RZ, 0xc0, !PT ;  /* 0x0000ffff0e0e7812 */ /* 0x000fe400078ec0ff */
[----:B------:R-:W-:Y:S02]  /*a4030*/  LOP3.LUT R12, R12, 0xffff, RZ, 0xc0, !PT ;  /* 0x0000ffff0c0c7812 */ /* 0x000fe400078ec0ff */
[--C-:B------:R-:W-:Y:S02]  /*a4040*/  PRMT R7, R7, 0x3340, R0.reuse ;  /* 0x0000334007077816 */ /* 0x100fe40000000000 */
[--C-:B------:R-:W-:Y:S02]  /*a4050*/  PRMT R14, R14, 0x3340, R0.reuse ;  /* 0x000033400e0e7816 */ /* 0x100fe40000000000 */
[----:B------:R-:W-:-:S02]  /*a4060*/  PRMT R12, R12, 0x3340, R0 ;  /* 0x000033400c0c7816 */ /* 0x000fc40000000000 */
[----:B--2---:R-:W-:-:S04]  /*a4070*/  SHF.R.U32.HI R5, RZ, 0x8, R22 ;  /* 0x00000008ff057819 */ /* 0x004fc80000011616 */
[----:B------:R-:W-:Y:S02]  /*a4080*/  LOP3.LUT R5, R5, 0xffff, RZ, 0xc0, !PT ;  /* 0x0000ffff05057812 */ /* 0x000fe400078ec0ff */
[----:B------:R-:W-:Y:S02]  /*a4090*/  IADD3 R22, P6, R25, R46, RZ ;  /* 0x0000002e19167210 */ /* 0x000fe40007fde0ff */
[----:B------:R-:W-:Y:S02]  /*a40a0*/  PRMT R58, R6, 0x3340, R5 ;  /* 0x00003340063a7816 */ /* 0x000fe40000000005 */
[----:B----4-:R-:W-:Y:S01]  /*a40b0*/  SHF.R.U32.HI R5, RZ, 0x8, R15 ;  /* 0x00000008ff057819 */ /* 0x010fe2000001160f */
[----:B------:R-:W-:-:S03]  /*a40c0*/  IMAD.X R23, R4, 0x1, R37, P6 ;  /* 0x0000000104177824 */ /* 0x000fc600030e0625 */
[----:B------:R-:W-:Y:S02]  /*a40d0*/  LOP3.LUT R9, R5, 0xffff, RZ, 0xc0, !PT ;  /* 0x0000ffff05097812 */ /* 0x000fe400078ec0ff */
[----:B-1----:R-:W-:Y:S02]  /*a40e0*/  IADD3 R28, P6, R25, R44, RZ ;  /* 0x0000002c191c7210 */ /* 0x002fe40007fde0ff */
[----:B------:R-:W-:Y:S01]  /*a40f0*/  PRMT R9, R9, 0x3340, R0 ;  /* 0x0000334009097816 */ /* 0x000fe20000000000 */
[----:B------:R0:W-:Y:S02]  /*a4100*/  STL.64 [R1+0x4d8], R22 ;  /* 0x0004d81601007387 */ /* 0x0001e40000100a00 */
[----:B------:R-:W-:Y:S02]  /*a4110*/  IMAD.X R29, R4, 0x1, R38, P6 ;  /* 0x00000001041d7824 */ /* 0x000fe400030e0626 */
[----:B0-----:R-:W2:Y:S04]  /*a4120*/  LDL.LU R22, [R1+0x2664] ;  /* 0x0026640001167983 */ /* 0x001ea80000300800 */
[----:B------:R-:W3:Y:S04]  /*a4130*/  LDL.LU R19, [R1+0x24] ;  /* 0x0000240001137983 */ /* 0x000ee80000300800 */
[----:B------:R0:W-:Y:S01]  /*a4140*/  STL.64 [R1+0x3a50], R8 ;  /* 0x003a500801007387 */ /* 0x0001e20000100a00 */
[----:B------:R-:W-:-:S03]  /*a4150*/  SHF.R.U32.HI R6, RZ, 0x8, R17 ;  /* 0x00000008ff067819 */ /* 0x000fc60000011611 */
[----:B------:R-:W-:Y:S01]  /*a4160*/  STL.64 [R1+0x460], R28 ;  /* 0x0004601c01007387 */ /* 0x000fe20000100a00 */
[----:B0-----:R-:W-:-:S03]  /*a4170*/  IADD3 R8, P6, R25, R43, RZ ;  /* 0x0000002b19087210 */ /* 0x001fc60007fde0ff */
[----:B------:R-:W-:Y:S02]  /*a4180*/  STL.64 [R1+0x3a60], R10 ;  /* 0x003a600a01007387 */ /* 0x000fe40000100a00 */
[----:B------:R-:W-:Y:S01]  /*a4190*/  IMAD.X R9, R4, 0x1, R39, P6 ;  /* 0x0000000104097824 */ /* 0x000fe200030e0627 */
[----:B------:R-:W-:Y:S02]  /*a41a0*/  SHF.R.U32.HI R15, RZ, 0x8, R13 ;  /* 0x00000008ff0f7819 */ /* 0x000fe4000001160d */
[----:B------:R-:W-:Y:S02]  /*a41b0*/  SHF.R.U32.HI R13, RZ, 0x8, R20 ;  /* 0x00000008ff0d7819 */ /* 0x000fe40000011614 */
[----:B------:R0:W-:Y:S01]  /*a41c0*/  STL.64 [R1+0x458], R8 ;  /* 0x0004580801007387 */ /* 0x0001e20000100a00 */
[----:B------:R-:W-:Y:S02]  /*a41d0*/  LOP3.LUT R6, R6, 0xffff, RZ, 0xc0, !PT ;  /* 0x0000ffff06067812 */ /* 0x000fe400078ec0ff */
[----:B------:R-:W-:-:S02]  /*a41e0*/  LOP3.LUT R15, R15, 0xffff, RZ, 0xc0, !PT ;  /* 0x0000ffff0f0f7812 */ /* 0x000fc400078ec0ff */
[----:B------:R-:W-:Y:S02]  /*a41f0*/  LOP3.LUT R13, R13, 0xffff, RZ, 0xc0, !PT ;  /* 0x0000ffff0d0d7812 */ /* 0x000fe400078ec0ff */
[----:B0-----:R-:W-:Y:S02]  /*a4200*/  IADD3 R8, P6, R25, R61, RZ ;  /* 0x0000003d19087210 */ /* 0x001fe40007fde0ff */
[--C-:B------:R-:W-:Y:S01]  /*a4210*/  PRMT R6, R6, 0x3340, R0.reuse ;  /* 0x0000334006067816 */ /* 0x100fe20000000000 */
[----:B------:R-:W4:Y:S02]  /*a4220*/  LDL.LU R25, [R1+0x51c] ;  /* 0x00051c0001197983 */ /* 0x000f240000300800 */
[----:B------:R-:W-:Y:S01]  /*a4230*/  IMAD.X R9, R4, 0x1, R41, P6 ;  /* 0x0000000104097824 */ /* 0x000fe200030e0629 */
[--C-:B------:R-:W-:Y:S01]  /*a4240*/  PRMT R15, R15, 0x3340, R0.reuse ;  /* 0x000033400f0f7816 */ /* 0x100fe20000000000 */
[----:B------:R-:W4:Y:S01]  /*a4250*/  LDL.LU R33, [R1+0x510] ;  /* 0x0005100001217983 */ /* 0x000f220000300800 */
[----:B------:R-:W-:-:S03]  /*a4260*/  PRMT R13, R13, 0x3340, R0 ;  /* 0x000033400d0d7816 */ /* 0x000fc60000000000 */
[----:B------:R-:W-:Y:S01]  /*a4270*/  STL.64 [R1+0x438], R8 ;  /* 0x0004380801007387 */ /* 0x000fe20000100a00 */
[----:B------:R-:W-:-:S03]  /*a4280*/  LOP3.LUT R20, R59, 0xffff, RZ, 0xc0, !PT ;  /* 0x0000ffff3b147812 */ /* 0x000fc600078ec0ff */
[----:B------:R3:W-:Y:S04]  /*a4290*/  STL.64 [R1+0x3a78], R6 ;  /* 0x003a780601007387 */ /* 0x0007e80000100a00 */
[----:B------:R-:W-:Y:S04]  /*a42a0*/  STL.64 [R1+0x3a80], R14 ;  /* 0x003a800e01007387 */ /* 0x000fe80000100a00 */
[----:B------:R-:W-:Y:S04]  /*a42b0*/  STL.64 [R1+0x3a90], R12 ;  /* 0x003a900c01007387 */ /* 0x000fe80000100a00 */
[----:B------:R-:W4:Y:S01]  /*a42c0*/  LDL.LU R59, [R1+0x3ad4] ;  /* 0x003ad400013b7983 */ /* 0x000f220000300800 */
[----:B------:R-:W-:-:S02]  /*a42d0*/  LOP3.LUT R17, R60, 0xffff, RZ, 0xc0, !PT ;  /* 0x0000ffff3c117812 */ /* 0x000fc400078ec0ff */
[----:B------:R-:W-:Y:S02]  /*a42e0*/  PRMT R4, R20, 0x3340, R0 ;  /* 0x0000334014047816 */ /* 0x000fe40000000000 */
[----:B--2---:R-:W-:-:S04]  /*a42f0*/  LOP3.LUT R18, R22, 0xffff, RZ, 0xc0, !PT ;  /* 0x0000ffff16127812 */ /* 0x004fc800078ec0ff */
[----:B------:R-:W-:Y:S02]  /*a4300*/  PRMT R5, R18, 0x3340, R17 ;  /* 0x0000334012057816 */ /* 0x000fe40000000011 */
[----:B---3--:R-:W-:Y:S02]  /*a4310*/  IADD3 R6, P6, R19, R40, RZ ;  /* 0x0000002813067210 */ /* 0x008fe40007fde0ff */
[----:B------:R-:W-:Y:S02]  /*a4320*/  PRMT R2, R5, 0x5410, R4 ;  /* 0x0000541005027816 */ /* 0x000fe40000000004 */
[----:B------:R-:W-:Y:S02]  /*a4330*/  SHF.R.S32.HI R4, RZ, 0x1f, R19 ;  /* 0x0000001fff047819 */ /* 0x000fe40000011413 */
[----:B------:R-:W-:-:S03]  /*a4340*/  SHF.R.U32.HI R5, RZ, 0x8, R21 ;  /* 0x00000008ff057819 */ /* 0x000fc60000011615 */
[----:B------:R-:W-:Y:S01]  /*a4350*/  IMAD.X R7, R4, 0x1, R42, P6 ;  /* 0x0000000104077824 */ /* 0x000fe200030e062a */
[----:B------:R-:W-:Y:S02]  /*a4360*/  SHF.R.U32.HI R22, RZ, 0x8, R18 ;  /* 0x00000008ff167819 */ /* 0x000fe40000011612 */
[----:B------:R-:W-:Y:S01]  /*a4370*/  SHF.R.U32.HI R21, RZ, 0x8, R17 ;  /* 0x00000008ff157819 */ /* 0x000fe20000011611 */
[----:B------:R-:W-:Y:S01]  /*a4380*/  STL [R1+0x27c], R2 ;  /* 0x00027c0201007387 */ /* 0x000fe20000100800 */
[----:B------:R-:W-:Y:S02]  /*a4390*/  LOP3.LUT R18, R5, 0xffff, RZ, 0xc0, !PT ;  /* 0x0000ffff05127812 */ /* 0x000fe400078ec0ff */
[----:B------:R-:W-:Y:S01]  /*a43a0*/  LOP3.LUT R17, R22, 0xffff, RZ, 0xc0, !PT ;  /* 0x0000ffff16117812 */ /* 0x000fe200078ec0ff */
[----:B------:R0:W-:Y:S01]  /*a43b0*/  STL.64 [R1+0x450], R6 ;  /* 0x0004500601007387 */ /* 0x0001e20000100a00 */
[----:B------:R-:W-:-:S04]  /*a43c0*/  LOP3.LUT R5, R21, 0xffff, RZ, 0xc0, !PT ;  /* 0x0000ffff15057812 */ /* 0x000fc800078ec0ff */
[----:B------:R-:W-:Y:S02]  /*a43d0*/  PRMT R60, R17, 0x3340, R5 ;  /* 0x00003340113c7816 */ /* 0x000fe40000000005 */
[----:B------:R-:W-:Y:S02]  /*a43e0*/  SHF.R.U32.HI R17, RZ, 0x8, R20 ;  /* 0x00000008ff117819 */ /* 0x000fe40000011614 */
[----:B0-----:R-:W-:Y:S02]  /*a43f0*/  IADD3 R6, P6, R19, R57, RZ ;  /* 0x0000003913067210 */ /* 0x001fe40007fde0ff */
[----:B------:R-:W-:-:S03]  /*a4400*/  SHF.R.U32.HI R20, RZ, 0x8, R24 ;  /* 0x00000008ff147819 */ /* 0x000fc60000011618 */
[----:B------:R-:W-:Y:S01]  /*a4410*/  IMAD.X R7, R4, 0x1, R34, P6 ;  /* 0x0000000104077824 */ /* 0x000fe200030e0622 */
[----:B----4-:R-:W-:-:S04]  /*a4420*/  LOP3.LUT R25, R25, 0xffff, RZ, 0xc0, !PT ;  /* 0x0000ffff19197812 */ /* 0x010fc800078ec0ff */
[----:B------:R0:W-:Y:S01]  /*a4430*/  STL.64 [R1+0x448], R6 ;  /* 0x0004480601007387 */ /* 0x0001e20000100a00 */
[----:B------:R-:W-:-:S04]  /*a4440*/  LOP3.LUT R22, R33, 0xffff, RZ, 0xc0, !PT ;  /* 0x0000ffff21167812 */ /* 0x000fc800078ec0ff */
[----:B------:R-:W-:Y:S02]  /*a4450*/  PRMT R5, R22, 0x3340, R0 ;  /* 0x0000334016057816 */ /* 0x000fe40000000000 */
[----:B0-----:R-:W-:Y:S02]  /*a4460*/  IADD3 R6, P6, R19, R47, RZ ;  /* 0x0000002f13067210 */ /* 0x001fe40007fde0ff */
[----:B------:R-:W-:-:S04]  /*a4470*/  LOP3.LUT R24, R59, 0xffff, RZ, 0xc0, !PT ;  /* 0x0000ffff3b187812 */ /* 0x000fc800078ec0ff */
[----:B------:R-:W-:Y:S01]  /*a4480*/  PRMT R21, R25, 0x3340, R24 ;  /* 0x0000334019157816 */ /* 0x000fe20000000018 */
[----:B------:R-:W-:-:S03]  /*a4490*/  IMAD.X R7, R4, 0x1, R35, P6 ;  /* 0x0000000104077824 */ /* 0x000fc600030e0623 */
[----:B------:R-:W-:Y:S02]  /*a44a0*/  PRMT R2, R21, 0x5410, R5 ;  /* 0x0000541015027816 */ /* 0x000fe40000000005 */
[----:B------:R-:W-:Y:S02]  /*a44b0*/  SHF.R.U32.HI R21, RZ, 0x8, R25 ;  /* 0x00000008ff157819 */ /* 0x000fe40000011619 */
[----:B------:R-:W-:Y:S01]  /*a44c0*/  SHF.R.U32.HI R5, RZ, 0x8, R24 ;  /* 0x00000008ff057819 */ /* 0x000fe20000011618 */
[----:B------:R-:W-:Y:S01]  /*a44d0*/  STL [R1+0x288], R2 ;  /* 0x0002880201007387 */ /* 0x000fe20000100800 */
[----:B------:R-:W-:Y:S02]  /*a44e0*/  LOP3.LUT R21, R21, 0xffff, RZ, 0xc0, !PT ;  /* 0x0000ffff15157812 */ /* 0x000fe400078ec0ff */
[----:B------:R-:W-:Y:S01]  /*a44f0*/  LOP3.LUT R5, R5, 0xffff, RZ, 0xc0, !PT ;  /* 0x0000ffff05057812 */ /* 0x000fe200078ec0ff */
[----:B------:R0:W-:Y:S03]  /*a4500*/  STL.64 [R1+0x518], R6 ;  /* 0x0005180601007387 */ /* 0x0001e60000100a00 */
[----:B------:R-:W-:-:S02]  /*a4510*/  PRMT R59, R21, 0x3340, R5 ;  /* 0x00003340153b7816 */ /* 0x000fc40000000005 */
[----:B------:R-:W-:Y:S02]  /*a4520*/  SHF.R.U32.HI R21, RZ, 0x8, R54 ;  /* 0x00000008ff157819 */ /* 0x000fe40000011636 */
[----:B0-----:R-:W-:Y:S01]  /*a4530*/  IADD3 R6, P6, R19, R45, RZ ;  /* 0x0000002d13067210 */ /* 0x001fe20007fde0ff */
[----:B------:R-:W-:Y:S04]  /*a4540*/  STL.64 [R1+0x3aa0], R58 ;  /* 0x003aa03a01007387 */ /* 0x000fe80000100a00 */
[----:B------:R-:W-:Y:S01]  /*a4550*/  IMAD.X R7, R4, 0x1, R36, P6 ;  /* 0x0000000104077824 */ /* 0x000fe200030e0624 */
[----:B------:R-:W2:Y:S01]  /*a4560*/  LDL.LU R53, [R1+0x588] ;  /* 0x0005880001357983 */ /* 0x000ea20000300800 */
[----:B------:R-:W-:Y:S02]  /*a4570*/  LOP3.LUT R20, R20, 0xffff, RZ, 0xc0, !PT ;  /* 0x0000ffff14147812 */ /* 0x000fe400078ec0ff */
[----:B------:R-:W-:Y:S01]  /*a4580*/  LOP3.LUT R21, R21, 0xffff, RZ, 0xc0, !PT ;  /* 0x0000ffff15157812 */ /* 0x000fe200078ec0ff */
[----:B------:R0:W-:Y:S01]  /*a4590*/  STL.64 [R1+0x510], R6 ;  /* 0x0005100601007387 */ /* 0x0001e20000100a00 */
[----:B------:R-:W-:-:S02]  /*a45a0*/  SHF.R.U32.HI R25, RZ, 0x8, R56 ;  /* 0x00000008ff197819 */ /* 0x000fc40000011638 */
[----:B------:R-:W-:Y:S01]  /*a45b0*/  SHF.R.U32.HI R24, RZ, 0x8, R48 ;  /* 0x00000008ff187819 */ /* 0x000fe20000011630 */
[----:B------:R-:W3:Y:S01]  /*a45c0*/  LDL.LU R54, [R1+0x6bc] ;  /* 0x0006bc0001367983 */ /* 0x000ee20000300800 */
[----:B------:R-:W-:Y:S02]  /*a45d0*/  PRMT R20, R20, 0x3340, R0 ;  /* 0x0000334014147816 */ /* 0x000fe40000000000 */
[----:B------:R-:W-:Y:S01]  /*a45e0*/  SHF.R.U32.HI R22, RZ, 0x8, R22 ;  /* 0x00000008ff167819 */ /* 0x000fe20000011616 */
[----:B------:R-:W4:Y:S01]  /*a45f0*/  LDL.LU R49, [R1+0x20] ;  /* 0x0000200001317983 */ /* 0x000f220000300800 */
[----:B------:R-:W-:Y:S02]  /*a4600*/  PRMT R21, R21, 0x3340, R0 ;  /* 0x0000334015157816 */ /* 0x000fe40000000000 */
[----:B0-----:R-:W-:Y:S02]  /*a4610*/  IADD3 R6, P6, R19, R46, RZ ;  /* 0x0000002e13067210 */ /* 0x001fe40007fde0ff */
[----:B------:R-:W-:-:S02]  /*a4620*/  LOP3.LUT R25, R25, 0xffff, RZ, 0xc0, !PT ;  /* 0x0000ffff19197812 */ /* 0x000fc400078ec0ff */
[----:B------:R-:W-:Y:S01]  /*a4630*/  LOP3.LUT R24, R24, 0xffff, RZ, 0xc0, !PT ;  /* 0x0000ffff18187812 */ /* 0x000fe200078ec0ff */
[----:B------:R-:W-:Y:S01]  /*a4640*/  IMAD.X R7, R4, 0x1, R37, P6 ;  /* 0x0000000104077824 */ /* 0x000fe200030e0625 */
[----:B------:R-:W-:Y:S01]  /*a4650*/  LOP3.LUT R22, R22, 0xffff, RZ, 0xc0, !PT ;  /* 0x0000ffff16167812 */ /* 0x000fe200078ec0ff */
[----:B------:R-:W-:Y:S01]  /*a4660*/  STL.64 [R1+0x3ab0], R20 ;  /* 0x003ab01401007387 */ /* 0x000fe20000100a00 */
[--C-:B------:R-:W-:Y:S02]  /*a4670*/  PRMT R25, R25, 0x3340, R0.reuse ;  /* 0x0000334019197816 */ /* 0x100fe40000000000 */
[--C-:B------:R-:W-:Y:S01]  /*a4680*/  PRMT R24, R24, 0x3340, R0.reuse ;  /* 0x0000334018187816 */ /* 0x100fe20000000000 */
[----:B------:R-:W4:Y:S01]  /*a4690*/  LDL.LU R23, [R1+0x5d4] ;  /* 0x0005d40001177983 */ /* 0x000f220000300800 */
[----:B------:R-:W-:-:S03]  /*a46a0*/  PRMT R5, R22, 0x3340, R0 ;  /* 0x0000334016057816 */ /* 0x000fc60000000000 */
[----:B------:R0:W-:Y:S01]  /*a46b0*/  STL.64 [R1+0x580], R6 ;  /* 0x0005800601007387 */ /* 0x0001e20000100a00 */
[----:B------:R-:W-:-:S03]  /*a46c0*/  SHF.R.U32.HI R22, RZ, 0x8, R27 ;  /* 0x00000008ff167819 */ /* 0x000fc6000001161b */
[----:B------:R-:W4:Y:S01]  /*a46d0*/  LDL.LU R28, [R1+0x4] ;  /* 0x00000400011c7983 */ /* 0x000f220000300800 */
[----:B------:R-:W-:-:S03]  /*a46e0*/  SHF.R.U32.HI R27, RZ, 0x8, R26 ;  /* 0x00000008ff1b7819 */ /* 0x000fc6000001161a */
[----:B------:R-:W4:Y:S04]  /*a46f0*/  LDL.LU R29, [R1+0x5d0] ;  /* 0x0005d000011d7983 */ /* 0x000f280000300800 */
[----:B------:R-:W-:Y:S04]  /*a4700*/  STL.64 [R1+0x3ac0], R24 ;  /* 0x003ac01801007387 */ /* 0x000fe80000100a00 */
[----:B------:R-:W3:Y:S01]  /*a4710*/  LDL.LU R26, [R1+0x3ad0] ;  /* 0x003ad000011a7983 */ /* 0x000ee20000300800 */
[----:B0-----:R-:W-:-:S03]  /*a4720*/  IADD3 R6, P6, R19, R44, RZ ;  /* 0x0000002c13067210 */ /* 0x001fc60007fde0ff */
[----:B------:R-:W4:Y:S02]  /*a4730*/  LDL.LU R30, [R1+0x8] ;  /* 0x00000800011e7983 */ /* 0x000f240000300800 */
[----:B------:R-:W-:-:S05]  /*a4740*/  IMAD.X R7, R4, 0x1, R38, P6 ;  /* 0x0000000104077824 */ /* 0x000fca00030e0626 */
[----:B------:R0:W-:Y:S04]  /*a4750*/  STL.64 [R1+0x558], R6 ;  /* 0x0005580601007387 */ /* 0x0001e80000100a00 */
[----:B------:R-:W4:Y:S04]  /*a4760*/  LDL.LU R33, [R1+0x5b8] ;  /* 0x0005b80001217983 */ /* 0x000f280000300800 */
[----:B------:R-:W4:Y:S01]  /*a4770*/  LDL.LU R56, [R1+0x10] ;  /* 0x0000100001387983 */ /* 0x000f220000300800 */
[----:B0-----:R-:W-:-:S03]  /*a4780*/  IADD3 R6, P6, R19, R43, RZ ;  /* 0x0000002b13067210 */ /* 0x001fc60007fde0ff */
[----:B------:R-:W4:Y:S02]  /*a4790*/  LDL.LU R48, [R1+0x5bc] ;  /* 0x0005bc0001307983 */ /* 0x000f240000300800 */
[----:B------:R-:W-:Y:S02]  /*a47a0*/  IMAD.X R7, R4, 0x1, R39, P6 ;  /* 0x0000000104077824 */ /* 0x000fe400030e0627 */
[----:B------:R-:W-:Y:S04]  /*a47b0*/  STL [R1+0x39f8], R0 ;  /* 0x0039f80001007387 */ /* 0x000fe80000100800 */
[----:B------:R0:W-:Y:S04]  /*a47c0*/  STL.64 [R1+0x5d8], R6 ;  /* 0x0005d80601007387 */ /* 0x0001e80000100a00 */
[----:B------:R-:W4:Y:S04]  /*a47d0*/  LDL.LU R12, [R1+0xf4] ;  /* 0x0000f400010c7983 */ /* 0x000f280000300800 */
[----:B------:R-:W4:Y:S01]  /*a47e0*/  LDL.LU R13, [R1+0x684] ;  /* 0x00068400010d7983 */ /* 0x000f220000300800 */
[----:B0-----:R-:W-:-:S05]  /*a47f0*/  IADD3 R6, P6, R19, R61, RZ ;  /* 0x0000003d13067210 */ /* 0x001fca0007fde0ff */
[----:B------:R-:W-:-:S05]  /*a4800*/  IMAD.X R7, R4, 0x1, R41, P6 ;  /* 0x0000000104077824 */ /* 0x000fca00030e0629 */
[----:B------:R0:W-:Y:S04]  /*a4810*/  STL.64 [R1+0x588], R6 ;  /* 0x0005880601007387 */ /* 0x0001e80000100a00 */
[----:B------:R-:W4:Y:S04]  /*a4820*/  LDL.LU R14, [R1+0xf0] ;  /* 0x0000f000010e7983 */ /* 0x000f280000300800 */
[----:B------:R-:W4:Y:S04]  /*a4830*/  LDL.LU R15, [R1+0x680] ;  /* 0x00068000010f7983 */ /* 0x000f280000300800 */
[----:B0-----:R-:W4:Y:S01]  /*a4840*/  LDL.LU R6, [R1+0xec] ;  /* 0x0000ec0001067983 */ /* 0x001f220000300800 */
[----:B------:R-:W-:-:S02]  /*a4850*/  SHF.R.U32.HI R32, RZ, 0x8, R32 ;  /* 0x00000008ff207819 */ /* 0x000fc40000011620 */
[----:B------:R-:W-:Y:S02]  /*a4860*/  LOP3.LUT R27, R27, 0xffff, RZ, 0xc0, !PT ;  /* 0x0000ffff1b1b7812 */ /* 0x000fe400078ec0ff */
[----:B------:R-:W-:Y:S02]  /*a4870*/  LOP3.LUT R32, R32, 0xffff, RZ, 0xc0, !PT ;  /* 0x0000ffff20207812 */ /* 0x000fe400078ec0ff */
[----:B------:R-:W-:Y:S02]  /*a4880*/  LOP3.LUT R17, R17, 0xffff, RZ, 0xc0, !PT ;  /* 0x0000ffff11117812 */ /* 0x000fe400078ec0ff */
[----:B------:R-:W-:Y:S02]  /*a4890*/  LOP3.LUT R22, R22, 0xffff, RZ, 0xc0, !PT ;  /* 0x0000ffff16167812 */ /* 0x000fe400078ec0ff */
[--C-:B------:R-:W-:Y:S02]  /*a48a0*/  PRMT R27, R27, 0x3340, R0.reuse ;  /* 0x000033401b1b7816 */ /* 0x100fe40000000000 */
[----:B------:R-:W-:-:S02]  /*a48b0*/  PRMT R32, R32, 0x3340, R0 ;  /* 0x0000334020207816 */ /* 0x000fc40000000000 */
[--C-:B------:R-:W-:Y:S02]  /*a48c0*/  PRMT R31, R31, 0x3340, R0.reuse ;  /* 0x000033401f1f7816 */ /* 0x100fe40000000000 */
[--C-:B------:R-:W-:Y:S02]  /*a48d0*/  PRMT R18, R18, 0x3340, R0.reuse ;  /* 0x0000334012127816 */ /* 0x100fe40000000000 */
[--C-:B------:R-:W-:Y:S02]  /*a48e0*/  PRMT R17, R17, 0x3340, R0.reuse ;  /* 0x0000334011117816 */ /* 0x100fe40000000000 */
[----:B------:R-:W-:Y:S02]  /*a48f0*/  PRMT R22, R22, 0x3340, R0 ;  /* 0x0000334016167816 */ /* 0x000fe40000000000 */
[----:B--2---:R-:W-:Y:S02]  /*a4900*/  PRMT R32, R53, 0x5410, R32 ;  /* 0x0000541035207816 */ /* 0x004fe40000000020 */
[----:B---3--:R-:W-:-:S02]  /*a4910*/  PRMT R26, R54, 0x5410, R26 ;  /* 0x00005410361a7816 */ /* 0x008fc4000000001a */
[----:B------:R-:W2:Y:S04]  /*a4920*/  LDL.LU R54, [R1+0x63c] ;  /* 0x00063c0001367983 */ /* 0x000ea80000300800 */
[----:B------:R-:W3:Y:S04]  /*a4930*/  LDL.LU R7, [R1+0xe8] ;  /* 0x0000e80001077983 */ /* 0x000ee80000300800 */
[----:B------:R-:W3:Y:S01]  /*a4940*/  LDL.LU R10, [R1+0x638] ;  /* 0x00063800010a7983 */ /* 0x000ee20000300800 */
[----:B----4-:R-:W-:-:S03]  /*a4950*/  PRMT R0, R29, 0x5410, R28 ;  /* 0x000054101d007816 */ /* 0x010fc6000000001c */
[----:B------:R-:W-:Y:S04]  /*a4960*/  STL.64 [R1+0x3ac8], R26 ;  /* 0x003ac81a01007387 */ /* 0x000fe80000100a00 */
[----:B------:R-:W4:Y:S04]  /*a4970*/  LDL.LU R11, [R1+0xe4] ;  /* 0x0000e400010b7983 */ /* 0x000f280000300800 */
[----:B------:R-:W4:Y:S04]  /*a4980*/  LDL.LU R8, [R1+0x60] ;  /* 0x0000600001087983 */ /* 0x000f280000300800 */
[----:B------:R-:W4:Y:S04]  /*a4990*/  LDL.LU R9, [R1+0x78] ;  /* 0x0000780001097983 */ /* 0x000f280000300800 */
[----:B------:R-:W4:Y:S04]  /*a49a0*/  LDL.LU R2, [R1+0x70] ;  /* 0x0000700001027983 */ /* 0x000f280000300800 */
[----:B------:R0:W-:Y:S04]  /*a49b0*/  STL [R1+0x4], R0 ;  /* 0x0000040001007387 */ /* 0x0001e80000100800 */
[----:B------:R-:W4:Y:S04]  /*a49c0*/  LDL.LU R53, [R1+0x84] ;  /* 0x0000840001357983 */ /* 0x000f280000300800 */
[----:B------:R-:W4:Y:S04]  /*a49d0*/  LDL.LU R19, [R1+0x270] ;  /* 0x0002700001137983 */ /* 0x000f280000300800 */
[----:B------:R-:W4:Y:S04]  /*a49e0*/  LDL.LU R28, [R1+0x98] ;  /* 0x00009800011c7983 */ /* 0x000f280000300800 */
[----:B------:R-:W4:Y:S01]  /*a49f0*/  LDL.LU R29, [R1+0x24c] ;  /* 0x00024c00011d7983 */ /* 0x000f220000300800 */
[----:B------:R-:W-:-:S02]  /*a4a00*/  SHF.R.S32.HI R4, RZ, 0x1f, R49 ;  /* 0x0000001fff047819 */ /* 0x000fc40000011431 */
[----:B------:R-:W-:Y:S01]  /*a4a10*/  IADD3 R20, P6, R49, R40, RZ ;  /* 0x0000002831147210 */ /* 0x000fe20007fde0ff */
[----:B------:R-:W4:Y:S04]  /*a4a20*/  LDL.LU R55, [R1+0x1c] ;  /* 0x00001c0001377983 */ /* 0x000f280000300800 */
[----:B------:R-:W-:-:S05]  /*a4a30*/  IMAD.X R21, R4, 0x1, R42, P6 ;  /* 0x0000000104157824 */ /* 0x000fca00030e062a */
[----:B------:R1:W-:Y:S01]  /*a4a40*/  STL.64 [R1+0x5d0], R20 ;  /* 0x0005d01401007387 */ /* 0x0003e20000100a00 */
[----:B0-----:R-:W-:-:S03]  /*a4a50*/  PRMT R0, R48, 0x5410, R56 ;  /* 0x0000541030007816 */ /* 0x001fc60000000038 */
[----:B------:R-:W4:Y:S01]  /*a4a60*/  LDL.LU R16, [R1+0xe0] ;  /* 0x0000e00001107983 */ /* 0x000f220000300800 */
[----:B-1----:R-:W-:-:S05]  /*a4a70*/  PRMT R20, R33, 0x5410, R30 ;  /* 0x0000541021147816 */ /* 0x002fca000000001e */
[----:B------:R0:W-:Y:S01]  /*a4a80*/  STL [R1+0x8], R20 ;  /* 0x0000081401007387 */ /* 0x0001e20000100800 */
[----:B------:R-:W-:-:S03]  /*a4a90*/  PRMT R31, R23, 0x5410, R31 ;  /* 0x00005410171f7816 */ /* 0x000fc6000000001f */
[----:B------:R-:W4:Y:S01]  /*a4aa0*/  LDL.LU R48, [R1+0x254] ;  /* 0x0002540001307983 */ /* 0x000f220000300800 */
[----:B0-----:R-:W-:-:S03]  /*a4ab0*/  IADD3 R20, P6, R49, R57, RZ ;  /* 0x0000003931147210 */ /* 0x001fc60007fde0ff */
[----:B------:R0:W-:Y:S02]  /*a4ac0*/  STL [R1+0x10], R0 ;  /* 0x0000100001007387 */ /* 0x0001e40000100800 */
[----:B------:R-:W-:Y:S02]  /*a4ad0*/  IMAD.X R21, R4, 0x1, R34, P6 ;  /* 0x0000000104157824 */ /* 0x000fe400030e0622 */
[----:B------:R-:W4:Y:S04]  /*a4ae0*/  LDL.LU R23, [R1+0x9c] ;  /* 0x00009c0001177983 */ /* 0x000f280000300800 */
[----:B------:R-:W4:Y:S04]  /*a4af0*/  LDL.LU R56, [R1+0x244] ;  /* 0x0002440001387983 */ /* 0x000f280000300800 */
[----:B------:R-:W4:Y:S04]  /*a4b00*/  LDL.LU R30, [R1+0x94] ;  /* 0x00009400011e7983 */ /* 0x000f280000300800 */
[----:B------:R-:W4:Y:S04]  /*a4b10*/  LDL.LU R33, [R1+0x248] ;  /* 0x0002480001217983 */ /* 0x000f280000300800 */
[----:B------:R1:W-:Y:S01]  /*a4b20*/  STL.64 [R1+0x5b8], R20 ;  /* 0x0005b81401007387 */ /* 0x0003e20000100a00 */
[----:B0-----:R-:W-:-:S02]  /*a4b30*/  PRMT R0, R15, 0x5410, R14 ;  /* 0x000054100f007816 */ /* 0x001fc4000000000e */
[----:B-1----:R-:W-:Y:S02]  /*a4b40*/  PRMT R20, R13, 0x5410, R12 ;  /* 0x000054100d147816 */ /* 0x002fe4000000000c */
[----:B------:R-:W-:-:S05]  /*a4b50*/  IADD3 R12, P6, R49, R47, RZ ;  /* 0x0000002f310c7210 */ /* 0x000fca0007fde0ff */
[----:B------:R-:W-:Y:S01]  /*a4b60*/  IMAD.X R13, R4, 0x1, R35, P6 ;  /* 0x00000001040d7824 */ /* 0x000fe200030e0623 */
[----:B------:R-:W-:Y:S04]  /*a4b70*/  STL [R1+0x24], R20 ;  /* 0x0000241401007387 */ /* 0x000fe80000100800 */
[----:B------:R3:W-:Y:S04]  /*a4b80*/  STL [R1+0x28], R0 ;  /* 0x0000280001007387 */ /* 0x0007e80000100800 */
[----:B------:R-:W-:Y:S01]  /*a4b90*/  STL.64 [R1+0x680], R12 ;  /* 0x0006800c01007387 */ /* 0x000fe20000100a00 */
[----:B--2---:R-:W-:-:S02]  /*a4ba0*/  PRMT R54, R54, 0x5410, R6 ;  /* 0x0000541036367816 */ /* 0x004fc40000000006 */
[----:B------:R-:W-:Y:S02]  /*a4bb0*/  IADD3 R6, P6, R49, R45, RZ ;  /* 0x0000002d31067210 */ /* 0x000fe40007fde0ff */
[----:B---3--:R-:W-:-:S03]  /*a4bc0*/  PRMT R0, R10, 0x5410, R7 ;  /* 0x000054100a007816 */ /* 0x008fc60000000007 */
[----:B------:R-:W-:Y:S02]  /*a4bd0*/  IMAD.X R7, R4, 0x1, R36, P6 ;  /* 0x0000000104077824 */ /* 0x000fe400030e0624 */
[----:B------:R-:W-:Y:S04]  /*a4be0*/  STL [R1+0x2c], R0 ;  /* 0x00002c0001007387 */ /* 0x000fe80000100800 */
[----:B------:R0:W-:Y:S02]  /*a4bf0*/  STL.64 [R1+0x638], R6 ;  /* 0x0006380601007387 */ /* 0x0001e40000100a00 */
[----:B0-----:R-:W-:-:S05]  /*a4c00*/  IADD3 R6, P6, R49, R46, RZ ;  /* 0x0000002e31067210 */ /* 0x001fca0007fde0ff */
[----:B------:R-:W-:-:S05]  /*a4c10*/  IMAD.X R7, R4, 0x1, R37, P6 ;  /* 0x0000000104077824 */ /* 0x000fca00030e0625 */
[----:B------:R0:W-:Y:S01]  /*a4c20*/  STL.64 [R1+0x6e0], R6 ;  /* 0x0006e00601007387 */ /* 0x0001e20000100a00 */
[----:B----4-:R-:W-:Y:S02]  /*a4c30*/  PRMT R50, R50, 0x5410, R2 ;  /* 0x0000541032327816 */ /* 0x010fe40000000002 */
[----:B0-----:R-:W-:-:S05]  /*a4c40*/  IADD3 R6, P6, R49, R44, RZ ;  /* 0x0000002c31067210 */ /* 0x001fca0007fde0ff */
[----:B------:R-:W-:Y:S01]  /*a4c50*/  IMAD.X R7, R4, 0x1, R38, P6 ;  /* 0x0000000104077824 */ /* 0x000fe200030e0626 */
[----:B------:R-:W-:Y:S02]  /*a4c60*/  PRMT R2, R19, 0x5410, R53 ;  /* 0x0000541013027816 */ /* 0x000fe40000000035 */
[----:B------:R-:W-:Y:S02]  /*a4c70*/  PRMT R0, R29, 0x5410, R28 ;  /* 0x000054101d007816 */ /* 0x000fe4000000001c */
[----:B------:R0:W-:Y:S04]  /*a4c80*/  STL.64 [R1+0x6b8], R6 ;  /* 0x0006b80601007387 */ /* 0x0001e80000100a00 */
[----:B------:R-:W-:Y:S01]  /*a4c90*/  STL [R1+0x84], R2 ;  /* 0x0000840201007387 */ /* 0x000fe20000100800 */
[----:B0-----:R-:W-:-:S03]  /*a4ca0*/  IADD3 R6, P6, R49, R43, RZ ;  /* 0x0000002b31067210 */ /* 0x001fc60007fde0ff */
[----:B------:R-:W-:Y:S02]  /*a4cb0*/  STL [R1+0x98], R0 ;  /* 0x0000980001007387 */ /* 0x000fe40000100800 */
[----:B------:R-:W-:Y:S02]  /*a4cc0*/  IMAD.X R7, R4, 0x1, R39, P6 ;  /* 0x0000000104077824 */ /* 0x000fe400030e0627 */
[----:B------:R-:W2:Y:S04]  /*a4cd0*/  LDL.LU R53, [R1+0xac] ;  /* 0x0000ac0001357983 */ /* 0x000ea80000300800 */
[----:B------:R-:W2:Y:S04]  /*a4ce0*/  LDL.LU R19, [R1+0x238] ;  /* 0x0002380001137983 */ /* 0x000ea80000300800 */
[----:B------:R-:W3:Y:S04]  /*a4cf0*/  LDL.LU R28, [R1+0xb8] ;  /* 0x0000b800011c7983 */ /* 0x000ee80000300800 */
[----:B------:R0:W-:Y:S04]  /*a4d00*/  STL.64 [R1+0x790], R6 ;  /* 0x0007900601007387 */ /* 0x0001e80000100a00 */
[----:B------:R-:W3:Y:S01]  /*a4d10*/  LDL.LU R29, [R1+0x234] ;  /* 0x00023400011d7983 */ /* 0x000ee20000300800 */
[----:B0-----:R-:W-:-:S05]  /*a4d20*/  IADD3 R6, P6, R49, R61, RZ ;  /* 0x0000003d31067210 */ /* 0x001fca0007fde0ff */
[----:B------:R-:W-:Y:S01]  /*a4d30*/  IMAD.X R7, R4, 0x1, R41, P6 ;  /* 0x0000000104077824 */ /* 0x000fe200030e0629 */
[----:B------:R-:W-:-:S04]  /*a4d40*/  PRMT R2, R33, 0x5410, R30 ;  /* 0x0000541021027816 */ /* 0x000fc8000000001e */
[----:B------:R0:W-:Y:S04]  /*a4d50*/  STL.64 [R1+0x730], R6 ;  /* 0x0007300601007387 */ /* 0x0001e80000100a00 */
        /* <DEDUP_REMOVED lines=12> */
[----:B------:R-:W-:-:S03]  /*a4e20*/  PRMT R51, R51, 0x5410, R11 ;  /* 0x0000541033337816 */ /* 0x000fc6000000000b */
[----:B0-----:R-:W4:Y:S01]  /*a4e30*/  LDL.LU R6, [R1+0x200] ;  /* 0x0002000001067983 */ /* 0x001f220000300800 */
[----:B------:R-:W-:-:S03]  /*a4e40*/  PRMT R52, R52, 0x5410, R8 ;  /* 0x0000541034347816 */ /* 0x000fc60000000008 */
[----:B------:R-:W4:Y:S01]  /*a4e50*/  LDL.LU R10, [R1+0xbc] ;  /* 0x0000bc00010a7983 */ /* 0x000f220000300800 */
[----:B------:R-:W-:-:S03]  /*a4e60*/  PRMT R3, R3, 0x5410, R9 ;  /* 0x0000541003037816 */ /* 0x000fc60000000009 */
[----:B------:R-:W4:Y:S04]  /*a4e70*/  LDL.LU R11, [R1+0x1f0] ;  /* 0x0001f000010b7983 */ /* 0x000f280000300800 */
[----:B------:R-:W4:Y:S04]  /*a4e80*/  LDL.LU R8, [R1+0xb4] ;  /* 0x0000b40001087983 */ /* 0x000f280000300800 */
[----:B------:R-:W4:Y:S01]  /*a4e90*/  LDL.LU R9, [R1+0x1f4] ;  /* 0x0001f40001097983 */ /* 0x000f220000300800 */
[----:B------:R-:W-:-:S03]  /*a4ea0*/  PRMT R56, R56, 0x5410, R23 ;  /* 0x0000541038387816 */ /* 0x000fc60000000017 */
[----:B-1----:R-:W4:Y:S04]  /*a4eb0*/  LDL.LU R2, [R1+0xb0] ;  /* 0x0000b00001027983 */ /* 0x002f280000300800 */
[----:B------:R-:W4:Y:S01]  /*a4ec0*/  LDL.LU R23, [R1+0x1ec] ;  /* 0x0001ec0001177983 */ /* 0x000f220000300800 */
[----:B------:R-:W-:-:S03]  /*a4ed0*/  SHF.R.S32.HI R4, RZ, 0x1f, R55 ;  /* 0x0000001fff047819 */ /* 0x000fc60000011437 */
[----:B------:R-:W4:Y:S01]  /*a4ee0*/  LDL.LU R30, [R1+0xa4] ;  /* 0x0000a400011e7983 */ /* 0x000f220000300800 */
[----:B------:R-:W-:-:S03]  /*a4ef0*/  IADD3 R26, P6, R55, R40, RZ ;  /* 0x00000028371a7210 */ /* 0x000fc60007fde0ff */
[----:B------:R-:W4:Y:S01]  /*a4f00*/  LDL.LU R33, [R1+0x1e4] ;  /* 0x0001e40001217983 */ /* 0x000f220000300800 */
[----:B------:R-:W-:Y:S01]  /*a4f10*/  PRMT R48, R48, 0x5410, R16 ;  /* 0x0000541030307816 */ /* 0x000fe20000000010 */
[----:B------:R-:W-:Y:S02]  /*a4f20*/  IMAD.X R27, R4, 0x1, R42, P6 ;  /* 0x00000001041b7824 */ /* 0x000fe400030e062a */
[----:B------:R-:W4:Y:S04]  /*a4f30*/  LDL.LU R7, [R1+0x18] ;  /* 0x0000180001077983 */ /* 0x000f280000300800 */
[----:B------:R-:W-:Y:S04]  /*a4f40*/  STL.64 [R1+0x738], R26 ;  /* 0x0007381a01007387 */ /* 0x000fe80000100a00 */
[----:B------:R-:W4:Y:S01]  /*a4f50*/  LDL.LU R49, [R1+0xa8] ;  /* 0x0000a80001317983 */ /* 0x000f220000300800 */
[----:B--2---:R-:W-:-:S05]  /*a4f60*/  PRMT R16, R19, 0x5410, R53 ;  /* 0x0000541013107816 */ /* 0x004fca0000000035 */
[----:B------:R0:W-:Y:S01]  /*a4f70*/  STL [R1+0xac], R16 ;  /* 0x0000ac1001007387 */ /* 0x0001e20000100800 */
[----:B---3--:R-:W-:-:S03]  /*a4f80*/  PRMT R19, R29, 0x5410, R28 ;  /* 0x000054101d137816 */ /* 0x008fc6000000001c */
[----:B0-----:R-:W2:Y:S04]  /*a4f90*/  LDL.LU R16, [R1+0x1e8] ;  /* 0x0001e80001107983 */ /* 0x001ea80000300800 */
[----:B------:R0:W-:Y:S04]  /*a4fa0*/  STL [R1+0xb8], R19 ;  /* 0x0000b81301007387 */ /* 0x0001e80000100800 */
[----:B------:R-:W3:Y:S04]  /*a4fb0*/  LDL.LU R53, [R1+0xa0] ;  /* 0x0000a00001357983 */ /* 0x000ee80000300800 */
[----:B0-----:R-:W3:Y:S04]  /*a4fc0*/  LDL.LU R19, [R1+0x1e0] ;  /* 0x0001e00001137983 */ /* 0x001ee80000300800 */
[----:B------:R-:W3:Y:S04]  /*a4fd0*/  LDL.LU R28, [R1+0x8c] ;  /* 0x00008c00011c7983 */ /* 0x000ee80000300800 */
[----:B------:R-:W3:Y:S01]  /*a4fe0*/  LDL.LU R29, [R1+0x1b0] ;  /* 0x0001b000011d7983 */ /* 0x000ee20000300800 */
[----:B------:R-:W-:-:S05]  /*a4ff0*/  IADD3 R26, P6, R55, R57, RZ ;  /* 0x00000039371a7210 */ /* 0x000fca0007fde0ff */
[----:B------:R-:W-:-:S05]  /*a5000*/  IMAD.X R27, R4, 0x1, R34, P6 ;  /* 0x00000001041b7824 */ /* 0x000fca00030e0622 */
[----:B------:R4:W-:Y:S02]  /*a5010*/  STL.64 [R1+0x820], R26 ;  /* 0x0008201a01007387 */ /* 0x0009e40000100a00 */
[----:B----4-:R-:W-:Y:S02]  /*a5020*/  PRMT R26, R24, 0x5410, R0 ;  /* 0x00005410181a7816 */ /* 0x010fe40000000000 */
[----:B------:R-:W-:Y:S02]  /*a5030*/  IADD3 R24, P6, R55, R47, RZ ;  /* 0x0000002f37187210 */ /* 0x000fe40007fde0ff */
[----:B------:R-:W-:-:S03]  /*a5040*/  PRMT R0, R20, 0x5410, R25 ;  /* 0x0000541014007816 */ /* 0x000fc60000000019 */
[----:B------:R-:W-:Y:S01]  /*a5050*/  IMAD.X R25, R4, 0x1, R35, P6 ;  /* 0x0000000104197824 */ /* 0x000fe200030e0623 */
[----:B------:R-:W-:Y:S01]  /*a5060*/  STL [R1+0xcc], R26 ;  /* 0x0000cc1a01007387 */ /* 0x000fe20000100800 */
[----:B------:R-:W-:-:S03]  /*a5070*/  IADD3 R20, P6, R55, R45, RZ ;  /* 0x0000002d37147210 */ /* 0x000fc60007fde0ff */
[----:B------:R0:W-:Y:S04]  /*a5080*/  STL [R1+0xc8], R0 ;  /* 0x0000c80001007387 */ /* 0x0001e80000100800 */
[----:B------:R1:W-:Y:S01]  /*a5090*/  STL.64 [R1+0x7f8], R24 ;  /* 0x0007f81801007387 */ /* 0x0003e20000100a00 */
[----:B------:R-:W-:Y:S02]  /*a50a0*/  PRMT R14, R14, 0x5410, R13 ;  /* 0x000054100e0e7816 */ /* 0x000fe4000000000d */
[----:B0-----:R-:W-:Y:S02]  /*a50b0*/  PRMT R0, R12, 0x5410, R59 ;  /* 0x000054100c007816 */ /* 0x001fe4000000003b */
[----:B-1----:R-:W-:Y:S01]  /*a50c0*/  PRMT R24, R58, 0x5410, R21 ;  /* 0x000054103a187816 */ /* 0x002fe20000000015 */
[----:B------:R-:W-:Y:S01]  /*a50d0*/  IMAD.X R21, R4, 0x1, R36, P6 ;  /* 0x0000000104157824 */ /* 0x000fe200030e0624 */
[----:B------:R-:W-:-:S03]  /*a50e0*/  IADD3 R12, P6, R55, R46, RZ ;  /* 0x0000002e370c7210 */ /* 0x000fc60007fde0ff */
[----:B------:R-:W-:Y:S04]  /*a50f0*/  STL [R1+0xdc], R24 ;  /* 0x0000dc1801007387 */ /* 0x000fe80000100800 */
[----:B------:R0:W-:Y:S01]  /*a5100*/  STL [R1+0xd4], R0 ;  /* 0x0000d40001007387 */ /* 0x0001e20000100800 */
[----:B------:R-:W-:-:S03]  /*a5110*/  IMAD.X R13, R4, 0x1, R37, P6 ;  /* 0x00000001040d7824 */ /* 0x000fc600030e0625 */
[----:B------:R-:W-:Y:S01]  /*a5120*/  STL.64 [R1+0x7f0], R20 ;  /* 0x0007f01401007387 */ /* 0x000fe20000100a00 */
[----:B0-----:R-:W-:-:S03]  /*a5130*/  PRMT R0, R6, 0x5410, R15 ;  /* 0x0000541006007816 */ /* 0x001fc6000000000f */
[----:B------:R-:W-:Y:S04]  /*a5140*/  STL [R1+0xd8], R14 ;  /* 0x0000d80e01007387 */ /* 0x000fe80000100800 */
[----:B------:R0:W-:Y:S01]  /*a5150*/  STL [R1+0xd0], R0 ;  /* 0x0000d00001007387 */ /* 0x0001e20000100800 */
[----:B------:R-:W-:Y:S02]  /*a5160*/  PRMT R6, R11, 0x5410, R10 ;  /* 0x000054100b067816 */ /* 0x000fe4000000000a */
[----:B0-----:R-:W-:Y:S02]  /*a5170*/  PRMT R0, R9, 0x5410, R8 ;  /* 0x0000541009007816 */ /* 0x001fe40000000008 */
[----:B------:R-:W-:Y:S01]  /*a5180*/  IADD3 R8, P6, R55, R44, RZ ;  /* 0x0000002c37087210 */ /* 0x000fe20007fde0ff */
[----:B------:R-:W-:Y:S04]  /*a5190*/  STL.64 [R1+0x8a0], R12 ;  /* 0x0008a00c01007387 */ /* 0x000fe80000100a00 */
[----:B------:R-:W-:Y:S01]  /*a51a0*/  IMAD.X R9, R4, 0x1, R38, P6 ;  /* 0x0000000104097824 */ /* 0x000fe200030e0626 */
[----:B------:R-:W-:Y:S01]  /*a51b0*/  STL [R1+0xbc], R6 ;  /* 0x0000bc0601007387 */ /* 0x000fe20000100800 */
[----:B------:R-:W-:-:S03]  /*a51c0*/  PRMT R2, R23, 0x5410, R2 ;  /* 0x0000541017027816 */ /* 0x000fc60000000002 */
[----:B------:R0:W-:Y:S04]  /*a51d0*/  STL [R1+0xb4], R0 ;  /* 0x0000b40001007387 */ /* 0x0001e80000100800 */
[----:B------:R1:W-:Y:S01]  /*a51e0*/  STL.64 [R1+0x888], R8 ;  /* 0x0008880801007387 */ /* 0x0003e20000100a00 */
[----:B0-----:R-:W-:-:S03]  /*a51f0*/  PRMT R0, R33, 0x5410, R30 ;  /* 0x0000541021007816 */ /* 0x001fc6000000001e */
[----:B------:R-:W-:Y:S01]  /*a5200*/  STL [R1+0xe0], R2 ;  /* 0x0000e00201007387 */ /* 0x000fe20000100800 */
[----:B-1----:R-:W-:-:S03]  /*a5210*/  IADD3 R8, P6, R55, R43, RZ ;  /* 0x0000002b37087210 */ /* 0x002fc60007fde0ff */
[----:B------:R-:W-:Y:S02]  /*a5220*/  STL [R1+0xe4], R0 ;  /* 0x0000e40001007387 */ /* 0x000fe40000100800 */
[----:B------:R-:W-:Y:S02]  /*a5230*/  IMAD.X R9, R4, 0x1, R39, P6 ;  /* 0x0000000104097824 */ /* 0x000fe400030e0627 */
[----:B------:R-:W4:Y:S04]  /*a5240*/  LDL.LU R11, [R1+0x90] ;  /* 0x00009000010b7983 */ /* 0x000f280000300800 */
[----:B------:R-:W4:Y:S04]  /*a5250*/  LDL.LU R23, [R1+0x1d4] ;  /* 0x0001d40001177983 */ /* 0x000f280000300800 */
[----:B------:R-:W4:Y:S04]  /*a5260*/  LDL.LU R30, [R1+0x88] ;  /* 0x00008800011e7983 */ /* 0x000f280000300800 */
[----:B------:R0:W-:Y:S04]  /*a5270*/  STL.64 [R1+0x880], R8 ;  /* 0x0008800801007387 */ /* 0x0001e80000100a00 */
[----:B------:R-:W4:Y:S01]  /*a5280*/  LDL.LU R33, [R1+0x198] ;  /* 0x0001980001217983 */ /* 0x000f220000300800 */
[----:B0-----:R-:W-:-:S05]  /*a5290*/  IADD3 R8, P6, R55, R61, RZ ;  /* 0x0000003d37087210 */ /* 0x001fca0007fde0ff */
[----:B------:R-:W-:-:S05]  /*a52a0*/  IMAD.X R9, R4, 0x1, R41, P6 ;  /* 0x0000000104097824 */ /* 0x000fca00030e0629 */
[----:B------:R-:W-:Y:S01]  /*a52b0*/  STL.64 [R1+0x908], R8 ;  /* 0x0009080801007387 */ /* 0x000fe20000100a00 */
[----:B------:R-:W-:Y:S02]  /*a52c0*/  IADD3 R12, P6, R7, R40, RZ ;  /* 0x00000028070c7210 */ /* 0x000fe40007fde0ff */
[----:B--2---:R-:W-:-:S05]  /*a52d0*/  PRMT R4, R16, 0x5410, R49 ;  /* 0x0000541010047816 */ /* 0x004fca0000000031 */
[----:B------:R0:W-:Y:S01]  /*a52e0*/  STL [R1+0x1c], R4 ;  /* 0x00001c0401007387 */ /* 0x0001e20000100800 */
[----:B---3--:R-:W-:Y:S02]  /*a52f0*/  PRMT R2, R19, 0x5410, R53 ;  /* 0x0000541013027816 */ /* 0x008fe40000000035 */
[----:B------:R-:W-:Y:S02]  /*a5300*/  PRMT R0, R29, 0x5410, R28 ;  /* 0x000054101d007816 */ /* 0x000fe4000000001c */
[----:B------:R-:W2:Y:S04]  /*a5310*/  LDL.LU R28, [R1+0x80] ;  /* 0x00008000011c7983 */ /* 0x000ea80000300800 */
[----:B------:R-:W-:Y:S04]  /*a5320*/  STL [R1+0xa4], R2 ;  /* 0x0000a40201007387 */ /* 0x000fe80000100800 */
[----:B------:R-:W2:Y:S01]  /*a5330*/  LDL.LU R29, [R1+0x1ac] ;  /* 0x0001ac00011d7983 */ /* 0x000ea20000300800 */
[----:B0-----:R-:W-:-:S03]  /*a5340*/  SHF.R.S32.HI R4, RZ, 0x1f, R7 ;  /* 0x0000001fff047819 */ /* 0x001fc60000011407 */
[----:B------:R0:W-:Y:S02]  /*a5350*/  STL [R1+0x8c], R0 ;  /* 0x00008c0001007387 */ /* 0x0001e40000100800 */
[----:B------:R-:W-:Y:S02]  /*a5360*/  IMAD.X R13, R4, 0x1, R42, P6 ;  /* 0x00000001040d7824 */ /* 0x000fe400030e062a */
[----:B------:R-:W3:Y:S04]  /*a5370*/  LDL.LU R25, [R1+0x7c] ;  /* 0x00007c0001197983 */ /* 0x000ee80000300800 */
[----:B------:R-:W3:Y:S04]  /*a5380*/  LDL.LU R8, [R1+0x194] ;  /* 0x0001940001087983 */ /* 0x000ee80000300800 */
[----:B0-----:R-:W3:Y:S04]  /*a5390*/  LDL.LU R0, [R1+0x14] ;  /* 0x0000140001007983 */ /* 0x001ee80000300800 */
[----:B------:R-:W3:Y:S04]  /*a53a0*/  LDL.LU R2, [R1+0x74] ;  /* 0x0000740001027983 */ /* 0x000ee80000300800 */
[----:B------:R-:W3:Y:S04]  /*a53b0*/  LDL.LU R9, [R1+0x184] ;  /* 0x0001840001097983 */ /* 0x000ee80000300800 */
[----:B------:R-:W3:Y:S04]  /*a53c0*/  LDL.LU R20, [R1+0x64] ;  /* 0x0000640001147983 */ /* 0x000ee80000300800 */
        /* <DEDUP_REMOVED lines=13> */
[----:B------:R-:W3:Y:S01]  /*a54a0*/  LDL.LU R6, [R1+0x100] ;  /* 0x0001000001067983 */ /* 0x000ee20000300800 */
[----:B------:R-:W-:-:S05]  /*a54b0*/  IADD3 R26, P6, R7, R57, RZ ;  /* 0x00000039071a7210 */ /* 0x000fca0007fde0ff */
[----:B------:R-:W-:Y:S01]  /*a54c0*/  IMAD.X R27, R4, 0x1, R34, P6 ;  /* 0x00000001041b7824 */ /* 0x000fe200030e0622 */
[----:B----4-:R-:W-:Y:S02]  /*a54d0*/  PRMT R11, R23, 0x5410, R11 ;  /* 0x00005410170b7816 */ /* 0x010fe4000000000b */
[----:B------:R-:W4:Y:S04]  /*a54e0*/  LDL.LU R23, [R1+0x38] ;  /* 0x0000380001177983 */ /* 0x000f280000300800 */
[----:B------:R-:W-:Y:S01]  /*a54f0*/  STL [R1+0x90], R11 ;  /* 0x0000900b01007387 */ /* 0x000fe20000100800 */
[----:B------:R-:W-:-:S03]  /*a5500*/  PRMT R10, R33, 0x5410, R30 ;  /* 0x00005410210a7816 */ /* 0x000fc6000000001e */
[----:B------:R-:W4:Y:S04]  /*a5510*/  LDL.LU R30, [R1+0x150] ;  /* 0x00015000011e7983 */ /* 0x000f280000300800 */
[----:B------:R0:W-:Y:S04]  /*a5520*/  STL [R1+0x88], R10 ;  /* 0x0000880a01007387 */ /* 0x0001e80000100800 */
[----:B------:R-:W4:Y:S04]  /*a5530*/  LDL.LU R33, [R1+0xc] ;  /* 0x00000c0001217983 */ /* 0x000f280000300800 */
[----:B0-----:R-:W4:Y:S04]  /*a5540*/  LDL.LU R10, [R1] ;  /* 0x00000000010a7983 */ /* 0x001f280000300800 */
[----:B------:R-:W4:Y:S04]  /*a5550*/  LDL.LU R11, [R1+0x104] ;  /* 0x00010400010b7983 */ /* 0x000f280000300800 */
[----:B------:R0:W-:Y:S04]  /*a5560*/  STL.64 [R1+0x8f8], R26 ;  /* 0x0008f81a01007387 */ /* 0x0001e80000100a00 */
[----:B0-----:R-:W4:Y:S01]  /*a5570*/  LDL.LU.64 R26, [R1+0x3ac8] ;  /* 0x003ac800011a7983 */ /* 0x001f220000300a00 */
[----:B--2---:R-:W-:-:S03]  /*a5580*/  PRMT R24, R29, 0x5410, R28 ;  /* 0x000054101d187816 */ /* 0x004fc6000000001c */
[----:B------:R-:W2:Y:S04]  /*a5590*/  LDL.LU R28, [R1+0x140] ;  /* 0x00014000011c7983 */ /* 0x000ea80000300800 */
[----:B------:R-:W2:Y:S04]  /*a55a0*/  LDL.LU R29, [R1+0x110] ;  /* 0x00011000011d7983 */ /* 0x000ea80000300800 */
[----:B------:R0:W-:Y:S01]  /*a55b0*/  STL [R1+0x80], R24 ;  /* 0x0000801801007387 */ /* 0x0001e20000100800 */
[----:B---3--:R-:W-:Y:S02]  /*a55c0*/  PRMT R8, R8, 0x5410, R25 ;  /* 0x0000541008087816 */ /* 0x008fe40000000019 */
[----:B0-----:R-:W-:-:S03]  /*a55d0*/  IADD3 R24, P6, R7, R47, RZ ;  /* 0x0000002f07187210 */ /* 0x001fc60007fde0ff */
[----:B------:R-:W-:Y:S02]  /*a55e0*/  STL [R1+0x7c], R8 ;  /* 0x00007c0801007387 */ /* 0x000fe40000100800 */
[----:B------:R-:W-:Y:S01]  /*a55f0*/  IMAD.X R25, R4, 0x1, R35, P6 ;  /* 0x0000000104197824 */ /* 0x000fe200030e0623 */
[----:B------:R-:W-:-:S04]  /*a5600*/  PRMT R9, R9, 0x5410, R2 ;  /* 0x0000541009097816 */ /* 0x000fc80000000002 */
[----:B------:R0:W-:Y:S01]  /*a5610*/  STL.64 [R1+0x8f0], R24 ;  /* 0x0008f01801007387 */ /* 0x0001e20000100a00 */
[----:B------:R-:W-:Y:S02]  /*a5620*/  PRMT R21, R21, 0x5410, R20 ;  /* 0x0000541015157816 */ /* 0x000fe40000000014 */
[----:B------:R-:W-:Y:S01]  /*a5630*/  IADD3 R20, P6, R7, R45, RZ ;  /* 0x0000002d07147210 */ /* 0x000fe20007fde0ff */
[----:B0-----:R-:W3:Y:S04]  /*a5640*/  LDL.LU.64 R24, [R1+0x3ac0] ;  /* 0x003ac00001187983 */ /* 0x001ee80000300a00 */
[----:B------:R-:W3:Y:S04]  /*a5650*/  LDL.LU R8, [R1+0x10c] ;  /* 0x00010c0001087983 */ /* 0x000ee80000300800 */
[----:B------:R-:W3:Y:S04]  /*a5660*/  LDL.LU R2, [R1+0x3ab8] ;  /* 0x003ab80001027983 */ /* 0x000ee80000300800 */
[----:B------:R0:W-:Y:S01]  /*a5670*/  STL [R1+0xec], R9 ;  /* 0x0000ec0901007387 */ /* 0x0001e20000100800 */
[----:B------:R-:W-:-:S02]  /*a5680*/  PRMT R49, R49, 0x5410, R55 ;  /* 0x0000541031317816 */ /* 0x000fc40000000037 */
[----:B------:R-:W-:Y:S01]  /*a5690*/  PRMT R59, R59, 0x5410, R58 ;  /* 0x000054103b3b7816 */ /* 0x000fe2000000003a */
[----:B0-----:R-:W3:Y:S04]  /*a56a0*/  LDL.LU R9, [R1+0x138] ;  /* 0x0001380001097983 */ /* 0x001ee80000300800 */
[----:B------:R0:W-:Y:S02]  /*a56b0*/  STL [R1+0xf4], R21 ;  /* 0x0000f41501007387 */ /* 0x0001e40000100800 */
[----:B0-----:R-:W-:Y:S01]  /*a56c0*/  IMAD.X R21, R4, 0x1, R36, P6 ;  /* 0x0000000104157824 */ /* 0x001fe200030e0624 */
[----:B------:R-:W-:-:S04]  /*a56d0*/  IADD3 R58, P6, R7, R46, RZ ;  /* 0x0000002e073a7210 */ /* 0x000fc80007fde0ff */
[----:B------:R0:W-:Y:S01]  /*a56e0*/  STL.64 [R1+0x968], R20 ;  /* 0x0009681401007387 */ /* 0x0001e20000100a00 */
[----:B------:R-:W-:-:S03]  /*a56f0*/  PRMT R53, R53, 0x5410, R16 ;  /* 0x0000541035357816 */ /* 0x000fc60000000010 */
[----:B0-----:R-:W3:Y:S04]  /*a5700*/  LDL.LU.64 R20, [R1+0x3ab0] ;  /* 0x003ab00001147983 */ /* 0x001ee80000300a00 */
[----:B------:R-:W3:Y:S04]  /*a5710*/  LDL.LU R55, [R1+0x3aac] ;  /* 0x003aac0001377983 */ /* 0x000ee80000300800 */
[----:B------:R0:W-:Y:S01]  /*a5720*/  STL [R1+0xe8], R49 ;  /* 0x0000e83101007387 */ /* 0x0001e20000100800 */
[----:B------:R-:W-:-:S03]  /*a5730*/  PRMT R13, R13, 0x5410, R12 ;  /* 0x000054100d0d7816 */ /* 0x000fc6000000000c */
        /* <DEDUP_REMOVED lines=8> */
[----:B------:R0:W-:Y:S04]  /*a57c0*/  STL [R1+0xfc], R53 ;  /* 0x0000fc3501007387 */ /* 0x0001e80000100800 */
[----:B0-----:R-:W3:Y:S04]  /*a57d0*/  LDL.LU R53, [R1+0x3a98] ;  /* 0x003a980001357983 */ /* 0x001ee80000300800 */
[----:B------:R0:W-:Y:S01]  /*a57e0*/  STL [R1+0xf8], R13 ;  /* 0x0000f80d01007387 */ /* 0x0001e20000100800 */
[----:B------:R-:W-:Y:S01]  /*a57f0*/  PRMT R6, R6, 0x5410, R15 ;  /* 0x0000541006067816 */ /* 0x000fe2000000000f */
[----:B0-----:R-:W-:-:S05]  /*a5800*/  IMAD.X R13, R4, 0x1, R38, P6 ;  /* 0x00000001040d7824 */ /* 0x001fca00030e0626 */
[----:B------:R0:W-:Y:S04]  /*a5810*/  STL.64 [R1+0x958], R12 ;  /* 0x0009580c01007387 */ /* 0x0001e80000100a00 */
[----:B0-----:R-:W3:Y:S04]  /*a5820*/  LDL.LU.64 R12, [R1+0x3a90] ;  /* 0x003a9000010c7983 */ /* 0x001ee80000300a00 */
[----:B------:R-:W3:Y:S04]  /*a5830*/  LDL.LU R19, [R1+0x3a88] ;  /* 0x003a880001137983 */ /* 0x000ee80000300800 */
[----:B------:R0:W-:Y:S04]  /*a5840*/  STL [R1+0x3c], R14 ;  /* 0x00003c0e01007387 */ /* 0x0001e80000100800 */
[----:B------:R1:W-:Y:S01]  /*a5850*/  STL [R1+0x100], R6 ;  /* 0x0001000601007387 */ /* 0x0003e20000100800 */
[----:B0-----:R-:W-:-:S05]  /*a5860*/  IADD3 R14, P6, R7, R43, RZ ;  /* 0x0000002b070e7210 */ /* 0x001fca0007fde0ff */
[----:B------:R-:W-:Y:S01]  /*a5870*/  IMAD.X R15, R4, 0x1, R39, P6 ;  /* 0x00000001040f7824 */ /* 0x000fe200030e0627 */
[----:B-1----:R-:W-:-:S05]  /*a5880*/  IADD3 R6, P6, R7, R61, RZ ;  /* 0x0000003d07067210 */ /* 0x002fca0007fde0ff */
[----:B------:R-:W-:Y:S01]  /*a5890*/  IMAD.X R7, R4, 0x1, R41, P6 ;  /* 0x0000000104077824 */ /* 0x000fe200030e0629 */
[----:B------:R0:W-:Y:S04]  /*a58a0*/  STL.64 [R1+0x950], R14 ;  /* 0x0009500e01007387 */ /* 0x0001e80000100a00 */
[----:B0-----:R-:W3:Y:S04]  /*a58b0*/  LDL.LU.64 R14, [R1+0x3a80] ;  /* 0x003a8000010e7983 */ /* 0x001ee80000300a00 */
[----:B------:R0:W-:Y:S04]  /*a58c0*/  STL.64 [R1+0x930], R6 ;  /* 0x0009300601007387 */ /* 0x0001e80000100a00 */
[----:B0-----:R-:W3:Y:S04]  /*a58d0*/  LDL.LU.64 R6, [R1+0x3a78] ;  /* 0x003a780001067983 */ /* 0x001ee80000300a00 */
[----:B------:R-:W2:Y:S01]  /*a58e0*/  LDL.LU R4, [R1+0x148] ;  /* 0x0001480001047983 */ /* 0x000ea20000300800 */
[----:B----4-:R-:W-:-:S03]  /*a58f0*/  PRMT R30, R30, 0x5410, R23 ;  /* 0x000054101e1e7816 */ /* 0x010fc60000000017 */
[----:B------:R-:W4:Y:S04]  /*a5900*/  LDL.LU R23, [R1+0x3a70] ;  /* 0x003a700001177983 */ /* 0x000f280000300800 */
[----:B------:R0:W-:Y:S04]  /*a5910*/  STL [R1+0x38], R30 ;  /* 0x0000381e01007387 */ /* 0x0001e80000100800 */
[----:B0-----:R-:W3:Y:S01]  /*a5920*/  LDL.LU R30, [R1+0x3a6c] ;  /* 0x003a6c00011e7983 */ /* 0x001ee20000300800 */
[----:B--2---:R-:W-:-:S03]  /*a5930*/  PRMT R4, R4, 0x5410, R33 ;  /* 0x0000541004047816 */ /* 0x004fc60000000021 */
[----:B------:R-:W2:Y:S01]  /*a5940*/  LDL.LU R33, [R1+0x3a68] ;  /* 0x003a680001217983 */ /* 0x000ea20000300800 */
[----:B------:R-:W-:Y:S02]  /*a5950*/  PRMT R11, R11, 0x5410, R10 ;  /* 0x000054100b0b7816 */ /* 0x000fe4000000000a */
[----:B------:R-:W-:Y:S01]  /*a5960*/  IADD3 R10, P6, R0, R40, RZ ;  /* 0x00000028000a7210 */ /* 0x000fe20007fde0ff */
[----:B------:R0:W-:Y:S04]  /*a5970*/  STL [R1+0xc], R4 ;  /* 0x00000c0401007387 */ /* 0x0001e80000100800 */
[----:B------:R1:W-:Y:S01]  /*a5980*/  STL [R1+0x108], R11 ;  /* 0x0001080b01007387 */ /* 0x0003e20000100800 */
[----:B0-----:R-:W-:Y:S02]  /*a5990*/  SHF.R.S32.HI R4, RZ, 0x1f, R0 ;  /* 0x0000001fff047819 */ /* 0x001fe40000011400 */
[----:B---3--:R-:W-:-:S03]  /*a59a0*/  PRMT R29, R29, 0x5410, R30 ;  /* 0x000054101d1d7816 */ /* 0x008fc6000000001e */
[----:B-1----:R-:W-:-:S05]  /*a59b0*/  IMAD.X R11, R4, 0x1, R42, P6 ;  /* 0x00000001040b7824 */ /* 0x002fca00030e062a */
[----:B------:R0:W-:Y:S04]  /*a59c0*/  STL.64 [R1+0x980], R10 ;  /* 0x0009800a01007387 */ /* 0x0001e80000100a00 */
[----:B0-----:R-:W3:Y:S04]  /*a59d0*/  LDL.LU.64 R10, [R1+0x3a60] ;  /* 0x003a6000010a7983 */ /* 0x001ee80000300a00 */
[----:B------:R-:W4:Y:S04]  /*a59e0*/  LDL.LU R30, [R1+0x114] ;  /* 0x00011400011e7983 */ /* 0x000f280000300800 */
[----:B------:R0:W-:Y:S01]  /*a59f0*/  STL [R1+0x104], R29 ;  /* 0x0001041d01007387 */ /* 0x0001e20000100800 */
[----:B--2---:R-:W-:-:S02]  /*a5a00*/  PRMT R33, R28, 0x5410, R33 ;  /* 0x000054101c217816 */ /* 0x004fc40000000021 */
[----:B------:R-:W-:-:S05]  /*a5a10*/  IADD3 R28, P6, R0, R57, RZ ;  /* 0x00000039001c7210 */ /* 0x000fca0007fde0ff */
[----:B0-----:R-:W-:-:S05]  /*a5a20*/  IMAD.X R29, R4, 0x1, R34, P6 ;  /* 0x00000001041d7824 */ /* 0x001fca00030e0622 */
[----:B------:R0:W-:Y:S04]  /*a5a30*/  STL.64 [R1+0x978], R28 ;  /* 0x0009781c01007387 */ /* 0x0001e80000100a00 */
[----:B0-----:R-:W2:Y:S02]  /*a5a40*/  LDL.LU.64 R28, [R1+0x3a58] ;  /* 0x003a5800011c7983 */ /* 0x001ea40000300a00 */
[----:B--2---:R-:W-:Y:S02]  /*a5a50*/  PRMT R8, R8, 0x5410, R29 ;  /* 0x0000541008087816 */ /* 0x004fe4000000001d */
[----:B------:R-:W2:Y:S01]  /*a5a60*/  LDL.LU R29, [R1+0x134] ;  /* 0x00013400011d7983 */ /* 0x000ea20000300800 */
[----:B------:R-:W-:-:S03]  /*a5a70*/  PRMT R9, R9, 0x5410, R28 ;  /* 0x0000541009097816 */ /* 0x000fc6000000001c */
[----:B------:R0:W-:Y:S04]  /*a5a80*/  STL [R1+0x110], R8 ;  /* 0x0001100801007387 */ /* 0x0001e80000100800 */
[----:B------:R-:W3:Y:S01]  /*a5a90*/  LDL.LU R28, [R1+0x130] ;  /* 0x00013000011c7983 */ /* 0x000ee20000300800 */
[----:B0-----:R-:W-:-:S03]  /*a5aa0*/  IADD3 R8, P6, R0, R47, RZ ;  /* 0x0000002f00087210 */ /* 0x001fc60007fde0ff */
[----:B------:R0:W-:Y:S02]  /*a5ab0*/  STL [R1+0x10c], R9 ;  /* 0x00010c0901007387 */ /* 0x0001e40000100800 */
[----:B0-----:R-:W-:-:S05]  /*a5ac0*/  IMAD.X R9, R4, 0x1, R35, P6 ;  /* 0x0000000104097824 */ /* 0x001fca00030e0623 */
[----:B------:R0:W-:Y:S04]  /*a5ad0*/  STL.64 [R1+0x998], R8 ;  /* 0x0009980801007387 */ /* 0x0001e80000100a00 */
[----:B0-----:R-:W3:Y:S01]  /*a5ae0*/  LDL.LU.64 R8, [R1+0x3a50] ;  /* 0x003a500001087983 */ /* 0x001ee20000300a00 */
[----:B----4-:R-:W-:Y:S02]  /*a5af0*/  PRMT R16, R30, 0x5410, R16 ;  /* 0x000054101e107816 */ /* 0x010fe40000000010 */
[----:B------:R-:W-:Y:S02]  /*a5b00*/  PRMT R12, R53, 0x5410, R12 ;  /* 0x00005410350c7816 */ /* 0x000fe4000000000c */
[----:B------:R-:W4:Y:S01]  /*a5b10*/  LDL.LU R53, [R1+0x3a4c] ;  /* 0x003a4c0001357983 */ /* 0x000f220000300800 */
[----:B--2---:R-:W-:-:S02]  /*a5b20*/  PRMT R19, R29, 0x5410, R19 ;  /* 0x000054101d137816 */ /* 0x004fc40000000013 */
[----:B---3--:R-:W-:Y:S02]  /*a5b30*/  PRMT R23, R28, 0x5410, R23 ;  /* 0x000054101c177816 */ /* 0x008fe40000000017 */
[----:B------:R-:W-:-:S05]  /*a5b40*/  IADD3 R28, P6, R0, R45, RZ ;  /* 0x0000002d001c7210 */ /* 0x000fca0007fde0ff */
[----:B------:R-:W-:-:S05]  /*a5b50*/  IMAD.X R29, R4, 0x1, R36, P6 ;  /* 0x00000001041d7824 */ /* 0x000fca00030e0624 */
[----:B------:R-:W-:Y:S04]  /*a5b60*/  STL.64 [R1+0x970], R28 ;  /* 0x0009701c01007387 */ /* 0x000fe80000100a00 */
[----:B------:R-:W-:Y:S04]  /*a5b70*/  STL [R1+0x118], R16 ;  /* 0x0001181001007387 */ /* 0x000fe80000100800 */
[----:B------:R0:W-:Y:S02]  /*a5b80*/  STL [R1+0x114], R12 ;  /* 0x0001140c01007387 */ /* 0x0001e40000100800 */
[----:B0-----:R-:W-:-:S02]  /*a5b90*/  PRMT R12, R2, 0x5410, R10 ;  /* 0x00005410020c7816 */ /* 0x001fc4000000000a */
[----:B------:R-:W2:Y:S01]  /*a5ba0*/  LDL.LU R2, [R1+0x3a48] ;  /* 0x003a480001027983 */ /* 0x000ea20000300800 */
[----:B------:R-:W-:-:S05]  /*a5bb0*/  IADD3 R28, P6, R0, R46, RZ ;  /* 0x0000002e001c7210 */ /* 0x000fca0007fde0ff */
[----:B------:R-:W-:Y:S01]  /*a5bc0*/  IMAD.X R29, R4, 0x1, R37, P6 ;  /* 0x00000001041d7824 */ /* 0x000fe200030e0625 */
[----:B------:R-:W-:-:S04]  /*a5bd0*/  PRMT R10, R55, 0x5410, R8 ;  /* 0x00005410370a7816 */ /* 0x000fc80000000008 */
[----:B------:R0:W-:Y:S01]  /*a5be0*/  STL.64 [R1+0x9b8], R28 ;  /* 0x0009b81c01007387 */ /* 0x0001e20000100a00 */
[----:B------:R-:W-:-:S03]  /*a5bf0*/  PRMT R9, R58, 0x5410, R9 ;  /* 0x000054103a097816 */ /* 0x000fc60000000009 */
[----:B------:R-:W3:Y:S01]  /*a5c00*/  LDL.LU R55, [R1+0x3a44] ;  /* 0x003a440001377983 */ /* 0x000ee20000300800 */
[----:B0-----:R-:W-:-:S03]  /*a5c10*/  IADD3 R28, P6, R0, R44, RZ ;  /* 0x0000002c001c7210 */ /* 0x001fc60007fde0ff */
[----:B------:R-:W-:Y:S02]  /*a5c20*/  STL [R1+0x120], R12 ;  /* 0x0001200c01007387 */ /* 0x000fe40000100800 */
[----:B------:R-:W-:Y:S02]  /*a5c30*/  IMAD.X R29, R4, 0x1, R38, P6 ;  /* 0x00000001041d7824 */ /* 0x000fe400030e0626 */
[----:B------:R-:W3:Y:S04]  /*a5c40*/  LDL.LU R8, [R1+0x50] ;  /* 0x0000500001087983 */ /* 0x000ee80000300800 */
[----:B------:R-:W-:Y:S04]  /*a5c50*/  STL [R1+0x11c], R10 ;  /* 0x00011c0a01007387 */ /* 0x000fe80000100800 */
[----:B------:R-:W3:Y:S04]  /*a5c60*/  LDL.LU R58, [R1+0x3a40] ;  /* 0x003a4000013a7983 */ /* 0x000ee80000300800 */
[----:B------:R0:W-:Y:S01]  /*a5c70*/  STL.64 [R1+0x9e0], R28 ;  /* 0x0009e01c01007387 */ /* 0x0001e20000100a00 */
[----:B------:R-:W-:-:S03]  /*a5c80*/  PRMT R7, R49, 0x5410, R7 ;  /* 0x0000541031077816 */ /* 0x000fc60000000007 */
[----:B------:R-:W3:Y:S01]  /*a5c90*/  LDL.LU R49, [R1+0x3a3c] ;  /* 0x003a3c0001317983 */ /* 0x000ee20000300800 */
[----:B0-----:R-:W-:-:S03]  /*a5ca0*/  IADD3 R28, P6, R0, R43, RZ ;  /* 0x0000002b001c7210 */ /* 0x001fc60007fde0ff */
[----:B------:R-:W-:Y:S02]  /*a5cb0*/  STL [R1+0x124], R9 ;  /* 0x0001240901007387 */ /* 0x000fe40000100800 */
[----:B------:R-:W-:Y:S02]  /*a5cc0*/  IMAD.X R29, R4, 0x1, R39, P6 ;  /* 0x00000001041d7824 */ /* 0x000fe400030e0627 */
[----:B------:R-:W-:Y:S04]  /*a5cd0*/  STL [R1+0x128], R7 ;  /* 0x0001280701007387 */ /* 0x000fe80000100800 */
[----:B------:R0:W-:Y:S04]  /*a5ce0*/  STL.64 [R1+0x9d8], R28 ;  /* 0x0009d81c01007387 */ /* 0x0001e80000100a00 */
[----:B------:R-:W3:Y:S01]  /*a5cf0*/  LDL.LU R30, [R1+0x250] ;  /* 0x00025000011e7983 */ /* 0x000ee20000300800 */
[----:B0-----:R-:W-:-:S05]  /*a5d00*/  IADD3 R28, P6, R0, R61, RZ ;  /* 0x0000003d001c7210 */ /* 0x001fca0007fde0ff */
[----:B------:R-:W-:Y:S01]  /*a5d10*/  IMAD.X R29, R4, 0x1, R41, P6 ;  /* 0x00000001041d7824 */ /* 0x000fe200030e0629 */
[----:B----4-:R-:W-:Y:S02]  /*a5d20*/  PRMT R4, R53, 0x5410, R15 ;  /* 0x0000541035047816 */ /* 0x010fe4000000000f */
[----:B------:R-:W4:Y:S04]  /*a5d30*/  LDL.LU R53, [R1+0x3a38] ;  /* 0x003a380001357983 */ /* 0x000f280000300800 */
[----:B------:R-:W-:Y:S01]  /*a5d40*/  STL.64 [R1+0x9f0], R28 ;  /* 0x0009f01c01007387 */ /* 0x000fe20000100a00 */
[----:B--2---:R-:W-:-:S03]  /*a5d50*/  PRMT R0, R2, 0x5410, R11 ;  /* 0x0000541002007816 */ /* 0x004fc6000000000b */
[----:B------:R-:W2:Y:S04]  /*a5d60*/  LDL.LU R2, [R1+0x3a34] ;  /* 0x003a340001027983 */ /* 0x000ea80000300800 */
[----:B------:R0:W-:Y:S01]  /*a5d70*/  STL [R1+0x12c], R4 ;  /* 0x00012c0401007387 */ /* 0x0001e20000100800 */
[----:B---3--:R-:W-:-:S03]  /*a5d80*/  PRMT R6, R55, 0x5410, R6 ;  /* 0x0000541037067816 */ /* 0x008fc60000000006 */
[----:B------:R-:W3:Y:S04]  /*a5d90*/  LDL.LU R55, [R1+0x3a30] ;  /* 0x003a300001377983 */ /* 0x000ee80000300800 */
[----:B------:R1:W-:Y:S01]  /*a5da0*/  STL [R1+0x130], R0 ;  /* 0x0001300001007387 */ /* 0x0003e20000100800 */
[----:B0-----:R-:W-:Y:S02]  /*a5db0*/  SHF.R.S32.HI R4, RZ, 0x1f, R8 ;  /* 0x0000001fff047819 */ /* 0x001fe40000011408 */
[----:B------:R-:W-:Y:S01]  /*a5dc0*/  IADD3 R10, P6, R8, R40, RZ ;  /* 0x00000028080a7210 */ /* 0x000fe20007fde0ff */
[----:B-1----:R-:W3:Y:S04]  /*a5dd0*/  LDL.LU R0, [R1+0x13c8] ;  /* 0x0013c80001007983 */ /* 0x002ee80000300800 */
[----:B------:R0:W-:Y:S01]  /*a5de0*/  STL [R1+0x134], R6 ;  /* 0x0001340601007387 */ /* 0x0001e20000100800 */
[----:B------:R-:W-:Y:S01]  /*a5df0*/  IMAD.X R11, R4, 0x1, R42, P6 ;  /* 0x00000001040b7824 */ /* 0x000fe200030e062a */
[----:B------:R-:W-:-:S02]  /*a5e00*/  PRMT R9, R58, 0x5410, R14 ;  /* 0x000054103a097816 */ /* 0x000fc4000000000e */
[----:B------:R-:W3:Y:S04]  /*a5e10*/  LDL.LU R7, [R1+0xa68] ;  /* 0x000a680001077983 */ /* 0x000ee80000300800 */
[----:B------:R-:W3:Y:S01]  /*a5e20*/  LDL.LU R58, [R1+0x3a2c] ;  /* 0x003a2c00013a7983 */ /* 0x000ee20000300800 */
[----:B0-----:R-:W-:-:S03]  /*a5e30*/  PRMT R6, R49, 0x5410, R13 ;  /* 0x0000541031067816 */ /* 0x001fc6000000000d */
[----:B------:R0:W-:Y:S04]  /*a5e40*/  STL.64 [R1+0x9d0], R10 ;  /* 0x0009d00a01007387 */ /* 0x0001e80000100a00 */
[----:B------:R-:W3:Y:S04]  /*a5e50*/  LDL.LU R49, [R1+0x3a28] ;  /* 0x003a280001317983 */ /* 0x000ee80000300800 */
[----:B------:R-:W-:Y:S01]  /*a5e60*/  STL [R1+0x138], R9 ;  /* 0x0001380901007387 */ /* 0x000fe20000100800 */
[----:B0-----:R-:W-:-:S03]  /*a5e70*/  IADD3 R10, P6, R8, R57, RZ ;  /* 0x00000039080a7210 */ /* 0x001fc60007fde0ff */
[----:B------:R4:W-:Y:S02]  /*a5e80*/  STL [R1+0x13c], R6 ;  /* 0x00013c0601007387 */ /* 0x0009e40000100800 */
[----:B------:R-:W-:Y:S01]  /*a5e90*/  IMAD.X R11, R4, 0x1, R34, P6 ;  /* 0x00000001040b7824 */ /* 0x000fe200030e0622 */
[----:B----4-:R-:W-:Y:S02]  /*a5ea0*/  PRMT R6, R53, 0x5410, R18 ;  /* 0x0000541035067816 */ /* 0x010fe40000000012 */
[----:B------:R-:W4:Y:S04]  /*a5eb0*/  LDL.LU R53, [R1+0x3a24] ;  /* 0x003a240001357983 */ /* 0x000f280000300800 */
[----:B------:R-:W-:Y:S04]  /*a5ec0*/  STL.64 [R1+0xa00], R10 ;  /* 0x000a000a01007387 */ /* 0x000fe80000100a00 */
[----:B------:R2:W-:Y:S02]  /*a5ed0*/  STL [R1+0x140], R6 ;  /* 0x0001400601007387 */ /* 0x0005e40000100800 */
[----:B--2---:R-:W-:-:S02]  /*a5ee0*/  PRMT R6, R2, 0x5410, R20 ;  /* 0x0000541002067816 */ /* 0x004fc40000000014 */
[----:B------:R-:W2:Y:S01]  /*a5ef0*/  LDL.LU R2, [R1+0x3a20] ;  /* 0x003a200001027983 */ /* 0x000ea20000300800 */
[----:B------:R-:W-:-:S05]  /*a5f00*/  IADD3 R10, P6, R8, R47, RZ ;  /* 0x0000002f080a7210 */ /* 0x000fca0007fde0ff */
[----:B------:R-:W-:Y:S01]  /*a5f10*/  IMAD.X R11, R4, 0x1, R35, P6 ;  /* 0x00000001040b7824 */ /* 0x000fe200030e0623 */
[----:B------:R-:W-:Y:S02]  /*a5f20*/  IADD3 R14, P6, R8, R45, RZ ;  /* 0x0000002d080e7210 */ /* 0x000fe40007fde0ff */
[----:B------:R-:W-:Y:S02]  /*a5f30*/  PRMT R59, R59, 0x5410, R5 ;  /* 0x000054103b3b7816 */ /* 0x000fe40000000005 */
[----:B------:R0:W-:Y:S01]  /*a5f40*/  STL.64 [R1+0x9f8], R10 ;  /* 0x0009f80a01007387 */ /* 0x0001e20000100a00 */
[----:B------:R-:W-:-:S03]  /*a5f50*/  IMAD.X R15, R4, 0x1, R36, P6 ;  /* 0x00000001040f7824 */ /* 0x000fc600030e0624 */
[----:B0-----:R-:W4:Y:S04]  /*a5f60*/  LDL.LU R10, [R1+0x13cc] ;  /* 0x0013cc00010a7983 */ /* 0x001f280000300800 */
[----:B------:R-:W-:Y:S04]  /*a5f70*/  STL [R1+0x148], R6 ;  /* 0x0001480601007387 */ /* 0x000fe80000100800 */
[----:B------:R-:W4:Y:S04]  /*a5f80*/  LDL.LU R12, [R1+0xb0c] ;  /* 0x000b0c00010c7983 */ /* 0x000f280000300800 */
[----:B------:R-:W4:Y:S04]  /*a5f90*/  LDL.LU R16, [R1+0x13a8] ;  /* 0x0013a80001107983 */ /* 0x000f280000300800 */
[----:B------:R-:W4:Y:S04]  /*a5fa0*/  LDL.LU R28, [R1+0x2b4] ;  /* 0x0002b400011c7983 */ /* 0x000f280000300800 */
[----:B------:R-:W4:Y:S04]  /*a5fb0*/  LDL.LU R9, [R1+0x54] ;  /* 0x0000540001097983 */ /* 0x000f280000300800 */
[----:B---3--:R-:W-:Y:S04]  /*a5fc0*/  STL.64 [R1+0x3a08], R58 ;  /* 0x003a083a01007387 */ /* 0x008fe80000100a00 */
[----:B------:R0:W-:Y:S01]  /*a5fd0*/  STL.64 [R1+0xa48], R14 ;  /* 0x000a480e01007387 */ /* 0x0001e20000100a00 */
[----:B------:R-:W-:-:S03]  /*a5fe0*/  PRMT R5, R30, 0x5410, R25 ;  /* 0x000054101e057816 */ /* 0x000fc60000000019 */
[----:B------:R-:W3:Y:S01]  /*a5ff0*/  LDL.LU R30, [R1+0xa64] ;  /* 0x000a6400011e7983 */ /* 0x000ee20000300800 */
[----:B0-----:R-:W-:-:S05]  /*a6000*/  IADD3 R14, P6, R8, R46, RZ ;  /* 0x0000002e080e7210 */ /* 0x001fca0007fde0ff */
[----:B------:R-:W-:-:S05]  /*a6010*/  IMAD.X R15, R4, 0x1, R37, P6 ;  /* 0x00000001040f7824 */ /* 0x000fca00030e0625 */
[----:B------:R0:W-:Y:S04]  /*a6020*/  STL.64 [R1+0xa40], R14 ;  /* 0x000a400e01007387 */ /* 0x0001e80000100a00 */
[----:B------:R1:W-:Y:S04]  /*a6030*/  STL [R1+0x158], R5 ;  /* 0x0001580501007387 */ /* 0x0003e80000100800 */
[----:B------:R-:W3:Y:S01]  /*a6040*/  LDL.LU R29, [R1+0x4] ;  /* 0x00000400011d7983 */ /* 0x000ee20000300800 */
[----:B0-----:R-:W-:Y:S02]  /*a6050*/  IADD3 R14, P6, R8, R44, RZ ;  /* 0x0000002c080e7210 */ /* 0x001fe40007fde0ff */
[----:B-1----:R-:W-:-:S03]  /*a6060*/  LOP3.LUT R5, R0, 0xffff, RZ, 0xc0, !PT ;  /* 0x0000ffff00057812 */ /* 0x002fc600078ec0ff */
[----:B------:R-:W-:Y:S01]  /*a6070*/  IMAD.X R15, R4, 0x1, R38, P6 ;  /* 0x00000001040f7824 */ /* 0x000fe200030e0626 */
[----:B------:R-:W-:Y:S02]  /*a6080*/  IADD3 R6, P6, R8, R43, RZ ;  /* 0x0000002b08067210 */ /* 0x000fe40007fde0ff */
[--C-:B------:R-:W-:Y:S02]  /*a6090*/  PRMT R11, R7, 0x4210, R5.reuse ;  /* 0x00004210070b7816 */ /* 0x100fe40000000005 */
[----:B------:R-:W-:Y:S01]  /*a60a0*/  PRMT R5, R26, 0x5210, R5 ;  /* 0x000052101a057816 */ /* 0x000fe20000000005 */
[----:B------:R-:W-:Y:S01]  /*a60b0*/  IMAD.X R7, R4, 0x1, R39, P6 ;  /* 0x0000000104077824 */ /* 0x000fe200030e0627 */
[----:B--2---:R-:W-:Y:S02]  /*a60c0*/  PRMT R0, R2, 0x5410, R27 ;  /* 0x0000541002007816 */ /* 0x004fe4000000001b */
[----:B------:R-:W2:Y:S04]  /*a60d0*/  LDL.LU R2, [R1+0x3a1c] ;  /* 0x003a1c0001027983 */ /* 0x000ea80000300800 */
[----:B------:R-:W-:Y:S04]  /*a60e0*/  STL.64 [R1+0xa70], R14 ;  /* 0x000a700e01007387 */ /* 0x000fe80000100a00 */
[----:B------:R-:W-:Y:S04]  /*a60f0*/  STL [R1+0x270], R11 ;  /* 0x0002700b01007387 */ /* 0x000fe80000100800 */
[----:B------:R-:W-:Y:S04]  /*a6100*/  STL [R1+0x220], R5 ;  /* 0x0002200501007387 */ /* 0x000fe80000100800 */
[----:B------:R0:W-:Y:S04]  /*a6110*/  STL.64 [R1+0xa68], R6 ;  /* 0x000a680601007387 */ /* 0x0001e80000100a00 */
[----:B------:R-:W3:Y:S01]  /*a6120*/  LDL.LU R59, [R1+0x2b8] ;  /* 0x0002b800013b7983 */ /* 0x000ee20000300800 */
[----:B0-----:R-:W-:-:S05]  /*a6130*/  IADD3 R6, P6, R8, R61, RZ ;  /* 0x0000003d08067210 */ /* 0x001fca0007fde0ff */
[----:B------:R-:W-:-:S05]  /*a6140*/  IMAD.X R7, R4, 0x1, R41, P6 ;  /* 0x0000000104077824 */ /* 0x000fca00030e0629 */
[----:B------:R0:W-:Y:S04]  /*a6150*/  STL.64 [R1+0xa98], R6 ;  /* 0x000a980601007387 */ /* 0x0001e80000100a00 */
[----:B0-----:R-:W3:Y:S04]  /*a6160*/  LDL.LU R6, [R1+0x160] ;  /* 0x0001600001067983 */ /* 0x001ee80000300800 */
[----:B------:R-:W3:Y:S04]  /*a6170*/  LDL.LU R20, [R1+0xaac] ;  /* 0x000aac0001147983 */ /* 0x000ee80000300800 */
[----:B------:R-:W3:Y:S04]  /*a6180*/  LDL.LU R15, [R1+0x8] ;  /* 0x00000800010f7983 */ /* 0x000ee80000300800 */
[----:B------:R-:W3:Y:S01]  /*a6190*/  LDL.LU R7, [R1+0xaa8] ;  /* 0x000aa80001077983 */ /* 0x000ee20000300800 */
[----:B----4-:R-:W-:-:S03]  /*a61a0*/  LOP3.LUT R4, R10, 0xffff, RZ, 0xc0, !PT ;  /* 0x0000ffff0a047812 */ /* 0x010fc600078ec0ff */
[----:B------:R-:W4:Y:S01]  /*a61b0*/  LDL.LU R8, [R1+0x10] ;  /* 0x0000100001087983 */ /* 0x000f220000300800 */
[--C-:B------:R-:W-:Y:S02]  /*a61c0*/  PRMT R5, R12, 0x4210, R4.reuse ;  /* 0x000042100c057816 */ /* 0x100fe40000000004 */
[----:B------:R-:W-:Y:S02]  /*a61d0*/  PRMT R10, R32, 0x5210, R4 ;  /* 0x00005210200a7816 */ /* 0x000fe40000000004 */
[----:B------:R-:W-:Y:S01]  /*a61e0*/  LOP3.LUT R4, R16, 0xffff, RZ, 0xc0, !PT ;  /* 0x0000ffff10047812 */ /* 0x000fe200078ec0ff */
[----:B------:R-:W-:Y:S01]  /*a61f0*/  STL [R1+0x274], R5 ;  /* 0x0002740501007387 */ /* 0x000fe20000100800 */
[----:B------:R-:W-:-:S03]  /*a6200*/  PRMT R60, R60, 0x5410, R17 ;  /* 0x000054103c3c7816 */ /* 0x000fc60000000011 */
[----:B------:R0:W-:Y:S04]  /*a6210*/  STL [R1+0x224], R10 ;  /* 0x0002240a01007387 */ /* 0x0001e80000100800 */
[----:B0-----:R-:W4:Y:S01]  /*a6220*/  LDL.LU R10, [R1+0x164] ;  /* 0x00016400010a7983 */ /* 0x001f220000300800 */
[----:B------:R-:W-:-:S03]  /*a6230*/  LOP3.LUT R5, R28, 0xffff, RZ, 0xc0, !PT ;  /* 0x0000ffff1c057812 */ /* 0x000fc600078ec0ff */
[----:B------:R-:W4:Y:S04]  /*a6240*/  LDL.LU R17, [R1+0x13dc] ;  /* 0x0013dc0001117983 */ /* 0x000f280000300800 */
[----:B------:R-:W4:Y:S04]  /*a6250*/  LDL.LU R12, [R1+0xaa4] ;  /* 0x000aa400010c7983 */ /* 0x000f280000300800 */
[----:B------:R-:W4:Y:S04]  /*a6260*/  LDL.LU R16, [R1+0x24] ;  /* 0x0000240001107983 */ /* 0x000f280000300800 */
[----:B------:R-:W4:Y:S01]  /*a6270*/  LDL.LU R28, [R1+0xaa0] ;  /* 0x000aa000011c7983 */ /* 0x000f220000300800 */
[----:B------:R-:W-:-:S02]  /*a6280*/  PRMT R53, R53, 0x5410, R24 ;  /* 0x0000541035357816 */ /* 0x000fc40000000018 */
[----:B------:R-:W-:Y:S02]  /*a6290*/  IADD3 R24, P6, R9, R40, RZ ;  /* 0x0000002809187210 */ /* 0x000fe40007fde0ff */
[----:B--2---:R-:W-:-:S05]  /*a62a0*/  PRMT R2, R2, 0x4210, R4 ;  /* 0x0000421002027816 */ /* 0x004fca0000000004 */
[----:B------:R0:W-:Y:S02]  /*a62b0*/  STL [R1+0x3910], R2 ;  /* 0x0039100201007387 */ /* 0x0001e40000100800 */
[----:B0-----:R-:W-:Y:S02]  /*a62c0*/  PRMT R2, R31, 0x5210, R4 ;  /* 0x000052101f027816 */ /* 0x001fe40000000004 */
[--C-:B---3--:R-:W-:Y:S02]  /*a62d0*/  PRMT R4, R30, 0x4210, R5.reuse ;  /* 0x000042101e047816 */ /* 0x108fe40000000005 */
[----:B------:R-:W2:Y:S04]  /*a62e0*/  LDL.LU R30, [R1+0x28] ;  /* 0x00002800011e7983 */ /* 0x000ea80000300800 */
[----:B------:R0:W-:Y:S04]  /*a62f0*/  STL [R1+0x228], R2 ;  /* 0x0002280201007387 */ /* 0x0001e80000100800 */
[----:B------:R1:W-:Y:S04]  /*a6300*/  STL [R1+0x260], R4 ;  /* 0x0002600401007387 */ /* 0x0003e80000100800 */
[----:B------:R-:W3:Y:S01]  /*a6310*/  LDL.LU R18, [R1+0x13e8] ;  /* 0x0013e80001127983 */ /* 0x000ee20000300800 */
[----:B0-----:R-:W-:-:S03]  /*a6320*/  PRMT R2, R29, 0x5210, R5 ;  /* 0x000052101d027816 */ /* 0x001fc60000000005 */
[----:B------:R-:W3:Y:S01]  /*a6330*/  LDL.LU R13, [R1+0x13ac] ;  /* 0x0013ac00010d7983 */ /* 0x000ee20000300800 */
[----:B-1----:R-:W-:-:S03]  /*a6340*/  SHF.R.S32.HI R4, RZ, 0x1f, R9 ;  /* 0x0000001fff047819 */ /* 0x002fc60000011409 */
[----:B------:R-:W3:Y:S01]  /*a6350*/  LDL.LU R14, [R1+0xad0] ;  /* 0x000ad000010e7983 */ /* 0x000ee20000300800 */
[----:B------:R-:W-:-:S03]  /*a6360*/  LOP3.LUT R5, R59, 0xffff, RZ, 0xc0, !PT ;  /* 0x0000ffff3b057812 */ /* 0x000fc600078ec0ff */
[----:B------:R0:W-:Y:S01]  /*a6370*/  STL [R1+0x3914], R2 ;  /* 0x0039140201007387 */ /* 0x0001e20000100800 */
[----:B------:R-:W-:-:S03]  /*a6380*/  IMAD.X R25, R4, 0x1, R42, P6 ;  /* 0x0000000104197824 */ /* 0x000fc600030e062a */
[----:B------:R-:W3:Y:S01]  /*a6390*/  LDL.LU R11, [R1+0x2c] ;  /* 0x00002c00010b7983 */ /* 0x000ee20000300800 */
[----:B------:R-:W-:-:S03]  /*a63a0*/  LOP3.LUT R6, R6, 0xffff, RZ, 0xc0, !PT ;  /* 0x0000ffff06067812 */ /* 0x000fc600078ec0ff */
[----:B------:R-:W3:Y:S01]  /*a63b0*/  LDL.LU R29, [R1+0xad4] ;  /* 0x000ad400011d7983 */ /* 0x000ee20000300800 */
[----:B------:R-:W-:-:S03]  /*a63c0*/  PRMT R20, R20, 0x4210, R5 ;  /* 0x0000421014147816 */ /* 0x000fc60000000005 */
[----:B------:R-:W-:Y:S01]  /*a63d0*/  STL.64 [R1+0xa60], R24 ;  /* 0x000a601801007387 */ /* 0x000fe20000100a00 */
[----:B0-----:R-:W-:-:S03]  /*a63e0*/  PRMT R2, R15, 0x5210, R5 ;  /* 0x000052100f027816 */ /* 0x001fc60000000005 */
[----:B------:R0:W-:Y:S01]  /*a63f0*/  STL [R1+0x264], R20 ;  /* 0x0002641401007387 */ /* 0x0001e20000100800 */
[----:B------:R-:W-:-:S03]  /*a6400*/  PRMT R5, R7, 0x4210, R6 ;  /* 0x0000421007057816 */ /* 0x000fc60000000006 */
[----:B------:R-:W3:Y:S04]  /*a6410*/  LDL.LU R15, [R1+0x2d0] ;  /* 0x0002d000010f7983 */ /* 0x000ee80000300800 */
[----:B------:R4:W-:Y:S04]  /*a6420*/  STL [R1+0x204], R2 ;  /* 0x0002040201007387 */ /* 0x0009e80000100800 */
[----:B------:R1:W-:Y:S04]  /*a6430*/  STL [R1+0x268], R5 ;  /* 0x0002680501007387 */ /* 0x0003e80000100800 */
[----:B------:R-:W3:Y:S01]  /*a6440*/  LDL.LU R7, [R1+0x2cc] ;  /* 0x0002cc0001077983 */ /* 0x000ee20000300800 */
[----:B0-----:R-:W-:-:S02]  /*a6450*/  IADD3 R20, P6, R9, R57, RZ ;  /* 0x0000003909147210 */ /* 0x001fc40007fde0ff */
[----:B----4-:R-:W-:Y:S02]  /*a6460*/  PRMT R2, R8, 0x5210, R6 ;  /* 0x0000521008027816 */ /* 0x010fe40000000006 */
[----:B------:R-:W-:Y:S01]  /*a6470*/  PRMT R49, R49, 0x5410, R21 ;  /* 0x0000541031317816 */ /* 0x000fe20000000015 */
[----:B------:R-:W-:Y:S01]  /*a6480*/  IMAD.X R21, R4, 0x1, R34, P6 ;  /* 0x0000000104157824 */ /* 0x000fe200030e0622 */
[----:B------:R-:W4:Y:S01]  /*a6490*/  LDL.LU R8, [R1+0xacc] ;  /* 0x000acc0001087983 */ /* 0x000f220000300800 */
[----:B-1----:R-:W-:-:S03]  /*a64a0*/  LOP3.LUT R5, R10, 0xffff, RZ, 0xc0, !PT ;  /* 0x0000ffff0a057812 */ /* 0x002fc600078ec0ff */
[----:B------:R0:W-:Y:S01]  /*a64b0*/  STL [R1+0x208], R2 ;  /* 0x0002080201007387 */ /* 0x0001e20000100800 */
[----:B------:R-:W-:-:S03]  /*a64c0*/  LOP3.LUT R6, R17, 0xffff, RZ, 0xc0, !PT ;  /* 0x0000ffff11067812 */ /* 0x000fc600078ec0ff */
[----:B------:R-:W4:Y:S01]  /*a64d0*/  LDL.LU R10, [R1+0xac8] ;  /* 0x000ac800010a7983 */ /* 0x000f220000300800 */
[----:B------:R-:W-:-:S03]  /*a64e0*/  PRMT R12, R12, 0x4210, R5 ;  /* 0x000042100c0c7816 */ /* 0x000fc60000000005 */
[----:B------:R-:W-:Y:S01]  /*a64f0*/  STL.64 [R1+0xaa8], R20 ;  /* 0x000aa81401007387 */ /* 0x000fe20000100a00 */
[----:B------:R-:W-:-:S03]  /*a6500*/  PRMT R5, R16, 0x5210, R5 ;  /* 0x0000521010057816 */ /* 0x000fc60000000005 */
[----:B------:R1:W-:Y:S01]  /*a6510*/  STL [R1+0x26c], R12 ;  /* 0x00026c0c01007387 */ /* 0x0003e20000100800 */
[----:B0-----:R-:W-:-:S03]  /*a6520*/  PRMT R2, R28, 0x4210, R6 ;  /* 0x000042101c027816 */ /* 0x001fc60000000006 */
[----:B-1----:R-:W4:Y:S01]  /*a6530*/  LDL.LU R12, [R1+0x16c] ;  /* 0x00016c00010c7983 */ /* 0x002f220000300800 */
[----:B------:R-:W-:-:S03]  /*a6540*/  IADD3 R20, P6, R9, R47, RZ ;  /* 0x0000002f09147210 */ /* 0x000fc60007fde0ff */
[----:B------:R-:W-:Y:S04]  /*a6550*/  STL [R1+0x20c], R5 ;  /* 0x00020c0501007387 */ /* 0x000fe80000100800 */
[----:B------:R-:W4:Y:S04]  /*a6560*/  LDL.LU R16, [R1+0x168] ;  /* 0x0001680001107983 */ /* 0x000f280000300800 */
[----:B------:R2:W-:Y:S01]  /*a6570*/  STL [R1+0x250], R2 ;  /* 0x0002500201007387 */ /* 0x0005e20000100800 */
[----:B------:R-:W-:-:S03]  /*a6580*/  IMAD.X R21, R4, 0x1, R35, P6 ;  /* 0x0000000104157824 */ /* 0x000fc600030e0623 */
[----:B------:R-:W4:Y:S01]  /*a6590*/  LDL.LU R28, [R1+0xaf4] ;  /* 0x000af400011c7983 */ /* 0x000f220000300800 */
[----:B--2---:R-:W-:-:S03]  /*a65a0*/  PRMT R2, R30, 0x5210, R6 ;  /* 0x000052101e027816 */ /* 0x004fc60000000006 */
[----:B------:R-:W2:Y:S04]  /*a65b0*/  LDL.LU R30, [R1+0xaf0] ;  /* 0x000af000011e7983 */ /* 0x000ea80000300800 */
[----:B------:R0:W-:Y:S01]  /*a65c0*/  STL [R1+0x3918], R2 ;  /* 0x0039180201007387 */ /* 0x0001e20000100800 */
[----:B---3--:R-:W-:-:S03]  /*a65d0*/  LOP3.LUT R5, R18, 0xffff, RZ, 0xc0, !PT ;  /* 0x0000ffff12057812 */ /* 0x008fc600078ec0ff */
[----:B------:R1:W-:Y:S01]  /*a65e0*/  STL.64 [R1+0xaa0], R20 ;  /* 0x000aa01401007387 */ /* 0x0003e20000100a00 */
[----:B------:R-:W-:Y:S02]  /*a65f0*/  LOP3.LUT R6, R13, 0xffff, RZ, 0xc0, !PT ;  /* 0x0000ffff0d067812 */ /* 0x000fe400078ec0ff */
[----:B0-----:R-:W-:-:S05]  /*a6600*/  PRMT R2, R14, 0x4210, R5 ;  /* 0x000042100e027816 */ /* 0x001fca0000000005 */
[----:B------:R0:W-:Y:S01]  /*a6610*/  STL [R1+0x3920], R2 ;  /* 0x0039200201007387 */ /* 0x0001e20000100800 */
[----:B-1----:R-:W-:Y:S02]  /*a6620*/  IADD3 R20, P6, R9, R45, RZ ;  /* 0x0000002d09147210 */ /* 0x002fe40007fde0ff */
[----:B------:R-:W-:Y:S02]  /*a6630*/  PRMT R11, R11, 0x5210, R5 ;  /* 0x000052100b0b7816 */ /* 0x000fe40000000005 */
[----:B------:R-:W-:-:S03]  /*a6640*/  PRMT R5, R29, 0x4210, R6 ;  /* 0x000042101d057816 */ /* 0x000fc60000000006 */
[----:B------:R1:W-:Y:S01]  /*a6650*/  STL [R1+0x1e4], R11 ;  /* 0x0001e40b01007387 */ /* 0x0003e20000100800 */
[----:B0-----:R-:W-:Y:S01]  /*a6660*/  PRMT R2, R54, 0x5210, R6 ;  /* 0x0000521036027816 */ /* 0x001fe20000000006 */
[----:B------:R-:W-:Y:S02]  /*a6670*/  IMAD.X R21, R4, 0x1, R36, P6 ;  /* 0x0000000104157824 */ /* 0x000fe400030e0624 */
[----:B------:R-:W3:Y:S04]  /*a6680*/  LDL.LU R54, [R1+0x3a18] ;  /* 0x003a180001367983 */ /* 0x000ee80000300800 */
[----:B------:R0:W-:Y:S04]  /*a6690*/  STL [R1+0x258], R5 ;  /* 0x0002580501007387 */ /* 0x0001e80000100800 */
[----:B------:R4:W-:Y:S04]  /*a66a0*/  STL [R1+0x1e8], R2 ;  /* 0x0001e80201007387 */ /* 0x0009e80000100800 */
[----:B-1----:R-:W3:Y:S01]  /*a66b0*/  LDL.LU R11, [R1+0x1504] ;  /* 0x00150400010b7983 */ /* 0x002ee20000300800 */
[----:B0-----:R-:W-:-:S03]  /*a66c0*/  LOP3.LUT R5, R15, 0xffff, RZ, 0xc0, !PT ;  /* 0x0000ffff0f057812 */ /* 0x001fc600078ec0ff */
[----:B------:R-:W3:Y:S01]  /*a66d0*/  LDL.LU R29, [R1+0x1500] ;  /* 0x00150000011d7983 */ /* 0x000ee20000300800 */
[----:B------:R-:W-:-:S03]  /*a66e0*/  LOP3.LUT R6, R7, 0xffff, RZ, 0xc0, !PT ;  /* 0x0000ffff07067812 */ /* 0x000fc600078ec0ff */
[----:B------:R0:W-:Y:S04]  /*a66f0*/  STL.64 [R1+0xad0], R20 ;  /* 0x000ad01401007387 */ /* 0x0001e80000100a00 */
[----:B------:R-:W3:Y:S04]  /*a6700*/  LDL.LU R15, [R1+0xaec] ;  /* 0x000aec00010f7983 */ /* 0x000ee80000300800 */
[----:B------:R-:W3:Y:S01]  /*a6710*/  LDL.LU R7, [R1+0x84] ;  /* 0x0000840001077983 */ /* 0x000ee20000300800 */
[--C-:B------:R-:W-:Y:S02]  /*a6720*/  PRMT R51, R51, 0x5210, R5.reuse ;  /* 0x0000521033337816 */ /* 0x100fe40000000005 */
[----:B----4-:R-:W-:-:S02]  /*a6730*/  PRMT R2, R8, 0x4210, R5 ;  /* 0x0000421008027816 */ /* 0x010fc40000000005 */
[----:B------:R-:W-:Y:S01]  /*a6740*/  PRMT R52, R52, 0x5210, R6 ;  /* 0x0000521034347816 */ /* 0x000fe20000000006 */
[----:B------:R-:W-:Y:S01]  /*a6750*/  STL [R1+0x3924], R51 ;  /* 0x0039243301007387 */ /* 0x000fe20000100800 */
[----:B0-----:R-:W-:-:S03]  /*a6760*/  IADD3 R20, P6, R9, R46, RZ ;  /* 0x0000002e09147210 */ /* 0x001fc60007fde0ff */
[----:B------:R0:W-:Y:S02]  /*a6770*/  STL [R1+0x240], R2 ;  /* 0x0002400201007387 */ /* 0x0001e40000100800 */
[----:B------:R-:W-:Y:S02]  /*a6780*/  IMAD.X R21, R4, 0x1, R37, P6 ;  /* 0x0000000104157824 */ /* 0x000fe400030e0625 */
[----:B------:R-:W-:Y:S01]  /*a6790*/  STL [R1+0x3928], R52 ;  /* 0x0039283401007387 */ /* 0x000fe20000100800 */
[----:B0-----:R-:W-:Y:S02]  /*a67a0*/  PRMT R2, R10, 0x4210, R6 ;  /* 0x000042100a027816 */ /* 0x001fe40000000006 */
[----:B------:R-:W-:-:S03]  /*a67b0*/  LOP3.LUT R5, R12, 0xffff, RZ, 0xc0, !PT ;  /* 0x0000ffff0c057812 */ /* 0x000fc600078ec0ff */
[----:B------:R0:W-:Y:S01]  /*a67c0*/  STL [R1+0x244], R2 ;  /* 0x0002440201007387 */ /* 0x0001e20000100800 */
[----:B------:R-:W-:-:S03]  /*a67d0*/  PRMT R50, R50, 0x5210, R5 ;  /* 0x0000521032327816 */ /* 0x000fc60000000005 */
[----:B------:R1:W-:Y:S01]  /*a67e0*/  STL.64 [R1+0xac8], R20 ;  /* 0x000ac81401007387 */ /* 0x0003e20000100a00 */
[----:B------:R-:W-:-:S03]  /*a67f0*/  LOP3.LUT R6, R16, 0xffff, RZ, 0xc0, !PT ;  /* 0x0000ffff10067812 */ /* 0x000fc600078ec0ff */
[----:B------:R-:W4:Y:S01]  /*a6800*/  LDL.LU R8, [R1+0x13d8] ;  /* 0x0013d80001087983 */ /* 0x000f220000300800 */
[----:B0-----:R-:W-:-:S05]  /*a6810*/  PRMT R2, R28, 0x4210, R5 ;  /* 0x000042101c027816 */ /* 0x001fca0000000005 */
[----:B------:R2:W-:Y:S01]  /*a6820*/  STL [R1+0x248], R2 ;  /* 0x0002480201007387 */ /* 0x0005e20000100800 */
[----:B-1----:R-:W-:-:S03]  /*a6830*/  IADD3 R20, P6, R9, R44, RZ ;  /* 0x0000002c09147210 */ /* 0x002fc60007fde0ff */
[----:B------:R0:W-:Y:S01]  /*a6840*/  STL [R1+0x392c], R50 ;  /* 0x00392c3201007387 */ /* 0x0001e20000100800 */
[----:B------:R-:W-:-:S03]  /*a6850*/  PRMT R3, R3, 0x5210, R6 ;  /* 0x0000521003037816 */ /* 0x000fc60000000006 */
[----:B------:R-:W4:Y:S01]  /*a6860*/  LDL.LU R12, [R1+0x98] ;  /* 0x00009800010c7983 */ /* 0x000f220000300800 */
[----:B------:R-:W-:Y:S01]  /*a6870*/  IMAD.X R21, R4, 0x1, R38, P6 ;  /* 0x0000000104157824 */ /* 0x000fe200030e0626 */
[----:B--2---:R-:W-:-:S05]  /*a6880*/  PRMT R2, R30, 0x4210, R6 ;  /* 0x000042101e027816 */ /* 0x004fca0000000006 */
[----:B------:R1:W-:Y:S04]  /*a6890*/  STL [R1+0x24c], R2 ;  /* 0x00024c0201007387 */ /* 0x0003e80000100800 */
[----:B------:R-:W2:Y:S04]  /*a68a0*/  LDL.LU R10, [R1+0x2ec] ;  /* 0x0002ec00010a7983 */ /* 0x000ea80000300800 */
[----:B------:R-:W2:Y:S04]  /*a68b0*/  LDL.LU R16, [R1+0x2e8] ;  /* 0x0002e80001107983 */ /* 0x000ea80000300800 */
[----:B------:R-:W2:Y:S04]  /*a68c0*/  LDL.LU R28, [R1+0xae0] ;  /* 0x000ae000011c7983 */ /* 0x000ea80000300800 */
[----:B------:R-:W2:Y:S04]  /*a68d0*/  LDL.LU R30, [R1+0x94] ;  /* 0x00009400011e7983 */ /* 0x000ea80000300800 */
[----:B------:R-:W2:Y:S04]  /*a68e0*/  LDL.LU R17, [R1+0x58] ;  /* 0x0000580001117983 */ /* 0x000ea80000300800 */
[----:B------:R1:W-:Y:S01]  /*a68f0*/  STL [R1+0x3930], R3 ;  /* 0x0039300301007387 */ /* 0x0003e20000100800 */
[----:B---3--:R-:W-:-:S02]  /*a6900*/  LOP3.LUT R5, R11, 0xffff, RZ, 0xc0, !PT ;  /* 0x0000ffff0b057812 */ /* 0x008fc400078ec0ff */
[----:B------:R-:W-:Y:S02]  /*a6910*/  LOP3.LUT R6, R29, 0xffff, RZ, 0xc0, !PT ;  /* 0x0000ffff1d067812 */ /* 0x000fe400078ec0ff */
[----:B------:R-:W3:Y:S02]  /*a6920*/  LDL.LU R29, [R1+0xa94] ;  /* 0x000a9400011d7983 */ /* 0x000ee40000300800 */
[----:B------:R-:W-:Y:S02]  /*a6930*/  PRMT R54, R54, 0x4210, R6 ;  /* 0x0000421036367816 */ /* 0x000fe40000000006 */
[--C-:B0-----:R-:W-:Y:S01]  /*a6940*/  PRMT R50, R15, 0x4210, R5.reuse ;  /* 0x000042100f327816 */ /* 0x101fe20000000005 */
[----:B------:R-:W-:Y:S01]  /*a6950*/  STL.64 [R1+0xaf0], R20 ;  /* 0x000af01401007387 */ /* 0x000fe20000100a00 */
[----:B------:R-:W-:-:S03]  /*a6960*/  PRMT R52, R7, 0x5210, R5 ;  /* 0x0000521007347816 */ /* 0x000fc60000000005 */
[----:B------:R-:W-:Y:S01]  /*a6970*/  STL [R1+0x393c], R50 ;  /* 0x00393c3201007387 */ /* 0x000fe20000100800 */
[----:B------:R-:W-:-:S03]  /*a6980*/  PRMT R51, R48, 0x5210, R6 ;  /* 0x0000521030337816 */ /* 0x000fc60000000006 */
[----:B------:R-:W-:Y:S04]  /*a6990*/  STL [R1+0x3934], R52 ;  /* 0x0039343401007387 */ /* 0x000fe80000100800 */
[----:B------:R-:W-:Y:S04]  /*a69a0*/  STL [R1+0x3940], R54 ;  /* 0x0039403601007387 */ /* 0x000fe80000100800 */
[----:B------:R-:W3:Y:S01]  /*a69b0*/  LDL.LU R48, [R1+0x3a14] ;  /* 0x003a140001307983 */ /* 0x000ee20000300800 */
[----:B-1----:R-:W-:-:S03]  /*a69c0*/  IADD3 R2, P6, R9, R43, RZ ;  /* 0x0000002b09027210 */ /* 0x002fc60007fde0ff */
[----:B------:R-:W3:Y:S02]  /*a69d0*/  LDL.LU R15, [R1+0x2bc] ;  /* 0x0002bc00010f7983 */ /* 0x000ee40000300800 */
[----:B------:R-:W-:Y:S02]  /*a69e0*/  IMAD.X R3, R4, 0x1, R39, P6 ;  /* 0x0000000104037824 */ /* 0x000fe400030e0627 */
[----:B------:R-:W3:Y:S04]  /*a69f0*/  LDL.LU R7, [R1+0x1508] ;  /* 0x0015080001077983 */ /* 0x000ee80000300800 */
[----:B------:R-:W-:Y:S04]  /*a6a00*/  STL [R1+0x3938], R51 ;  /* 0x0039383301007387 */ /* 0x000fe80000100800 */
[----:B------:R0:W-:Y:S02]  /*a6a10*/  STL.64 [R1+0xae8], R2 ;  /* 0x000ae80201007387 */ /* 0x0001e40000100a00 */
[----:B0-----:R-:W-:-:S02]  /*a6a20*/  IADD3 R2, P6, R9, R61, RZ ;  /* 0x0000003d09027210 */ /* 0x001fc40007fde0ff */
[----:B------:R-:W3:Y:S03]  /*a6a30*/  LDL.LU R9, [R1+0xac] ;  /* 0x0000ac0001097983 */ /* 0x000ee60000300800 */
[----:B------:R-:W-:Y:S01]  /*a6a40*/  IMAD.X R3, R4, 0x1, R41, P6 ;  /* 0x0000000104037824 */ /* 0x000fe200030e0629 */
[----:B----4-:R-:W-:Y:S02]  /*a6a50*/  LOP3.LUT R4, R8, 0xffff, RZ, 0xc0, !PT ;  /* 0x0000ffff08047812 */ /* 0x010fe400078ec0ff */
[----:B------:R-:W4:Y:S04]  /*a6a60*/  LDL.LU R8, [R1+0x9cc] ;  /* 0x0009cc0001087983 */ /* 0x000f280000300800 */
[----:B------:R0:W-:Y:S02]  /*a6a70*/  STL.64 [R1+0xb08], R2 ;  /* 0x000b080201007387 */ /* 0x0001e40000100a00 */
[----:B0-----:R-:W-:-:S02]  /*a6a80*/  PRMT R2, R12, 0x5210, R4 ;  /* 0x000052100c027816 */ /* 0x001fc40000000004 */
[----:B--2---:R-:W-:-:S04]  /*a6a90*/  LOP3.LUT R5, R16, 0xffff, RZ, 0xc0, !PT ;  /* 0x0000ffff10057812 */ /* 0x004fc800078ec0ff */
[----:B------:R-:W-:Y:S02]  /*a6aa0*/  PRMT R52, R56, 0x5210, R5 ;  /* 0x0000521038347816 */ /* 0x000fe40000000005 */
[----:B---3--:R-:W-:Y:S02]  /*a6ab0*/  PRMT R48, R48, 0x4210, R4 ;  /* 0x0000421030307816 */ /* 0x008fe40000000004 */
[----:B------:R-:W-:-:S03]  /*a6ac0*/  LOP3.LUT R4, R10, 0xffff, RZ, 0xc0, !PT ;  /* 0x0000ffff0a047812 */ /* 0x000fc600078ec0ff */
[----:B------:R-:W-:Y:S04]  /*a6ad0*/  STL [R1+0x3944], R48 ;  /* 0x0039443001007387 */ /* 0x000fe80000100800 */
[----:B------:R-:W2:Y:S04]  /*a6ae0*/  LDL.LU R12, [R1+0xb8] ;  /* 0x0000b800010c7983 */ /* 0x000ea80000300800 */
[----:B------:R0:W-:Y:S01]  /*a6af0*/  STL [R1+0x3948], R2 ;  /* 0x0039480201007387 */ /* 0x0001e20000100800 */
[----:B------:R-:W-:-:S03]  /*a6b00*/  PRMT R51, R30, 0x5210, R4 ;  /* 0x000052101e337816 */ /* 0x000fc60000000004 */
[----:B------:R-:W3:Y:S01]  /*a6b10*/  LDL.LU R10, [R1+0x150c] ;  /* 0x00150c00010a7983 */ /* 0x000ee20000300800 */
[----:B0-----:R-:W-:-:S05]  /*a6b20*/  PRMT R2, R28, 0x4210, R4 ;  /* 0x000042101c027816 */ /* 0x001fca0000000004 */
[----:B------:R0:W-:Y:S04]  /*a6b30*/  STL [R1+0x210], R2 ;  /* 0x0002100201007387 */ /* 0x0001e80000100800 */
[----:B------:R-:W3:Y:S04]  /*a6b40*/  LDL.LU R16, [R1+0x13ec] ;  /* 0x0013ec0001107983 */ /* 0x000ee80000300800 */
[----:B------:R-:W3:Y:S01]  /*a6b50*/  LDL.LU R30, [R1+0x9c8] ;  /* 0x0009c800011e7983 */ /* 0x000ee20000300800 */
[----:B0-----:R-:W-:-:S03]  /*a6b60*/  PRMT R2, R29, 0x4210, R5 ;  /* 0x000042101d027816 */ /* 0x001fc60000000005 */
[----:B------:R-:W-:Y:S04]  /*a6b70*/  STL [R1+0x394c], R51 ;  /* 0x00394c3301007387 */ /* 0x000fe80000100800 */
[----:B------:R0:W-:Y:S04]  /*a6b80*/  STL [R1+0x3950], R2 ;  /* 0x0039500201007387 */ /* 0x0001e80000100800 */
[----:B------:R-:W3:Y:S04]  /*a6b90*/  LDL.LU R56, [R1+0x3a10] ;  /* 0x003a100001387983 */ /* 0x000ee80000300800 */
[----:B------:R-:W3:Y:S01]  /*a6ba0*/  LDL.LU R28, [R1+0xc8] ;  /* 0x0000c800011c7983 */ /* 0x000ee20000300800 */
[----:B------:R-:W-:-:S02]  /*a6bb0*/  SHF.R.S32.HI R4, RZ, 0x1f, R17 ;  /* 0x0000001fff047819 */ /* 0x000fc40000011411 */
[----:B0-----:R-:W-:Y:S01]  /*a6bc0*/  IADD3 R2, P6, R17, R40, RZ ;  /* 0x0000002811027210 */ /* 0x001fe20007fde0ff */
[----:B------:R-:W3:Y:S01]  /*a6bd0*/  LDL.LU R29, [R1+0x87c] ;  /* 0x00087c00011d7983 */ /* 0x000ee20000300800 */
[----:B------:R-:W-:-:S03]  /*a6be0*/  LOP3.LUT R5, R15, 0xffff, RZ, 0xc0, !PT ;  /* 0x0000ffff0f057812 */ /* 0x000fc600078ec0ff */
[----:B------:R4:W-:Y:S01]  /*a6bf0*/  STL [R1+0x3954], R52 ;  /* 0x0039543401007387 */ /* 0x0009e20000100800 */
[----:B------:R-:W-:-:S03]  /*a6c00*/  IMAD.X R3, R4, 0x1, R42, P6 ;  /* 0x0000000104037824 */ /* 0x000fc600030e062a */
[----:B------:R-:W3:Y:S01]  /*a6c10*/  LDL.LU R14, [R1+0xcc] ;  /* 0x0000cc00010e7983 */ /* 0x000ee20000300800 */
[----:B------:R-:W-:-:S03]  /*a6c20*/  LOP3.LUT R6, R7, 0xffff, RZ, 0xc0, !PT ;  /* 0x0000ffff07067812 */ /* 0x000fc600078ec0ff */
[----:B------:R0:W-:Y:S01]  /*a6c30*/  STL.64 [R1+0xae0], R2 ;  /* 0x000ae00201007387 */ /* 0x0001e20000100a00 */
[--C-:B----4-:R-:W-:Y:S02]  /*a6c40*/  PRMT R52, R8, 0x4210, R6.reuse ;  /* 0x0000421008347816 */ /* 0x110fe40000000006 */
[--C-:B0-----:R-:W-:Y:S02]  /*a6c50*/  PRMT R3, R9, 0x5210, R5.reuse ;  /* 0x0000521009037816 */ /* 0x101fe40000000005 */
[----:B------:R-:W-:Y:S02]  /*a6c60*/  IADD3 R2, P6, R17, R57, RZ ;  /* 0x0000003911027210 */ /* 0x000fe40007fde0ff */
[----:B--2---:R-:W-:Y:S02]  /*a6c70*/  PRMT R48, R12, 0x5210, R6 ;  /* 0x000052100c307816 */ /* 0x004fe40000000006 */
[----:B---3--:R-:W-:-:S05]  /*a6c80*/  PRMT R56, R56, 0x4210, R5 ;  /* 0x0000421038387816 */ /* 0x008fca0000000005 */
[----:B------:R-:W-:Y:S04]  /*a6c90*/  STL [R1+0x3958], R56 ;  /* 0x0039583801007387 */ /* 0x000fe80000100800 */
[----:B------:R-:W2:Y:S04]  /*a6ca0*/  LDL.LU R11, [R1+0x30c] ;  /* 0x00030c00010b7983 */ /* 0x000ea80000300800 */
[----:B------:R-:W3:Y:S04]  /*a6cb0*/  LDL.LU R15, [R1+0x308] ;  /* 0x00030800010f7983 */ /* 0x000ee80000300800 */
[----:B------:R0:W-:Y:S04]  /*a6cc0*/  STL [R1+0x395c], R3 ;  /* 0x00395c0301007387 */ /* 0x0001e80000100800 */
[----:B------:R-:W4:Y:S04]  /*a6cd0*/  LDL.LU R7, [R1+0x878] ;  /* 0x0008780001077983 */ /* 0x000f280000300800 */
[----:B------:R-:W-:Y:S04]  /*a6ce0*/  STL [R1+0x3964], R52 ;  /* 0x0039643401007387 */ /* 0x000fe80000100800 */
[----:B------:R-:W4:Y:S04]  /*a6cf0*/  LDL.LU R13, [R1+0xd4] ;  /* 0x0000d400010d7983 */ /* 0x000f280000300800 */
[----:B------:R-:W4:Y:S01]  /*a6d00*/  LDL.LU R8, [R1+0x42c] ;  /* 0x00042c0001087983 */ /* 0x000f220000300800 */
[----:B0-----:R-:W-:-:S03]  /*a6d10*/  IMAD.X R3, R4, 0x1, R34, P6 ;  /* 0x0000000104037824 */ /* 0x001fc600030e0622 */
[----:B------:R-:W4:Y:S01]  /*a6d20*/  LDL.LU R12, [R1+0xdc] ;  /* 0x0000dc00010c7983 */ /* 0x000f220000300800 */
[----:B------:R-:W-:-:S03]  /*a6d30*/  LOP3.LUT R5, R10, 0xffff, RZ, 0xc0, !PT ;  /* 0x0000ffff0a057812 */ /* 0x000fc600078ec0ff */
[----:B------:R-:W-:Y:S04]  /*a6d40*/  STL [R1+0x3960], R48 ;  /* 0x0039603001007387 */ /* 0x000fe80000100800 */
[----:B------:R0:W-:Y:S01]  /*a6d50*/  STL.64 [R1+0xb28], R2 ;  /* 0x000b280201007387 */ /* 0x0001e20000100a00 */
[----:B------:R-:W-:-:S03]  /*a6d60*/  LOP3.LUT R6, R16, 0xffff, RZ, 0xc0, !PT ;  /* 0x0000ffff10067812 */ /* 0x000fc600078ec0ff */
[----:B------:R-:W4:Y:S01]  /*a6d70*/  LDL.LU R9, [R1+0x2d4] ;  /* 0x0002d40001097983 */ /* 0x000f220000300800 */
[----:B------:R-:W-:-:S03]  /*a6d80*/  PRMT R54, R28, 0x5210, R5 ;  /* 0x000052101c367816 */ /* 0x000fc60000000005 */
[----:B------:R-:W4:Y:S01]  /*a6d90*/  LDL.LU R10, [R1+0x1510] ;  /* 0x00151000010a7983 */ /* 0x000f220000300800 */
[----:B0-----:R-:W-:-:S03]  /*a6da0*/  PRMT R2, R30, 0x4210, R5 ;  /* 0x000042101e027816 */ /* 0x001fc60000000005 */
[----:B------:R-:W4:Y:S04]  /*a6db0*/  LDL.LU R16, [R1+0x41c] ;  /* 0x00041c0001107983 */ /* 0x000f280000300800 */
[----:B------:R-:W4:Y:S04]  /*a6dc0*/  LDL.LU R30, [R1+0xd8] ;  /* 0x0000d800011e7983 */ /* 0x000f280000300800 */
[----:B------:R0:W-:Y:S04]  /*a6dd0*/  STL [R1+0x3968], R2 ;  /* 0x0039680201007387 */ /* 0x0001e80000100800 */
[----:B------:R-:W-:Y:S04]  /*a6de0*/  STL [R1+0x396c], R54 ;  /* 0x00396c3601007387 */ /* 0x000fe80000100800 */
[----:B------:R-:W4:Y:S01]  /*a6df0*/  LDL.LU R28, [R1+0x410] ;  /* 0x00041000011c7983 */ /* 0x000f220000300800 */
[----:B------:R-:W-:-:S02]  /*a6e00*/  PRMT R51, R29, 0x4210, R6 ;  /* 0x000042101d337816 */ /* 0x000fc40000000006 */
[----:B0-----:R-:W-:Y:S01]  /*a6e10*/  IADD3 R2, P6, R17, R47, RZ ;  /* 0x0000002f11027210 */ /* 0x001fe20007fde0ff */
[----:B------:R-:W4:Y:S01]  /*a6e20*/  LDL.LU R29, [R1+0xd0] ;  /* 0x0000d000011d7983 */ /* 0x000f220000300800 */
[----:B------:R-:W-:-:S03]  /*a6e30*/  PRMT R50, R14, 0x5210, R6 ;  /* 0x000052100e327816 */ /* 0x000fc60000000006 */
[----:B------:R-:W-:Y:S01]  /*a6e40*/  IMAD.X R3, R4, 0x1, R35, P6 ;  /* 0x0000000104037824 */ /* 0x000fe200030e0623 */
[----:B------:R-:W-:Y:S04]  /*a6e50*/  STL [R1+0x3970], R51 ;  /* 0x0039703301007387 */ /* 0x000fe80000100800 */
[----:B------:R-:W-:Y:S04]  /*a6e60*/  STL [R1+0x3974], R50 ;  /* 0x0039743201007387 */ /* 0x000fe80000100800 */
[----:B------:R-:W4:Y:S04]  /*a6e70*/  LDL.LU R14, [R1+0x1514] ;  /* 0x00151400010e7983 */ /* 0x000f280000300800 */
[----:B------:R4:W-:Y:S01]  /*a6e80*/  STL.64 [R1+0xb20], R2 ;  /* 0x000b200201007387 */ /* 0x0009e20000100a00 */
[----:B--2---:R-:W-:-:S03]  /*a6e90*/  LOP3.LUT R5, R11, 0xffff, RZ, 0xc0, !PT ;  /* 0x0000ffff0b057812 */ /* 0x004fc600078ec0ff */
[----:B------:R-:W2:Y:S01]  /*a6ea0*/  LDL.LU R11, [R1+0x14e0] ;  /* 0x0014e000010b7983 */ /* 0x000ea20000300800 */
[----:B---3--:R-:W-:-:S03]  /*a6eb0*/  LOP3.LUT R6, R15, 0xffff, RZ, 0xc0, !PT ;  /* 0x0000ffff0f067812 */ /* 0x008fc600078ec0ff */
[----:B------:R-:W3:Y:S01]  /*a6ec0*/  LDL.LU R15, [R1+0x3d0] ;  /* 0x0003d000010f7983 */ /* 0x000ee20000300800 */
[----:B----4-:R-:W-:-:S03]  /*a6ed0*/  PRMT R2, R7, 0x4210, R5 ;  /* 0x0000421007027816 */ /* 0x010fc60000000005 */
[----:B------:R-:W4:Y:S01]  /*a6ee0*/  LDL.LU R7, [R1+0xb4] ;  /* 0x0000b40001077983 */ /* 0x000f220000300800 */
[----:B------:R-:W-:-:S03]  /*a6ef0*/  PRMT R52, R13, 0x5210, R5 ;  /* 0x000052100d347816 */ /* 0x000fc60000000005 */
[----:B------:R0:W-:Y:S04]  /*a6f00*/  STL [R1+0x1d0], R2 ;  /* 0x0001d00201007387 */ /* 0x0001e80000100800 */
[----:B------:R-:W-:Y:S01]  /*a6f10*/  STL [R1+0x3978], R52 ;  /* 0x0039783401007387 */ /* 0x000fe20000100800 */
[----:B0-----:R-:W-:-:S03]  /*a6f20*/  PRMT R2, R8, 0x4210, R6 ;  /* 0x0000421008027816 */ /* 0x001fc60000000006 */
[----:B------:R-:W4:Y:S01]  /*a6f30*/  LDL.LU R8, [R1+0x390] ;  /* 0x0003900001087983 */ /* 0x000f220000300800 */
[----:B------:R-:W-:-:S03]  /*a6f40*/  PRMT R48, R12, 0x5210, R6 ;  /* 0x000052100c307816 */ /* 0x000fc60000000006 */
[----:B------:R0:W-:Y:S04]  /*a6f50*/  STL [R1+0x1d4], R2 ;  /* 0x0001d40201007387 */ /* 0x0001e80000100800 */
[----:B------:R-:W4:Y:S01]  /*a6f60*/  LDL.LU R12, [R1+0xbc] ;  /* 0x0000bc00010c7983 */ /* 0x000f220000300800 */
[----:B------:R-:W-:Y:S02]  /*a6f70*/  LOP3.LUT R5, R9, 0xffff, RZ, 0xc0, !PT ;  /* 0x0000ffff09057812 */ /* 0x000fe400078ec0ff */
[----:B0-----:R-:W-:Y:S02]  /*a6f80*/  IADD3 R2, P6, R17, R45, RZ ;  /* 0x0000002d11027210 */ /* 0x001fe40007fde0ff */
[----:B------:R-:W-:-:S03]  /*a6f90*/  PRMT R52, R16, 0x4210, R5 ;  /* 0x0000421010347816 */ /* 0x000fc60000000005 */
[----:B------:R-:W-:Y:S01]  /*a6fa0*/  IMAD.X R3, R4, 0x1, R36, P6 ;  /* 0x0000000104037824 */ /* 0x000fe200030e0624 */
[----:B------:R-:W-:Y:S01]  /*a6fb0*/  STL [R1+0x397c], R48 ;  /* 0x00397c3001007387 */ /* 0x000fe20000100800 */
[----:B------:R-:W-:-:S03]  /*a6fc0*/  LOP3.LUT R6, R10, 0xffff, RZ, 0xc0, !PT ;  /* 0x0000ffff0a067812 */ /* 0x000fc600078ec0ff */
[----:B------:R0:W-:Y:S04]  /*a6fd0*/  STL.64 [R1+0xb58], R2 ;  /* 0x000b580201007387 */ /* 0x0001e80000100a00 */
[----:B------:R-:W-:Y:S04]  /*a6fe0*/  STL [R1+0x3980], R52 ;  /* 0x0039803401007387 */ /* 0x000fe80000100800 */
[----:B------:R-:W4:Y:S01]  /*a6ff0*/  LDL.LU R10, [R1+0x324] ;  /* 0x00032400010a7983 */ /* 0x000f220000300800 */
[----:B0-----:R-:W-:Y:S02]  /*a7000*/  PRMT R3, R30, 0x5210, R5 ;  /* 0x000052101e037816 */ /* 0x001fe40000000005 */
[--C-:B------:R-:W-:Y:S01]  /*a7010*/  PRMT R2, R28, 0x4210, R6.reuse ;  /* 0x000042101c027816 */ /* 0x100fe20000000006 */
[----:B------:R-:W4:Y:S04]  /*a7020*/  LDL.LU R30, [R1+0x320] ;  /* 0x00032000011e7983 */ /* 0x000f280000300800 */
[----:B------:R-:W-:Y:S04]  /*a7030*/  STL [R1+0x3984], R3 ;  /* 0x0039840301007387 */ /* 0x000fe80000100800 */
[----:B------:R-:W4:Y:S04]  /*a7040*/  LDL.LU R9, [R1+0x378] ;  /* 0x0003780001097983 */ /* 0x000f280000300800 */
[----:B------:R0:W-:Y:S04]  /*a7050*/  STL [R1+0x1a0], R2 ;  /* 0x0001a00201007387 */ /* 0x0001e80000100800 */
[----:B------:R-:W4:Y:S04]  /*a7060*/  LDL.LU R16, [R1+0xe0] ;  /* 0x0000e00001107983 */ /* 0x000f280000300800 */
[----:B------:R-:W4:Y:S01]  /*a7070*/  LDL.LU R28, [R1+0x364] ;  /* 0x00036400011c7983 */ /* 0x000f220000300800 */
[----:B------:R-:W-:-:S02]  /*a7080*/  PRMT R51, R29, 0x5210, R6 ;  /* 0x000052101d337816 */ /* 0x000fc40000000006 */
[----:B0-----:R-:W-:Y:S01]  /*a7090*/  IADD3 R2, P6, R17, R46, RZ ;  /* 0x0000002e11027210 */ /* 0x001fe20007fde0ff */
[----:B------:R-:W4:Y:S01]  /*a70a0*/  LDL.LU R29, [R1+0x1c] ;  /* 0x00001c00011d7983 */ /* 0x000f220000300800 */
[----:B------:R-:W-:-:S03]  /*a70b0*/  LOP3.LUT R5, R14, 0xffff, RZ, 0xc0, !PT ;  /* 0x0000ffff0e057812 */ /* 0x000fc600078ec0ff */
[----:B------:R-:W-:Y:S01]  /*a70c0*/  IMAD.X R3, R4, 0x1, R37, P6 ;  /* 0x0000000104037824 */ /* 0x000fe200030e0625 */
[----:B------:R-:W-:Y:S04]  /*a70d0*/  STL [R1+0x3988], R51 ;  /* 0x0039883301007387 */ /* 0x000fe80000100800 */
[----:B------:R3:W-:Y:S01]  /*a70e0*/  STL.64 [R1+0xb50], R2 ;  /* 0x000b500201007387 */ /* 0x0007e20000100a00 */
[----:B------:R-:W-:-:S05]  /*a70f0*/  IADD3 R20, P6, R17, R44, RZ ;  /* 0x0000002c11147210 */ /* 0x000fca0007fde0ff */
[----:B------:R-:W-:Y:S01]  /*a7100*/  IMAD.X R21, R4, 0x1, R38, P6 ;  /* 0x0000000104157824 */ /* 0x000fe200030e0626 */
[----:B---3--:R-:W-:-:S05]  /*a7110*/  PRMT R3, R15, 0x4210, R5 ;  /* 0x000042100f037816 */ /* 0x008fca0000000005 */
[----:B------:R-:W-:Y:S01]  /*a7120*/  STL [R1+0x398c], R3 ;  /* 0x00398c0301007387 */ /* 0x000fe20000100800 */
[----:B--2---:R-:W-:-:S03]  /*a7130*/  LOP3.LUT R6, R11, 0xffff, RZ, 0xc0, !PT ;  /* 0x0000ffff0b067812 */ /* 0x004fc600078ec0ff */
[----:B------:R-:W2:Y:S04]  /*a7140*/  LDL.LU R14, [R1+0x2e4] ;  /* 0x0002e400010e7983 */ /* 0x000ea80000300800 */
[----:B------:R-:W3:Y:S01]  /*a7150*/  LDL.LU R11, [R1+0x354] ;  /* 0x00035400010b7983 */ /* 0x000ee20000300800 */
[----:B----4-:R-:W-:-:S03]  /*a7160*/  PRMT R54, R7, 0x5210, R5 ;  /* 0x0000521007367816 */ /* 0x010fc60000000005 */
[----:B------:R-:W4:Y:S04]  /*a7170*/  LDL.LU R15, [R1+0xe4] ;  /* 0x0000e400010f7983 */ /* 0x000f280000300800 */
[----:B------:R-:W4:Y:S01]  /*a7180*/  LDL.LU R13, [R1+0x5c] ;  /* 0x00005c00010d7983 */ /* 0x000f220000300800 */
[----:B------:R-:W-:-:S03]  /*a7190*/  PRMT R52, R8, 0x4210, R6 ;  /* 0x0000421008347816 */ /* 0x000fc60000000006 */
[----:B------:R-:W-:Y:S04]  /*a71a0*/  STL [R1+0x3990], R54 ;  /* 0x0039903601007387 */ /* 0x000fe80000100800 */
[----:B------:R-:W-:Y:S01]  /*a71b0*/  STL [R1+0x3994], R52 ;  /* 0x0039943401007387 */ /* 0x000fe20000100800 */
[----:B------:R-:W-:-:S03]  /*a71c0*/  PRMT R2, R12, 0x5210, R6 ;  /* 0x000052100c027816 */ /* 0x000fc60000000006 */
[----:B------:R-:W4:Y:S04]  /*a71d0*/  LDL.LU R7, [R1+0x151c] ;  /* 0x00151c0001077983 */ /* 0x000f280000300800 */
[----:B------:R-:W4:Y:S04]  /*a71e0*/  LDL.LU R12, [R1+0x1518] ;  /* 0x00151800010c7983 */ /* 0x000f280000300800 */
[----:B------:R-:W4:Y:S04]  /*a71f0*/  LDL.LU R8, [R1+0x338] ;  /* 0x0003380001087983 */ /* 0x000f280000300800 */
[----:B------:R0:W-:Y:S04]  /*a7200*/  STL [R1+0x3998], R2 ;  /* 0x0039980201007387 */ /* 0x0001e80000100800 */
[----:B------:R-:W4:Y:S04]  /*a7210*/  LDL.LU R18, [R1+0xa4] ;  /* 0x0000a40001127983 */ /* 0x000f280000300800 */
[----:B------:R-:W-:Y:S01]  /*a7220*/  STL.64 [R1+0xb70], R20 ;  /* 0x000b701401007387 */ /* 0x000fe20000100a00 */
[----:B------:R-:W-:-:S03]  /*a7230*/  LOP3.LUT R5, R10, 0xffff, RZ, 0xc0, !PT ;  /* 0x0000ffff0a057812 */ /* 0x000fc600078ec0ff */
[----:B------:R-:W4:Y:S01]  /*a7240*/  LDL.LU R10, [R1+0x31c] ;  /* 0x00031c00010a7983 */ /* 0x000f220000300800 */
[----:B------:R-:W-:-:S03]  /*a7250*/  LOP3.LUT R6, R30, 0xffff, RZ, 0xc0, !PT ;  /* 0x0000ffff1e067812 */ /* 0x000fc600078ec0ff */
[----:B------:R-:W4:Y:S01]  /*a7260*/  LDL.LU R30, [R1+0x8c] ;  /* 0x00008c00011e7983 */ /* 0x000f220000300800 */
[--C-:B0-----:R-:W-:Y:S02]  /*a7270*/  PRMT R2, R9, 0x4210, R5.reuse ;  /* 0x0000421009027816 */ /* 0x101fe40000000005 */
[----:B------:R-:W-:-:S05]  /*a7280*/  PRMT R52, R16, 0x5210, R5 ;  /* 0x0000521010347816 */ /* 0x000fca0000000005 */
[----:B------:R-:W-:Y:S04]  /*a7290*/  STL [R1+0x399c], R52 ;  /* 0x00399c3401007387 */ /* 0x000fe80000100800 */
[----:B------:R0:W-:Y:S04]  /*a72a0*/  STL [R1+0xb0], R2 ;  /* 0x0000b00201007387 */ /* 0x0001e80000100800 */
[----:B------:R-:W4:Y:S01]  /*a72b0*/  LDL.LU R9, [R1+0x14e4] ;  /* 0x0014e40001097983 */ /* 0x000f220000300800 */
[----:B0-----:R-:W-:-:S05]  /*a72c0*/  PRMT R2, R28, 0x4210, R6 ;  /* 0x000042101c027816 */ /* 0x001fca0000000006 */
[----:B------:R0:W-:Y:S04]  /*a72d0*/  STL [R1+0xb4], R2 ;  /* 0x0000b40201007387 */ /* 0x0001e80000100800 */
[----:B------:R-:W4:Y:S01]  /*a72e0*/  LDL.LU R16, [R1+0x340] ;  /* 0x0003400001107983 */ /* 0x000f220000300800 */
[----:B------:R-:W-:-:S03]  /*a72f0*/  PRMT R54, R29, 0x5210, R6 ;  /* 0x000052101d367816 */ /* 0x000fc60000000006 */
[----:B------:R-:W4:Y:S01]  /*a7300*/  LDL.LU R28, [R1+0x328] ;  /* 0x00032800011c7983 */ /* 0x000f220000300800 */
[----:B0-----:R-:W-:-:S03]  /*a7310*/  IADD3 R2, P6, R17, R43, RZ ;  /* 0x0000002b11027210 */ /* 0x001fc60007fde0ff */
[----:B------:R-:W-:Y:S02]  /*a7320*/  STL [R1+0x39a0], R54 ;  /* 0x0039a03601007387 */ /* 0x000fe40000100800 */
[----:B------:R-:W-:Y:S02]  /*a7330*/  IMAD.X R3, R4, 0x1, R39, P6 ;  /* 0x0000000104037824 */ /* 0x000fe400030e0627 */
[----:B------:R-:W4:Y:S04]  /*a7340*/  LDL.LU R29, [R1+0x90] ;  /* 0x00009000011d7983 */ /* 0x000f280000300800 */
[----:B------:R0:W-:Y:S02]  /*a7350*/  STL.64 [R1+0xb68], R2 ;  /* 0x000b680201007387 */ /* 0x0001e40000100a00 */
[----:B0-----:R-:W-:-:S05]  /*a7360*/  IADD3 R2, P6, R17, R61, RZ ;  /* 0x0000003d11027210 */ /* 0x001fca0007fde0ff */
[----:B------:R-:W-:-:S05]  /*a7370*/  IMAD.X R3, R4, 0x1, R41, P6 ;  /* 0x0000000104037824 */ /* 0x000fca00030e0629 */
[----:B------:R3:W-:Y:S01]  /*a7380*/  STL.64 [R1+0xb88], R2 ;  /* 0x000b880201007387 */ /* 0x0007e20000100a00 */
[----:B--2---:R-:W-:-:S03]  /*a7390*/  LOP3.LUT R4, R14, 0xffff, RZ, 0xc0, !PT ;  /* 0x0000ffff0e047812 */ /* 0x004fc600078ec0ff */
[----:B------:R-:W2:Y:S01]  /*a73a0*/  LDL.LU R14, [R1+0x304] ;  /* 0x00030400010e7983 */ /* 0x000ea20000300800 */
[--C-:B---3--:R-:W-:Y:S02]  /*a73b0*/  PRMT R2, R11, 0x4210, R4.reuse ;  /* 0x000042100b027816 */ /* 0x108fe40000000004 */
[----:B----4-:R-:W-:-:S03]  /*a73c0*/  PRMT R3, R15, 0x5210, R4 ;  /* 0x000052100f037816 */ /* 0x010fc60000000004 */
[----:B------:R0:W-:Y:S04]  /*a73d0*/  STL [R1+0xb8], R2 ;  /* 0x0000b80201007387 */ /* 0x0001e80000100800 */
[----:B------:R-:W3:Y:S04]  /*a73e0*/  LDL.LU R11, [R1+0x80] ;  /* 0x00008000010b7983 */ /* 0x000ee80000300800 */
[----:B------:R-:W-:Y:S04]  /*a73f0*/  STL [R1+0x39a4], R3 ;  /* 0x0039a40301007387 */ /* 0x000fe80000100800 */
[----:B------:R-:W4:Y:S01]  /*a7400*/  LDL.LU R15, [R1+0x348] ;  /* 0x00034800010f7983 */ /* 0x000f220000300800 */
[----:B------:R-:W-:-:S02]  /*a7410*/  LOP3.LUT R4, R7, 0xffff, RZ, 0xc0, !PT ;  /* 0x0000ffff07047812 */ /* 0x000fc400078ec0ff */
[----:B------:R-:W-:Y:S02]  /*a7420*/  LOP3.LUT R5, R12, 0xffff, RZ, 0xc0, !PT ;  /* 0x0000ffff0c057812 */ /* 0x000fe400078ec0ff */
[----:B------:R-:W4:Y:S01]  /*a7430*/  LDL.LU R12, [R1+0x2fc] ;  /* 0x0002fc00010c7983 */ /* 0x000f220000300800 */
[----:B0-----:R-:W-:-:S03]  /*a7440*/  PRMT R2, R8, 0x4210, R4 ;  /* 0x0000421008027816 */ /* 0x001fc60000000004 */
[----:B------:R-:W4:Y:S04]  /*a7450*/  LDL.LU R7, [R1+0x2f8] ;  /* 0x0002f80001077983 */ /* 0x000f280000300800 */
[----:B------:R-:W4:Y:S01]  /*a7460*/  LDL.LU R8, [R1+0x88] ;  /* 0x0000880001087983 */ /* 0x000f220000300800 */
[----:B------:R-:W-:-:S03]  /*a7470*/  PRMT R54, R18, 0x5210, R4 ;  /* 0x0000521012367816 */ /* 0x000fc60000000004 */
[----:B------:R0:W-:Y:S04]  /*a7480*/  STL [R1+0xa0], R2 ;  /* 0x0000a00201007387 */ /* 0x0001e80000100800 */
[----:B------:R-:W-:Y:S01]  /*a7490*/  STL [R1+0x39a8], R54 ;  /* 0x0039a83601007387 */ /* 0x000fe20000100800 */
[----:B0-----:R-:W-:-:S03]  /*a74a0*/  PRMT R2, R10, 0x4210, R5 ;  /* 0x000042100a027816 */ /* 0x001fc60000000005 */
[----:B------:R-:W4:Y:S01]  /*a74b0*/  LDL.LU R10, [R1+0x2e0] ;  /* 0x0002e000010a7983 */ /* 0x000f220000300800 */
[----:B------:R-:W-:-:S03]  /*a74c0*/  PRMT R52, R30, 0x5210, R5 ;  /* 0x000052101e347816 */ /* 0x000fc60000000005 */
[----:B------:R0:W-:Y:S01]  /*a74d0*/  STL [R1+0xa4], R2 ;  /* 0x0000a40201007387 */ /* 0x0001e20000100800 */
[----:B------:R-:W-:-:S03]  /*a74e0*/  SHF.R.S32.HI R4, RZ, 0x1f, R13 ;  /* 0x0000001fff047819 */ /* 0x000fc6000001140d */
[----:B------:R-:W4:Y:S01]  /*a74f0*/  LDL.LU R30, [R1+0x7c] ;  /* 0x00007c00011e7983 */ /* 0x000f220000300800 */
[----:B0-----:R-:W-:-:S03]  /*a7500*/  IADD3 R2, P6, R13, R40, RZ ;  /* 0x000000280d027210 */ /* 0x001fc60007fde0ff */
[----:B------:R0:W-:Y:S02]  /*a7510*/  STL [R1+0x39ac], R52 ;  /* 0x0039ac3401007387 */ /* 0x0001e40000100800 */
[----:B------:R-:W-:-:S05]  /*a7520*/  IMAD.X R3, R4, 0x1, R42, P6 ;  /* 0x0000000104037824 */ /* 0x000fca00030e062a */
[----:B------:R1:W-:Y:S01]  /*a7530*/  STL.64 [R1+0xb60], R2 ;  /* 0x000b600201007387 */ /* 0x0003e20000100a00 */
[----:B------:R-:W-:-:S03]  /*a7540*/  LOP3.LUT R6, R16, 0xffff, RZ, 0xc0, !PT ;  /* 0x0000ffff10067812 */ /* 0x000fc600078ec0ff */
[----:B------:R-:W4:Y:S01]  /*a7550*/  LDL.LU R16, [R1+0x264c] ;  /* 0x00264c0001107983 */ /* 0x000f220000300800 */
[----:B------:R-:W-:-:S04]  /*a7560*/  LOP3.LUT R5, R9, 0xffff, RZ, 0xc0, !PT ;  /* 0x0000ffff09057812 */ /* 0x000fc800078ec0ff */
[----:B0-----:R-:W-:-:S05]  /*a7570*/  PRMT R52, R28, 0x4210, R5 ;  /* 0x000042101c347816 */ /* 0x001fca0000000005 */
[----:B------:R-:W-:Y:S01]  /*a7580*/  STL [R1+0x39b0], R52 ;  /* 0x0039b03401007387 */ /* 0x000fe20000100800 */
[----:B-1----:R-:W-:-:S03]  /*a7590*/  PRMT R2, R29, 0x5210, R5 ;  /* 0x000052101d027816 */ /* 0x002fc60000000005 */
[----:B------:R-:W4:Y:S04]  /*a75a0*/  LDL.LU R17, [R1+0x2648] ;  /* 0x0026480001117983 */ /* 0x000f280000300800 */
[----:B------:R-:W4:Y:S04]  /*a75b0*/  LDL.LU R18, [R1+0x2dc] ;  /* 0x0002dc0001127983 */ /* 0x000f280000300800 */
[----:B------:R-:W4:Y:S04]  /*a75c0*/  LDL.LU R9, [R1+0xec] ;  /* 0x0000ec0001097983 */ /* 0x000f280000300800 */
[----:B------:R-:W4:Y:S04]  /*a75d0*/  LDL.LU R28, [R1+0x2c4] ;  /* 0x0002c400011c7983 */ /* 0x000f280000300800 */
[----:B------:R-:W4:Y:S04]  /*a75e0*/  LDL.LU R29, [R1+0xe8] ;  /* 0x0000e800011d7983 */ /* 0x000f280000300800 */
[----:B------:R0:W-:Y:S02]  /*a75f0*/  STL [R1+0x39b4], R2 ;  /* 0x0039b40201007387 */ /* 0x0001e40000100800 */
[----:B0-----:R-:W-:-:S05]  /*a7600*/  IADD3 R2, P6, R13, R57, RZ ;  /* 0x000000390d027210 */ /* 0x001fca0007fde0ff */
[----:B------:R-:W-:Y:S01]  /*a7610*/  IMAD.X R3, R4, 0x1, R34, P6 ;  /* 0x0000000104037824 */ /* 0x000fe200030e0622 */
[----:B------:R-:W-:-:S05]  /*a7620*/  IADD3 R24, P6, R13, R47, RZ ;  /* 0x0000002f0d187210 */ /* 0x000fca0007fde0ff */
[----:B------:R-:W-:Y:S01]  /*a7630*/  IMAD.X R25, R4, 0x1, R35, P6 ;  /* 0x0000000104197824 */ /* 0x000fe200030e0623 */
[----:B--2---:R-:W-:-:S05]  /*a7640*/  PRMT R14, R14, 0x4210, R6 ;  /* 0x000042100e0e7816 */ /* 0x004fca0000000006 */
[----:B------:R-:W-:Y:S01]  /*a7650*/  STL [R1+0x90], R14 ;  /* 0x0000900e01007387 */ /* 0x000fe20000100800 */
[----:B---3--:R-:W-:-:S05]  /*a7660*/  PRMT R5, R11, 0x5210, R6 ;  /* 0x000052100b057816 */ /* 0x008fca0000000006 */
[----:B------:R4:W-:Y:S02]  /*a7670*/  STL [R1+0x40], R5 ;  /* 0x0000400501007387 */ /* 0x0009e40000100800 */
[----:B----4-:R-:W-:Y:S02]  /*a7680*/  LOP3.LUT R5, R15, 0xffff, RZ, 0xc0, !PT ;  /* 0x0000ffff0f057812 */ /* 0x010fe400078ec0ff */
[----:B------:R-:W-:Y:S02]  /*a7690*/  LOP3.LUT R6, R12, 0xffff, RZ, 0xc0, !PT ;  /* 0x0000ffff0c067812 */ /* 0x000fe400078ec0ff */
[----:B------:R-:W2:Y:S04]  /*a76a0*/  LDL.LU R12, [R1+0x14e8] ;  /* 0x0014e800010c7983 */ /* 0x000ea80000300800 */
[----:B------:R0:W-:Y:S04]  /*a76b0*/  STL.64 [R1+0xba0], R2 ;  /* 0x000ba00201007387 */ /* 0x0001e80000100a00 */
[----:B------:R-:W3:Y:S01]  /*a76c0*/  LDL.LU R58, [R1+0x358] ;  /* 0x00035800013a7983 */ /* 0x000ee20000300800 */
[----:B0-----:R-:W-:-:S02]  /*a76d0*/  PRMT R3, R7, 0x4210, R5 ;  /* 0x0000421007037816 */ /* 0x001fc40000000005 */
[----:B------:R-:W-:-:S03]  /*a76e0*/  PRMT R2, R8, 0x5210, R5 ;  /* 0x0000521008027816 */ /* 0x000fc60000000005 */
[----:B------:R0:W-:Y:S04]  /*a76f0*/  STL [R1+0x94], R3 ;  /* 0x0000940301007387 */ /* 0x0001e80000100800 */
[----:B------:R-:W4:Y:S04]  /*a7700*/  LDL.LU R59, [R1+0x2c8] ;  /* 0x0002c800013b7983 */ /* 0x000f280000300800 */
[----:B------:R1:W-:Y:S04]  /*a7710*/  STL [R1+0x44], R2 ;  /* 0x0000440201007387 */ /* 0x0003e80000100800 */
[----:B------:R-:W4:Y:S01]  /*a7720*/  LDL.LU R20, [R1+0xf4] ;  /* 0x0000f40001147983 */ /* 0x000f220000300800 */
[----:B0-----:R-:W-:-:S03]  /*a7730*/  PRMT R3, R10, 0x4210, R6 ;  /* 0x000042100a037816 */ /* 0x001fc60000000006 */
[----:B------:R-:W4:Y:S04]  /*a7740*/  LDL.LU R14, [R1+0x2b0] ;  /* 0x0002b000010e7983 */ /* 0x000f280000300800 */
[----:B------:R-:W4:Y:S01]  /*a7750*/  LDL.LU R11, [R1+0xf0] ;  /* 0x0000f000010b7983 */ /* 0x000f220000300800 */
[----:B-1----:R-:W-:-:S03]  /*a7760*/  PRMT R2, R30, 0x5210, R6 ;  /* 0x000052101e027816 */ /* 0x002fc60000000006 */
[----:B------:R-:W4:Y:S04]  /*a7770*/  LDL.LU R15, [R1+0x360] ;  /* 0x00036000010f7983 */ /* 0x000f280000300800 */
[----:B------:R0:W-:Y:S04]  /*a7780*/  STL [R1+0x98], R3 ;  /* 0x0000980301007387 */ /* 0x0001e80000100800 */
[----:B------:R-:W4:Y:S04]  /*a7790*/  LDL.LU R30, [R1+0x318] ;  /* 0x00031800011e7983 */ /* 0x000f280000300800 */
[----:B------:R-:W4:Y:S04]  /*a77a0*/  LDL.LU R10, [R1+0x2a8] ;  /* 0x0002a800010a7983 */ /* 0x000f280000300800 */
[----:B------:R1:W-:Y:S04]  /*a77b0*/  STL [R1+0x39b8], R2 ;  /* 0x0039b80201007387 */ /* 0x0003e80000100800 */
[----:B------:R-:W4:Y:S01]  /*a77c0*/  LDL.LU R7, [R1+0xf8] ;  /* 0x0000f80001077983 */ /* 0x000f220000300800 */
[----:B------:R-:W-:-:S03]  /*a77d0*/  LOP3.LUT R5, R16, 0xffff, RZ, 0xc0, !PT ;  /* 0x0000ffff10057812 */ /* 0x000fc600078ec0ff */
[----:B------:R-:W4:Y:S04]  /*a77e0*/  LDL.LU R8, [R1+0x2a4] ;  /* 0x0002a40001087983 */ /* 0x000f280000300800 */
[----:B------:R-:W-:Y:S04]  /*a77f0*/  STL.64 [R1+0xb98], R24 ;  /* 0x000b981801007387 */ /* 0x000fe80000100a00 */
[----:B------:R-:W4:Y:S01]  /*a7800*/  LDL.LU R16, [R1+0xfc] ;  /* 0x0000fc0001107983 */ /* 0x000f220000300800 */
[----:B------:R-:W-:Y:S02]  /*a7810*/  LOP3.LUT R6, R17, 0xffff, RZ, 0xc0, !PT ;  /* 0x0000ffff11067812 */ /* 0x000fe400078ec0ff */
[----:B0-----:R-:W-:-:S02]  /*a7820*/  PRMT R3, R18, 0x4210, R5 ;  /* 0x0000421012037816 */ /* 0x001fc40000000005 */
[----:B-1----:R-:W-:-:S03]  /*a7830*/  PRMT R2, R9, 0x5210, R5 ;  /* 0x0000521009027816 */ /* 0x002fc60000000005 */
[----:B------:R-:W-:Y:S01]  /*a7840*/  STL [R1+0x80], R3 ;  /* 0x0000800301007387 */ /* 0x000fe20000100800 */
[----:B------:R-:W-:-:S03]  /*a7850*/  PRMT R9, R28, 0x4210, R6 ;  /* 0x000042101c097816 */ /* 0x000fc60000000006 */
[----:B------:R0:W-:Y:S01]  /*a7860*/  STL [R1+0x20], R2 ;  /* 0x0000200201007387 */ /* 0x0001e20000100800 */
[----:B------:R-:W-:-:S03]  /*a7870*/  PRMT R5, R29, 0x5210, R6 ;  /* 0x000052101d057816 */ /* 0x000fc60000000006 */
[----:B------:R1:W-:Y:S01]  /*a7880*/  STL [R1+0x84], R9 ;  /* 0x0000840901007387 */ /* 0x0003e20000100800 */
[----:B0-----:R-:W-:-:S03]  /*a7890*/  IADD3 R2, P6, R13, R45, RZ ;  /* 0x0000002d0d027210 */ /* 0x001fc60007fde0ff */
[----:B------:R2:W-:Y:S02]  /*a78a0*/  STL [R1+0x24], R5 ;  /* 0x0000240501007387 */ /* 0x0005e40000100800 */
[----:B------:R-:W-:Y:S02]  /*a78b0*/  IMAD.X R3, R4, 0x1, R36, P6 ;  /* 0x0000000104037824 */ /* 0x000fe400030e0624 */
[----:B------:R-:W4:Y:S04]  /*a78c0*/  LDL.LU R28, [R1+0x2654] ;  /* 0x00265400011c7983 */ /* 0x000f280000300800 */
[----:B------:R-:W4:Y:S04]  /*a78d0*/  LDL.LU R29, [R1+0x2650] ;  /* 0x00265000011d7983 */ /* 0x000f280000300800 */
[----:B------:R-:W4:Y:S04]  /*a78e0*/  LDL.LU R17, [R1+0x29c] ;  /* 0x00029c0001117983 */ /* 0x000f280000300800 */
[----:B------:R4:W-:Y:S04]  /*a78f0*/  STL.64 [R1+0xbc0], R2 ;  /* 0x000bc00201007387 */ /* 0x0009e80000100a00 */
[----:B------:R-:W4:Y:S04]  /*a7900*/  LDL.LU R18, [R1+0x3c] ;  /* 0x00003c0001127983 */ /* 0x000f280000300800 */
[----:B-1----:R-:W4:Y:S01]  /*a7910*/  LDL.LU R9, [R1+0x294] ;  /* 0x0002940001097983 */ /* 0x002f220000300800 */
[----:B--2---:R-:W-:-:S03]  /*a7920*/  LOP3.LUT R5, R12, 0xffff, RZ, 0xc0, !PT ;  /* 0x0000ffff0c057812 */ /* 0x004fc600078ec0ff */
[----:B------:R-:W2:Y:S01]  /*a7930*/  LDL.LU R12, [R1+0x38] ;  /* 0x00003800010c7983 */ /* 0x000ea20000300800 */
[----:B---3--:R-:W-:Y:S02]  /*a7940*/  LOP3.LUT R6, R58, 0xffff, RZ, 0xc0, !PT ;  /* 0x0000ffff3a067812 */ /* 0x008fe400078ec0ff */
[--C-:B----4-:R-:W-:Y:S02]  /*a7950*/  PRMT R3, R59, 0x4210, R5.reuse ;  /* 0x000042103b037816 */ /* 0x110fe40000000005 */
[----:B------:R-:W-:-:S03]  /*a7960*/  PRMT R2, R20, 0x5210, R5 ;  /* 0x0000521014027816 */ /* 0x000fc60000000005 */
[----:B------:R-:W-:Y:S04]  /*a7970*/  STL [R1+0x88], R3 ;  /* 0x0000880301007387 */ /* 0x000fe80000100800 */
[----:B------:R0:W-:Y:S01]  /*a7980*/  STL [R1+0x28], R2 ;  /* 0x0000280201007387 */ /* 0x0001e20000100800 */
[--C-:B------:R-:W-:Y:S02]  /*a7990*/  PRMT R14, R14, 0x4210, R6.reuse ;  /* 0x000042100e0e7816 */ /* 0x100fe40000000006 */
[----:B------:R-:W-:Y:S02]  /*a79a0*/  PRMT R5, R11, 0x5210, R6 ;  /* 0x000052100b057816 */ /* 0x000fe40000000006 */
[----:B0-----:R-:W-:Y:S01]  /*a79b0*/  IADD3 R2, P6, R13, R46, RZ ;  /* 0x0000002e0d027210 */ /* 0x001fe20007fde0ff */
[----:B------:R-:W-:Y:S04]  /*a79c0*/  STL [R1+0x50], R14 ;  /* 0x0000500e01007387 */ /* 0x000fe80000100800 */
[----:B------:R-:W-:Y:S01]  /*a79d0*/  IMAD.X R3, R4, 0x1, R37, P6 ;  /* 0x0000000104037824 */ /* 0x000fe200030e0625 */
[----:B------:R0:W-:Y:S01]  /*a79e0*/  STL [R1+0x10], R5 ;  /* 0x0000100501007387 */ /* 0x0001e20000100800 */
[----:B------:R-:W-:-:S03]  /*a79f0*/  LOP3.LUT R6, R30, 0xffff, RZ, 0xc0, !PT ;  /* 0x0000ffff1e067812 */ /* 0x000fc600078ec0ff */
[----:B------:R-:W3:Y:S04]  /*a7a00*/  LDL.LU R30, [R1+0x14ec] ;  /* 0x0014ec00011e7983 */ /* 0x000ee80000300800 */
[----:B------:R1:W-:Y:S01]  /*a7a10*/  STL.64 [R1+0xbb8], R2 ;  /* 0x000bb80201007387 */ /* 0x0003e20000100a00 */
[----:B0-----:R-:W-:-:S04]  /*a7a20*/  LOP3.LUT R5, R15, 0xffff, RZ, 0xc0, !PT ;  /* 0x0000ffff0f057812 */ /* 0x001fc800078ec0ff */
[--C-:B------:R-:W-:Y:S01]  /*a7a30*/  PRMT R7, R7, 0x5210, R5.reuse ;  /* 0x0000521007077816 */ /* 0x100fe20000000005 */
[----:B-1----:R-:W4:Y:S01]  /*a7a40*/  LDL.LU R2, [R1+0x6c] ;  /* 0x00006c0001027983 */ /* 0x002f220000300800 */
[----:B------:R-:W-:-:S03]  /*a7a50*/  PRMT R3, R10, 0x4210, R5 ;  /* 0x000042100a037816 */ /* 0x000fc60000000005 */
[----:B------:R-:W4:Y:S01]  /*a7a60*/  LDL.LU R14, [R1+0x298] ;  /* 0x00029800010e7983 */ /* 0x000f220000300800 */
[----:B------:R-:W-:-:S03]  /*a7a70*/  PRMT R5, R8, 0x4210, R6 ;  /* 0x0000421008057816 */ /* 0x000fc60000000006 */
[----:B------:R-:W4:Y:S04]  /*a7a80*/  LDL.LU R10, [R1+0x100] ;  /* 0x00010000010a7983 */ /* 0x000f280000300800 */
[----:B------:R0:W-:Y:S04]  /*a7a90*/  STL [R1+0x54], R3 ;  /* 0x0000540301007387 */ /* 0x0001e80000100800 */
[----:B------:R1:W-:Y:S01]  /*a7aa0*/  STL [R1+0x14], R7 ;  /* 0x0000140701007387 */ /* 0x0003e20000100800 */
[----:B0-----:R-:W-:-:S03]  /*a7ab0*/  PRMT R3, R16, 0x5210, R6 ;  /* 0x0000521010037816 */ /* 0x001fc60000000006 */
[----:B------:R-:W4:Y:S04]  /*a7ac0*/  LDL.LU R16, [R1+0x384] ;  /* 0x0003840001107983 */ /* 0x000f280000300800 */
[----:B------:R-:W-:Y:S04]  /*a7ad0*/  STL [R1+0x58], R5 ;  /* 0x0000580501007387 */ /* 0x000fe80000100800 */
[----:B------:R-:W4:Y:S04]  /*a7ae0*/  LDL.LU R11, [R1+0x380] ;  /* 0x00038000010b7983 */ /* 0x000f280000300800 */
[----:B------:R0:W-:Y:S04]  /*a7af0*/  STL [R1+0x18], R3 ;  /* 0x0000180301007387 */ /* 0x0001e80000100800 */
[----:B------:R-:W4:Y:S04]  /*a7b00*/  LDL.LU R15, [R1+0x290] ;  /* 0x00029000010f7983 */ /* 0x000f280000300800 */
[----:B-1----:R-:W4:Y:S04]  /*a7b10*/  LDL.LU R7, [R1+0xc] ;  /* 0x00000c0001077983 */ /* 0x002f280000300800 */
[----:B------:R-:W4:Y:S01]  /*a7b20*/  LDL.LU R8, [R1+0x284] ;  /* 0x0002840001087983 */ /* 0x000f220000300800 */
[----:B------:R-:W-:-:S02]  /*a7b30*/  IADD3 R20, P6, R13, R44, RZ ;  /* 0x0000002c0d147210 */ /* 0x000fc40007fde0ff */
[----:B------:R-:W-:-:S03]  /*a7b40*/  LOP3.LUT R28, R28, 0xffff, RZ, 0xc0, !PT ;  /* 0x0000ffff1c1c7812 */ /* 0x000fc600078ec0ff */
[----:B------:R-:W-:Y:S01]  /*a7b50*/  IMAD.X R21, R4, 0x1, R38, P6 ;  /* 0x0000000104157824 */ /* 0x000fe200030e0626 */
[--C-:B0-----:R-:W-:Y:S02]  /*a7b60*/  PRMT R3, R17, 0x4210, R28.reuse ;  /* 0x0000421011037816 */ /* 0x101fe4000000001c */
[----:B------:R-:W-:Y:S02]  /*a7b70*/  PRMT R28, R18, 0x5210, R28 ;  /* 0x00005210121c7816 */ /* 0x000fe4000000001c */
[----:B------:R-:W-:Y:S01]  /*a7b80*/  LOP3.LUT R29, R29, 0xffff, RZ, 0xc0, !PT ;  /* 0x0000ffff1d1d7812 */ /* 0x000fe200078ec0ff */
[----:B------:R0:W-:Y:S04]  /*a7b90*/  STL.64 [R1+0xbe0], R20 ;  /* 0x000be01401007387 */ /* 0x0001e80000100a00 */
[----:B------:R-:W-:Y:S04]  /*a7ba0*/  STL [R1+0x39bc], R28 ;  /* 0x0039bc1c01007387 */ /* 0x000fe80000100800 */
[----:B------:R1:W-:Y:S01]  /*a7bb0*/  STL [R1+0x30], R3 ;  /* 0x0000300301007387 */ /* 0x0003e20000100800 */
[----:B0-----:R-:W-:-:S02]  /*a7bc0*/  IADD3 R20, P6, R13, R43, RZ ;  /* 0x0000002b0d147210 */ /* 0x001fc40007fde0ff */
[----:B-1----:R-:W-:-:S03]  /*a7bd0*/  PRMT R3, R9, 0x4210, R29 ;  /* 0x0000421009037816 */ /* 0x002fc6000000001d */
[C---:B------:R-:W-:Y:S01]  /*a7be0*/  IMAD.X R21, R4.reuse, 0x1, R39, P6 ;  /* 0x0000000104157824 */ /* 0x040fe200030e0627 */
[----:B------:R-:W-:Y:S01]  /*a7bf0*/  IADD3 R24, P6, R13, R61, RZ ;  /* 0x0000003d0d187210 */ /* 0x000fe20007fde0ff */
[----:B------:R-:W4:Y:S04]  /*a7c00*/  LDL.LU R9, [R1+0x344] ;  /* 0x0003440001097983 */ /* 0x000f280000300800 */
[----:B------:R-:W-:Y:S01]  /*a7c10*/  STL [R1+0x34], R3 ;  /* 0x0000340301007387 */ /* 0x000fe20000100800 */
[----:B------:R-:W-:Y:S01]  /*a7c20*/  IMAD.X R25, R4, 0x1, R41, P6 ;  /* 0x0000000104197824 */ /* 0x000fe200030e0629 */
[----:B------:R-:W-:Y:S02]  /*a7c30*/  PRMT R55, R55, 0x5410, R22 ;  /* 0x0000541037377816 */ /* 0x000fe40000000016 */
[----:B--2---:R-:W-:-:S05]  /*a7c40*/  PRMT R29, R12, 0x5210, R29 ;  /* 0x000052100c1d7816 */ /* 0x004fca000000001d */
[----:B------:R-:W-:Y:S04]  /*a7c50*/  STL [R1+0x39c0], R29 ;  /* 0x0039c01d01007387 */ /* 0x000fe80000100800 */
[----:B------:R-:W2:Y:S04]  /*a7c60*/  LDL.LU R12, [R1+0x2660] ;  /* 0x00266000010c7983 */ /* 0x000ea80000300800 */
[----:B------:R0:W-:Y:S04]  /*a7c70*/  STL.64 [R1+0xbd8], R20 ;  /* 0x000bd81401007387 */ /* 0x0001e80000100a00 */
[----:B0-----:R-:W2:Y:S04]  /*a7c80*/  LDL.LU R21, [R1+0x280] ;  /* 0x0002800001157983 */ /* 0x001ea80000300800 */
[----:B------:R-:W2:Y:S04]  /*a7c90*/  LDL.LU R20, [R1+0x108] ;  /* 0x0001080001147983 */ /* 0x000ea80000300800 */
[----:B------:R-:W2:Y:S04]  /*a7ca0*/  LDL.LU R22, [R1+0x25c] ;  /* 0x00025c0001167983 */ /* 0x000ea80000300800 */
[----:B------:R-:W2:Y:S04]  /*a7cb0*/  LDL.LU R13, [R1+0x104] ;  /* 0x00010400010d7983 */ /* 0x000ea80000300800 */
[----:B------:R-:W-:Y:S01]  /*a7cc0*/  STL.64 [R1+0xbe8], R24 ;  /* 0x000be81801007387 */ /* 0x000fe20000100a00 */
[----:B---3--:R-:W-:-:S04]  /*a7cd0*/  LOP3.LUT R30, R30, 0xffff, RZ, 0xc0, !PT ;  /* 0x0000ffff1e1e7812 */ /* 0x008fc800078ec0ff */
[--C-:B----4-:R-:W-:Y:S02]  /*a7ce0*/  PRMT R3, R14, 0x4210, R30.reuse ;  /* 0x000042100e037816 */ /* 0x110fe4000000001e */
[----:B------:R-:W3:Y:S01]  /*a7cf0*/  LDL.LU R14, [R1+0x2670] ;  /* 0x00267000010e7983 */ /* 0x000ee20000300800 */
[----:B------:R-:W-:-:S03]  /*a7d00*/  PRMT R30, R10, 0x5210, R30 ;  /* 0x000052100a1e7816 */ /* 0x000fc6000000001e */
[----:B------:R0:W-:Y:S04]  /*a7d10*/  STL [R1+0x38], R3 ;  /* 0x0000380301007387 */ /* 0x0001e80000100800 */
[----:B------:R-:W4:Y:S01]  /*a7d20*/  LDL.LU R10, [R1+0x14f0] ;  /* 0x0014f000010a7983 */ /* 0x000f220000300800 */
[----:B------:R-:W-:-:S03]  /*a7d30*/  LOP3.LUT R16, R16, 0xffff, RZ, 0xc0, !PT ;  /* 0x0000ffff10107812 */ /* 0x000fc600078ec0ff */
[----:B------:R-:W-:Y:S04]  /*a7d40*/  STL [R1+0x39c4], R30 ;  /* 0x0039c41e01007387 */ /* 0x000fe80000100800 */
[----:B------:R-:W4:Y:S01]  /*a7d50*/  LDL.LU R58, [R1+0x23c] ;  /* 0x00023c00013a7983 */ /* 0x000f220000300800 */
[----:B------:R-:W-:Y:S02]  /*a7d60*/  LOP3.LUT R17, R11, 0xffff, RZ, 0xc0, !PT ;  /* 0x0000ffff0b117812 */ /* 0x000fe400078ec0ff */
[--C-:B0-----:R-:W-:Y:S02]  /*a7d70*/  PRMT R3, R15, 0x4210, R16.reuse ;  /* 0x000042100f037816 */ /* 0x101fe40000000010 */
[----:B------:R-:W-:-:S03]  /*a7d80*/  PRMT R16, R7, 0x5210, R16 ;  /* 0x0000521007107816 */ /* 0x000fc60000000010 */
[----:B------:R0:W-:Y:S04]  /*a7d90*/  STL [R1], R3 ;  /* 0x0000000301007387 */ /* 0x0001e80000100800 */
[----:B------:R-:W-:Y:S04]  /*a7da0*/  STL [R1+0x39c8], R16 ;  /* 0x0039c81001007387 */ /* 0x000fe80000100800 */
[----:B------:R-:W4:Y:S01]  /*a7db0*/  LDL.LU R59, [R1+0x10c] ;  /* 0x00010c00013b7983 */ /* 0x000f220000300800 */
[----:B0-----:R-:W-:-:S03]  /*a7dc0*/  PRMT R3, R8, 0x4210, R17 ;  /* 0x0000421008037816 */ /* 0x001fc60000000011 */
[----:B------:R-:W4:Y:S04]  /*a7dd0*/  LDL.LU R11, [R1+0x22c] ;  /* 0x00022c00010b7983 */ /* 0x000f280000300800 */
[----:B------:R-:W-:Y:S04]  /*a7de0*/  STL [R1+0x4], R3 ;  /* 0x0000040301007387 */ /* 0x000fe80000100800 */
[----:B------:R-:W4:Y:S01]  /*a7df0*/  LDL.LU R7, [R1+0x110] ;  /* 0x0001100001077983 */ /* 0x000f220000300800 */
[----:B------:R-:W-:Y:S02]  /*a7e00*/  SHF.R.S32.HI R15, RZ, 0x1f, R2 ;  /* 0x0000001fff0f7819 */ /* 0x000fe40000011402 */
[----:B------:R-:W-:Y:S01]  /*a7e10*/  IADD3 R4, P6, R2, R40, RZ ;  /* 0x0000002802047210 */ /* 0x000fe20007fde0ff */
[----:B------:R-:W4:Y:S01]  /*a7e20*/  LDL.LU R8, [R1+0x3f0] ;  /* 0x0003f00001087983 */ /* 0x000f220000300800 */
[----:B------:R-:W-:-:S03]  /*a7e30*/  PRMT R17, R33, 0x5210, R17 ;  /* 0x0000521021117816 */ /* 0x000fc60000000011 */
[----:B------:R-:W-:Y:S02]  /*a7e40*/  IMAD.X R5, R15, 0x1, R42, P6 ;  /* 0x000000010f057824 */ /* 0x000fe400030e062a */
[----:B------:R-:W-:Y:S01]  /*a7e50*/  STL [R1+0x39cc], R17 ;  /* 0x0039cc1101007387 */ /* 0x000fe20000100800 */
[----:B------:R-:W-:-:S03]  /*a7e60*/  LOP3.LUT R18, R9, 0xffff, RZ, 0xc0, !PT ;  /* 0x0000ffff09127812 */ /* 0x000fc600078ec0ff */
[----:B------:R-:W4:Y:S04]  /*a7e70*/  LDL.LU R9, [R1+0x3d4] ;  /* 0x0003d40001097983 */ /* 0x000f280000300800 */
[----:B------:R0:W-:Y:S02]  /*a7e80*/  STL.64 [R1+0xbd0], R4 ;  /* 0x000bd00401007387 */ /* 0x0001e40000100a00 */
[----:B0-----:R-:W-:-:S05]  /*a7e90*/  IADD3 R4, P6, R2, R57, RZ ;  /* 0x0000003902047210 */ /* 0x001fca0007fde0ff */
[----:B------:R-:W-:Y:S01]  /*a7ea0*/  IMAD.X R5, R15, 0x1, R34, P6 ;  /* 0x000000010f057824 */ /* 0x000fe200030e0622 */
[----:B--2---:R-:W-:Y:S02]  /*a7eb0*/  LOP3.LUT R12, R12, 0xffff, RZ, 0xc0, !PT ;  /* 0x0000ffff0c0c7812 */ /* 0x004fe400078ec0ff */
[--C-:B------:R-:W-:Y:S02]  /*a7ec0*/  PRMT R3, R21, 0x4210, R18.reuse ;  /* 0x0000421015037816 */ /* 0x100fe40000000012 */
[----:B------:R-:W-:Y:S02]  /*a7ed0*/  PRMT R18, R20, 0x5210, R18 ;  /* 0x0000521014127816 */ /* 0x000fe40000000012 */
[----:B------:R-:W2:Y:S01]  /*a7ee0*/  LDL.LU R20, [R1+0x21c] ;  /* 0x00021c0001147983 */ /* 0x000ea20000300800 */
[----:B------:R-:W-:-:S03]  /*a7ef0*/  PRMT R24, R22, 0x4210, R12 ;  /* 0x0000421016187816 */ /* 0x000fc6000000000c */
[----:B------:R-:W-:Y:S01]  /*a7f00*/  STL [R1+0x8], R3 ;  /* 0x0000080301007387 */ /* 0x000fe20000100800 */
[----:B------:R-:W-:-:S03]  /*a7f10*/  PRMT R12, R13, 0x5210, R12 ;  /* 0x000052100d0c7816 */ /* 0x000fc6000000000c */
[----:B------:R-:W2:Y:S04]  /*a7f20*/  LDL.LU R21, [R1+0x1fc] ;  /* 0x0001fc0001157983 */ /* 0x000ea80000300800 */
[----:B------:R-:W-:Y:S01]  /*a7f30*/  STL [R1+0x39d0], R18 ;  /* 0x0039d01201007387 */ /* 0x000fe20000100800 */
[----:B---3--:R-:W-:Y:S02]  /*a7f40*/  LOP3.LUT R13, R14, 0xffff, RZ, 0xc0, !PT ;  /* 0x0000ffff0e0d7812 */ /* 0x008fe400078ec0ff */
[----:B----4-:R-:W-:Y:S02]  /*a7f50*/  LOP3.LUT R14, R10, 0xffff, RZ, 0xc0, !PT ;  /* 0x0000ffff0a0e7812 */ /* 0x010fe400078ec0ff */
[----:B------:R-:W3:Y:S04]  /*a7f60*/  LDL.LU R10, [R1+0x35c] ;  /* 0x00035c00010a7983 */ /* 0x000ee80000300800 */
[----:B------:R0:W-:Y:S04]  /*a7f70*/  STL.64 [R1+0xc00], R4 ;  /* 0x000c000401007387 */ /* 0x0001e80000100a00 */
[----:B------:R-:W4:Y:S04]  /*a7f80*/  LDL.LU R22, [R1+0x18c] ;  /* 0x00018c0001167983 */ /* 0x000f280000300800 */
[----:B------:R-:W2:Y:S04]  /*a7f90*/  LDL.LU R48, [R1+0x118] ;  /* 0x0001180001307983 */ /* 0x000ea80000300800 */
[----:B------:R-:W2:Y:S04]  /*a7fa0*/  LDL.LU R50, [R1+0x2888] ;  /* 0x0028880001327983 */ /* 0x000ea80000300800 */
[----:B------:R-:W2:Y:S04]  /*a7fb0*/  LDL.LU R31, [R1+0x114] ;  /* 0x00011400011f7983 */ /* 0x000ea80000300800 */
[----:B------:R-:W2:Y:S04]  /*a7fc0*/  LDL.LU R32, [R1+0x2890] ;  /* 0x0028900001207983 */ /* 0x000ea80000300800 */
[----:B------:R-:W2:Y:S01]  /*a7fd0*/  LDL.LU R27, [R1+0x120] ;  /* 0x00012000011b7983 */ /* 0x000ea20000300800 */
[----:B------:R-:W-:-:S02]  /*a7fe0*/  PRMT R25, R58, 0x4210, R13 ;  /* 0x000042103a197816 */ /* 0x000fc4000000000d */
[----:B0-----:R-:W-:Y:S02]  /*a7ff0*/  IADD3 R4, P6, R2, R47, RZ ;  /* 0x0000002f02047210 */ /* 0x001fe40007fde0ff */
[----:B------:R-:W-:Y:S01]  /*a8000*/  PRMT R13, R59, 0x5210, R13 ;  /* 0x000052103b0d7816 */ /* 0x000fe2000000000d */
[----:B------:R-:W-:Y:S02]  /*a8010*/  STL.64 [R1+0x39e8], R24 ;  /* 0x0039e81801007387 */ /* 0x000fe40000100a00 */
[----:B------:R-:W-:Y:S02]  /*a8020*/  IMAD.X R5, R15, 0x1, R35, P6 ;  /* 0x000000010f057824 */ /* 0x000fe400030e0623 */
[----:B------:R-:W-:Y:S01]  /*a8030*/  STL.64 [R1+0x39f0], R12 ;  /* 0x0039f00c01007387 */ /* 0x000fe20000100a00 */
[----:B------:R-:W-:-:S03]  /*a8040*/  PRMT R26, R11, 0x4210, R14 ;  /* 0x000042100b1a7816 */ /* 0x000fc6000000000e */
[----:B------:R-:W2:Y:S04]  /*a8050*/  LDL.LU R6, [R1+0x288c] ;  /* 0x00288c0001067983 */ /* 0x000ea80000300800 */
[----:B------:R-:W2:Y:S01]  /*a8060*/  LDL.LU R58, [R1+0x11c] ;  /* 0x00011c00013a7983 */ /* 0x000ea20000300800 */
[----:B------:R-:W-:-:S03]  /*a8070*/  PRMT R14, R7, 0x5210, R14 ;  /* 0x00005210070e7816 */ /* 0x000fc6000000000e */
[----:B------:R0:W-:Y:S04]  /*a8080*/  STL.64 [R1+0xbb0], R4 ;  /* 0x000bb00401007387 */ /* 0x0001e80000100a00 */
[----:B------:R-:W2:Y:S04]  /*a8090*/  LDL.LU R11, [R1+0x368] ;  /* 0x00036800010b7983 */ /* 0x000ea80000300800 */
[----:B------:R-:W2:Y:S04]  /*a80a0*/  LDL.LU R59, [R1+0x2894] ;  /* 0x00289400013b7983 */ /* 0x000ea80000300800 */
[----:B------:R-:W2:Y:S01]  /*a80b0*/  LDL.LU R7, [R1+0x124] ;  /* 0x0001240001077983 */ /* 0x000ea20000300800 */
[----:B0-----:R-:W-:-:S03]  /*a80c0*/  IADD3 R4, P6, R2, R45, RZ ;  /* 0x0000002d02047210 */ /* 0x001fc60007fde0ff */
[----:B------:R-:W2:Y:S02]  /*a80d0*/  LDL.LU R56, [R1+0x1dc] ;  /* 0x0001dc0001387983 */ /* 0x000ea40000300800 */
[C---:B------:R-:W-:Y:S01]  /*a80e0*/  IMAD.X R5, R15.reuse, 0x1, R36, P6 ;  /* 0x000000010f057824 */ /* 0x040fe200030e0624 */
[----:B------:R-:W-:Y:S01]  /*a80f0*/  IADD3 R12, P6, R2, R46, RZ ;  /* 0x0000002e020c7210 */ /* 0x000fe20007fde0ff */
[----:B------:R-:W2:Y:S04]  /*a8100*/  LDL.LU R28, [R1+0x128] ;  /* 0x00012800011c7983 */ /* 0x000ea80000300800 */
[----:B------:R-:W2:Y:S01]  /*a8110*/  LDL.LU R25, [R1+0xc0] ;  /* 0x0000c00001197983 */ /* 0x000ea20000300800 */
[----:B------:R-:W-:-:S03]  /*a8120*/  IMAD.X R13, R15, 0x1, R37, P6 ;  /* 0x000000010f0d7824 */ /* 0x000fc600030e0625 */
[----:B------:R-:W2:Y:S04]  /*a8130*/  LDL.LU R52, [R1+0x14f8] ;  /* 0x0014f80001347983 */ /* 0x000ea80000300800 */
[----:B------:R0:W-:Y:S04]  /*a8140*/  STL.64 [R1+0xb30], R4 ;  /* 0x000b300401007387 */ /* 0x0001e80000100a00 */
[----:B------:R-:W2:Y:S01]  /*a8150*/  LDL.LU R24, [R1+0xc4] ;  /* 0x0000c40001187983 */ /* 0x000ea20000300800 */
[----:B---3--:R-:W-:-:S04]  /*a8160*/  LOP3.LUT R10, R10, 0xffff, RZ, 0xc0, !PT ;  /* 0x0000ffff0a0a7812 */ /* 0x008fc800078ec0ff */
[--C-:B----4-:R-:W-:Y:S02]  /*a8170*/  PRMT R22, R22, 0x4210, R10.reuse ;  /* 0x0000421016167816 */ /* 0x110fe4000000000a */
[----:B--2---:R-:W-:Y:S02]  /*a8180*/  PRMT R10, R48, 0x5210, R10 ;  /* 0x00005210300a7816 */ /* 0x004fe4000000000a */
[----:B0-----:R-:W-:Y:S02]  /*a8190*/  PRMT R4, R31, 0x5210, R50 ;  /* 0x000052101f047816 */ /* 0x001fe40000000032 */
[----:B------:R-:W-:Y:S02]  /*a81a0*/  PRMT R5, R27, 0x5210, R32 ;  /* 0x000052101b057816 */ /* 0x000fe40000000020 */
[----:B------:R-:W2:Y:S04]  /*a81b0*/  LDL.LU R27, [R1+0x28c] ;  /* 0x00028c00011b7983 */ /* 0x000ea80000300800 */
[----:B------:R-:W3:Y:S04]  /*a81c0*/  LDL.LU R54, [R1+0x12c] ;  /* 0x00012c0001367983 */ /* 0x000ee80000300800 */
[----:B------:R0:W-:Y:S04]  /*a81d0*/  STL.64 [R1+0xa90], R12 ;  /* 0x000a900c01007387 */ /* 0x0001e80000100a00 */
[----:B------:R-:W4:Y:S04]  /*a81e0*/  LDL.LU R3, [R1+0x36c] ;  /* 0x00036c0001037983 */ /* 0x000f280000300800 */
[----:B------:R-:W4:Y:S04]  /*a81f0*/  LDL.LU R31, [R1+0x14f4] ;  /* 0x0014f400011f7983 */ /* 0x000f280000300800 */
[----:B------:R-:W4:Y:S01]  /*a8200*/  LDL.LU R51, [R1+0x2a0] ;  /* 0x0002a00001337983 */ /* 0x000f220000300800 */
[----:B0-----:R-:W-:-:S03]  /*a8210*/  IADD3 R12, P6, R2, R44, RZ ;  /* 0x0000002c020c7210 */ /* 0x001fc60007fde0ff */
[----:B------:R-:W4:Y:S04]  /*a8220*/  LDL.LU R48, [R1+0x130] ;  /* 0x0001300001307983 */ /* 0x000f280000300800 */
[----:B------:R-:W4:Y:S04]  /*a8230*/  LDL.LU R50, [R1+0x2ac] ;  /* 0x0002ac0001327983 */ /* 0x000f280000300800 */
[----:B------:R-:W4:Y:S01]  /*a8240*/  LDL.LU R32, [R1+0x134] ;  /* 0x0001340001207983 */ /* 0x000f220000300800 */
[----:B------:R-:W-:Y:S01]  /*a8250*/  PRMT R6, R58, 0x5210, R6 ;  /* 0x000052103a067816 */ /* 0x000fe20000000006 */
[----:B------:R-:W-:-:S02]  /*a8260*/  IMAD.X R13, R15, 0x1, R38, P6 ;  /* 0x000000010f0d7824 */ /* 0x000fc400030e0626 */
[----:B------:R-:W4:Y:S01]  /*a8270*/  LDL.LU R58, [R1+0x370] ;  /* 0x00037000013a7983 */ /* 0x000f220000300800 */
[----:B------:R-:W-:-:S03]  /*a8280*/  PRMT R7, R7, 0x5210, R59 ;  /* 0x0000521007077816 */ /* 0x000fc6000000003b */
[----:B------:R-:W-:Y:S04]  /*a8290*/  STL.64 [R1+0x9c8], R12 ;  /* 0x0009c80c01007387 */ /* 0x000fe80000100a00 */
[----:B------:R-:W4:Y:S04]  /*a82a0*/  LDL.LU R59, [R1+0x2c0] ;  /* 0x0002c000013b7983 */ /* 0x000f280000300800 */
[----:B------:R-:W-:Y:S01]  /*a82b0*/  STL.64 [R1+0x39e0], R6 ;  /* 0x0039e00601007387 */ /* 0x000fe20000100a00 */
[----:B------:R-:W-:-:S03]  /*a82c0*/  LOP3.LUT R9, R9, 0xffff, RZ, 0xc0, !PT ;  /* 0x0000ffff09097812 */ /* 0x000fc600078ec0ff */
[----:B------:R0:W-:Y:S01]  /*a82d0*/  STL.64 [R1+0x39d8], R4 ;  /* 0x0039d80401007387 */ /* 0x0001e20000100a00 */
[----:B------:R-:W-:Y:S02]  /*a82e0*/  LOP3.LUT R11, R11, 0xffff, RZ, 0xc0, !PT ;  /* 0x0000ffff0b0b7812 */ /* 0x000fe400078ec0ff */
[--C-:B------:R-:W-:Y:S02]  /*a82f0*/  PRMT R21, R21, 0x4210, R9.reuse ;  /* 0x0000421015157816 */ /* 0x100fe40000000009 */
[----:B------:R-:W-:Y:S02]  /*a8300*/  PRMT R9, R23, 0x5210, R9 ;  /* 0x0000521017097816 */ /* 0x000fe40000000009 */
[----:B0-----:R-:W-:Y:S02]  /*a8310*/  IADD3 R4, P6, R2, R43, RZ ;  /* 0x0000002b02047210 */ /* 0x001fe40007fde0ff */
[----:B------:R-:W-:Y:S02]  /*a8320*/  PRMT R23, R56, 0x4210, R11 ;  /* 0x0000421038177816 */ /* 0x000fe4000000000b */
[----:B------:R-:W4:Y:S01]  /*a8330*/  LDL.LU R56, [R1+0x138] ;  /* 0x0001380001387983 */ /* 0x000f220000300800 */
[----:B------:R-:W-:-:S05]  /*a8340*/  IMAD.X R5, R15, 0x1, R39, P6 ;  /* 0x000000010f057824 */ /* 0x000fca00030e0627 */
[----:B------:R0:W-:Y:S04]  /*a8350*/  STL.64 [R1+0x878], R4 ;  /* 0x0008780401007387 */ /* 0x0001e80000100a00 */
[----:B------:R-:W4:Y:S01]  /*a8360*/  LDL.LU R12, [R1+0x14fc] ;  /* 0x0014fc00010c7983 */ /* 0x000f220000300800 */
[----:B------:R-:W-:-:S03]  /*a8370*/  PRMT R11, R28, 0x5210, R11 ;  /* 0x000052101c0b7816 */ /* 0x000fc6000000000b */
[----:B------:R-:W4:Y:S01]  /*a8380*/  LDL.LU R13, [R1+0x374] ;  /* 0x00037400010d7983 */ /* 0x000f220000300800 */
[----:B0-----:R-:W-:-:S05]  /*a8390*/  IADD3 R4, P6, R2, R61, RZ ;  /* 0x0000003d02047210 */ /* 0x001fca0007fde0ff */
[----:B------:R-:W-:Y:S01]  /*a83a0*/  IMAD.X R5, R15, 0x1, R41, P6 ;  /* 0x000000010f057824 */ /* 0x000fe200030e0629 */
[----:B------:R-:W-:-:S04]  /*a83b0*/  LOP3.LUT R8, R8, 0xffff, RZ, 0xc0, !PT ;  /* 0x0000ffff08087812 */ /* 0x000fc800078ec0ff */
[----:B------:R0:W-:Y:S01]  /*a83c0*/  STL.64 [R1+0x430], R4 ;  /* 0x0004300401007387 */ /* 0x0001e20000100a00 */
[----:B------:R-:W-:-:S03]  /*a83d0*/  LOP3.LUT R15, R52, 0xffff, RZ, 0xc0, !PT ;  /* 0x0000ffff340f7812 */ /* 0x000fc600078ec0ff */
[----:B------:R-:W4:Y:S04]  /*a83e0*/  LDL.LU R29, [R1+0x310] ;  /* 0x00031000011d7983 */ /* 0x000f280000300800 */
[----:B------:R-:W4:Y:S04]  /*a83f0*/  LDL.LU R2, [R1+0x13c] ;  /* 0x00013c0001027983 */ /* 0x000f280000300800 */
[----:B------:R-:W4:Y:S01]  /*a8400*/  LDL.LU R28, [R1+0x33c] ;  /* 0x00033c00011c7983 */ /* 0x000f220000300800 */
[----:B------:R-:W-:-:S03]  /*a8410*/  PRMT R20, R20, 0x4210, R8 ;  /* 0x0000421014147816 */ /* 0x000fc60000000008 */
[----:B------:R-:W4:Y:S01]  /*a8420*/  LDL.LU R52, [R1+0x140] ;  /* 0x0001400001347983 */ /* 0x000f220000300800 */
[----:B------:R-:W-:Y:S02]  /*a8430*/  PRMT R8, R19, 0x5210, R8 ;  /* 0x0000521013087816 */ /* 0x000fe40000000008 */
[----:B0-----:R-:W-:Y:S02]  /*a8440*/  IADD3 R4, P6, R25, R40, RZ ;  /* 0x0000002819047210 */ /* 0x001fe40007fde0ff */
[--C-:B--2---:R-:W-:Y:S02]  /*a8450*/  PRMT R27, R27, 0x4210, R15.reuse ;  /* 0x000042101b1b7816 */ /* 0x104fe4000000000f */
[----:B---3--:R-:W-:Y:S02]  /*a8460*/  PRMT R15, R54, 0x5210, R15 ;  /* 0x00005210360f7816 */ /* 0x008fe4000000000f */
[----:B------:R-:W2:Y:S01]  /*a8470*/  LDL.LU R54, [R1+0x2658] ;  /* 0x0026580001367983 */ /* 0x000ea20000300800 */
[----:B----4-:R-:W-:-:S02]  /*a8480*/  LOP3.LUT R31, R31, 0xffff, RZ, 0xc0, !PT ;  /* 0x0000ffff1f1f7812 */ /* 0x010fc400078ec0ff */
[----:B------:R-:W-:Y:S02]  /*a8490*/  LOP3.LUT R19, R3, 0xffff, RZ, 0xc0, !PT ;  /* 0x0000ffff03137812 */ /* 0x000fe400078ec0ff */
[----:B------:R-:W3:Y:S02]  /*a84a0*/  LDL.LU R3, [R1+0x37c] ;  /* 0x00037c0001037983 */ /* 0x000ee40000300800 */
[----:B------:R-:W-:Y:S02]  /*a84b0*/  PRMT R18, R51, 0x4210, R19 ;  /* 0x0000421033127816 */ /* 0x000fe40000000013 */
[----:B------:R-:W4:Y:S01]  /*a84c0*/  LDL.LU R51, [R1+0x27c] ;  /* 0x00027c0001337983 */ /* 0x000f220000300800 */
[--C-:B------:R-:W-:Y:S02]  /*a84d0*/  PRMT R17, R50, 0x4210, R31.reuse ;  /* 0x0000421032117816 */ /* 0x100fe4000000001f */
[----:B------:R-:W-:Y:S02]  /*a84e0*/  PRMT R31, R32, 0x5210, R31 ;  /* 0x00005210201f7816 */ /* 0x000fe4000000001f */
[----:B------:R-:W-:-:S02]  /*a84f0*/  SHF.R.S32.HI R32, RZ, 0x1f, R25 ;  /* 0x0000001fff207819 */ /* 0x000fc40000011419 */
[----:B------:R-:W-:Y:S02]  /*a8500*/  LOP3.LUT R33, R58, 0xffff, RZ, 0xc0, !PT ;  /* 0x0000ffff3a217812 */ /* 0x000fe400078ec0ff */
[----:B------:R-:W4:Y:S01]  /*a8510*/  LDL.LU R58, [R1+0xde0] ;  /* 0x000de000013a7983 */ /* 0x000f220000300800 */
[----:B------:R-:W-:Y:S01]  /*a8520*/  IMAD.X R5, R32, 0x1, R42, P6 ;  /* 0x0000000120057824 */ /* 0x000fe200030e062a */
[----:B------:R-:W-:-:S04]  /*a8530*/  PRMT R16, R59, 0x4210, R33 ;  /* 0x000042103b107816 */ /* 0x000fc80000000021 */
[----:B------:R0:W-:Y:S04]  /*a8540*/  STL.64 [R1+0x428], R4 ;  /* 0x0004280401007387 */ /* 0x0001e80000100a00 */
[----:B------:R-:W4:Y:S01]  /*a8550*/  LDL.LU R59, [R1+0x148] ;  /* 0x00014800013b7983 */ /* 0x000f220000300800 */
[----:B0-----:R-:W-:Y:S02]  /*a8560*/  IADD3 R4, P6, R24, R40, RZ ;  /* 0x0000002818047210 */ /* 0x001fe40007fde0ff */
[----:B------:R-:W-:Y:S02]  /*a8570*/  PRMT R19, R48, 0x5210, R19 ;  /* 0x0000521030137816 */ /* 0x000fe40000000013 */
[----:B------:R-:W4:Y:S04]  /*a8580*/  LDL.LU R48, [R1+0x265c] ;  /* 0x00265c0001307983 */ /* 0x000f280000300800 */
[----:B------:R-:W4:Y:S01]  /*a8590*/  LDL.LU R50, [R1+0x388] ;  /* 0x0003880001327983 */ /* 0x000f220000300800 */
[----:B------:R-:W-:-:S02]  /*a85a0*/  PRMT R30, R56, 0x5210, R33 ;  /* 0x00005210381e7816 */ /* 0x000fc40000000021 */
[----:B------:R-:W-:Y:S01]  /*a85b0*/  SHF.R.S32.HI R33, RZ, 0x1f, R24 ;  /* 0x0000001fff217819 */ /* 0x000fe20000011418 */
[----:B------:R-:W4:Y:S04]  /*a85c0*/  LDL.LU R56, [R1+0x288] ;  /* 0x0002880001387983 */ /* 0x000f280000300800 */
[----:B------:R-:W-:Y:S01]  /*a85d0*/  IMAD.X R5, R33, 0x1, R42, P6 ;  /* 0x0000000121057824 */ /* 0x000fe200030e062a */
[----:B------:R-:W-:Y:S02]  /*a85e0*/  IADD3 R6, P6, R25, R57, RZ ;  /* 0x0000003919067210 */ /* 0x000fe40007fde0ff */
[----:B------:R-:W-:-:S03]  /*a85f0*/  LOP3.LUT R42, R13, 0xffff, RZ, 0xc0, !PT ;  /* 0x0000ffff0d2a7812 */ /* 0x000fc600078ec0ff */
[----:B------:R-:W-:Y:S01]  /*a8600*/  IMAD.X R7, R32, 0x1, R34, P6 ;  /* 0x0000000120077824 */ /* 0x000fe200030e0622 */
[----:B------:R0:W-:Y:S01]  /*a8610*/  STL.64 [R1+0x418], R4 ;  /* 0x0004180401007387 */ /* 0x0001e20000100a00 */
[----:B------:R-:W-:-:S04]  /*a8620*/  LOP3.LUT R40, R12, 0xffff, RZ, 0xc0, !PT ;  /* 0x0000ffff0c287812 */ /* 0x000fc800078ec0ff */
[----:B------:R-:W-:Y:S02]  /*a8630*/  PRMT R29, R29, 0x4210, R40 ;  /* 0x000042101d1d7816 */ /* 0x000fe40000000028 */
[--C-:B------:R-:W-:Y:S02]  /*a8640*/  PRMT R28, R28, 0x4210, R42.reuse ;  /* 0x000042101c1c7816 */ /* 0x100fe4000000002a */
[----:B------:R-:W-:Y:S02]  /*a8650*/  PRMT R52, R52, 0x5210, R42 ;  /* 0x0000521034347816 */ /* 0x000fe4000000002a */
[----:B------:R-:W4:Y:S04]  /*a8660*/  LDL.LU R42, [R1+0x2668] ;  /* 0x00266800012a7983 */ /* 0x000f280000300800 */
[----:B0-----:R-:W4:Y:S01]  /*a8670*/  LDL.LU R4, [R1+0x38c] ;  /* 0x00038c0001047983 */ /* 0x001f220000300800 */
[----:B------:R-:W-:-:S03]  /*a8680*/  PRMT R2, R2, 0x5210, R40 ;  /* 0x0000521002027816 */ /* 0x000fc60000000028 */
[----:B------:R-:W4:Y:S04]  /*a8690*/  LDL.LU R5, [R1+0x158] ;  /* 0x0001580001057983 */ /* 0x000f280000300800 */
[----:B------:R0:W-:Y:S02]  /*a86a0*/  STL.64 [R1+0x410], R6 ;  /* 0x0004100601007387 */ /* 0x0001e40000100a00 */
[----:B0-----:R-:W-:-:S05]  /*a86b0*/  IADD3 R6, P6, R24, R57, RZ ;  /* 0x0000003918067210 */ /* 0x001fca0007fde0ff */
[----:B------:R-:W-:Y:S01]  /*a86c0*/  IMAD.X R7, R33, 0x1, R34, P6 ;  /* 0x0000000121077824 */ /* 0x000fe200030e0622 */
[----:B------:R-:W-:Y:S04]  /*a86d0*/  STL [R1+0x3708], R57 ;  /* 0x0037083901007387 */ /* 0x000fe80000100800 */
[----:B------:R0:W-:Y:S04]  /*a86e0*/  STL.64 [R1+0x408], R6 ;  /* 0x0004080601007387 */ /* 0x0001e80000100a00 */
[----:B0-----:R-:W4:Y:S04]  /*a86f0*/  LDL.LU R6, [R1+0x2674] ;  /* 0x0026740001067983 */ /* 0x001f280000300800 */
[----:B------:R-:W4:Y:S04]  /*a8700*/  LDL.LU R7, [R1+0x266c] ;  /* 0x00266c0001077983 */ /* 0x000f280000300800 */
[----:B------:R-:W4:Y:S04]  /*a8710*/  LDL.LU R12, [R1+0x1308] ;  /* 0x00130800010c7983 */ /* 0x000f280000300800 */
[----:B------:R-:W4:Y:S01]  /*a8720*/  LDL.LU R13, [R1+0x130c] ;  /* 0x00130c00010d7983 */ /* 0x000f220000300800 */
[----:B--2---:R-:W-:-:S02]  /*a8730*/  LOP3.LUT R34, R54, 0xffff, RZ, 0xc0, !PT ;  /* 0x0000ffff36227812 */ /* 0x004fc400078ec0ff */
[----:B---3--:R-:W-:Y:S02]  /*a8740*/  LOP3.LUT R40, R3, 0xffff, RZ, 0xc0, !PT ;  /* 0x0000ffff03287812 */ /* 0x008fe400078ec0ff */
[----:B----4-:R-:W-:Y:S02]  /*a8750*/  PRMT R54, R51, 0x4210, R34 ;  /* 0x0000421033367816 */ /* 0x010fe40000000022 */
[--C-:B------:R-:W-:Y:S02]  /*a8760*/  PRMT R3, R58, 0x4210, R40.reuse ;  /* 0x000042103a037816 */ /* 0x100fe40000000028 */
[----:B------:R-:W-:Y:S02]  /*a8770*/  IADD3 R58, P6, R25, R47, RZ ;  /* 0x0000002f193a7210 */ /* 0x000fe40007fde0ff */
[----:B------:R-:W-:-:S03]  /*a8780*/  PRMT R51, R59, 0x5210, R40 ;  /* 0x000052103b337816 */ /* 0x000fc60000000028 */
[----:B------:R-:W-:-:S05]  /*a8790*/  IMAD.X R59, R32, 0x1, R35, P6 ;  /* 0x00000001203b7824 */ /* 0x000fca00030e0623 */
[----:B------:R0:W-:Y:S02]  /*a87a0*/  STL.64 [R1+0x400], R58 ;  /* 0x0004003a01007387 */ /* 0x0001e40000100a00 */
[----:B0-----:R-:W-:-:S05]  /*a87b0*/  IADD3 R58, P6, R24, R47, RZ ;  /* 0x0000002f183a7210 */ /* 0x001fca0007fde0ff */
[----:B------:R-:W-:-:S05]  /*a87c0*/  IMAD.X R59, R33, 0x1, R35, P6 ;  /* 0x00000001213b7824 */ /* 0x000fca00030e0623 */
[----:B------:R0:W-:Y:S04]  /*a87d0*/  STL.64 [R1+0x3f0], R58 ;  /* 0x0003f03a01007387 */ /* 0x0001e80000100a00 */
[----:B0-----:R-:W2:Y:S01]  /*a87e0*/  LDL.LU.64 R58, [R1+0x3a08] ;  /* 0x003a0800013a7983 */ /* 0x001ea20000300a00 */
[----:B------:R-:W-:Y:S02]  /*a87f0*/  PRMT R60, R60, 0x5210, R34 ;  /* 0x000052103c3c7816 */ /* 0x000fe40000000022 */
[----:B------:R-:W-:Y:S02]  /*a8800*/  LOP3.LUT R34, R48, 0xffff, RZ, 0xc0, !PT ;  /* 0x0000ffff30227812 */ /* 0x000fe400078ec0ff */
[----:B------:R-:W-:Y:S02]  /*a8810*/  LOP3.LUT R35, R50, 0xffff, RZ, 0xc0, !PT ;  /* 0x0000ffff32237812 */ /* 0x000fe400078ec0ff */
[----:B------:R-:W-:-:S02]  /*a8820*/  PRMT R48, R56, 0x4210, R34 ;  /* 0x0000421038307816 */ /* 0x000fc40000000022 */
[--C-:B------:R-:W-:Y:S02]  /*a8830*/  PRMT R56, R55, 0x5210, R35.reuse ;  /* 0x0000521037387816 */ /* 0x100fe40000000023 */
[----:B--2---:R-:W-:Y:S02]  /*a8840*/  PRMT R50, R58, 0x4210, R35 ;  /* 0x000042103a327816 */ /* 0x004fe40000000023 */
[----:B------:R-:W2:Y:S04]  /*a8850*/  LDL.LU R58, [R1+0x3a00] ;  /* 0x003a0000013a7983 */ /* 0x000ea80000300800 */
[----:B------:R-:W3:Y:S01]  /*a8860*/  LDL.LU R55, [R1+0x39fc] ;  /* 0x0039fc0001377983 */ /* 0x000ee20000300800 */
[----:B------:R-:W-:Y:S02]  /*a8870*/  PRMT R59, R59, 0x5210, R34 ;  /* 0x000052103b3b7816 */ /* 0x000fe40000000022 */
[----:B------:R-:W-:-:S05]  /*a8880*/  IADD3 R34, P6, R25, R45, RZ ;  /* 0x0000002d19227210 */ /* 0x000fca0007fde0ff */
[----:B------:R-:W-:-:S05]  /*a8890*/  IMAD.X R35, R32, 0x1, R36, P6 ;  /* 0x0000000120237824 */ /* 0x000fca00030e0624 */
[----:B------:R0:W-:Y:S02]  /*a88a0*/  STL.64 [R1+0x3d0], R34 ;  /* 0x0003d02201007387 */ /* 0x0001e40000100a00 */
[----:B0-----:R-:W-:-:S05]  /*a88b0*/  IADD3 R34, P6, R24, R45, RZ ;  /* 0x0000002d18227210 */ /* 0x001fca0007fde0ff */
[----:B------:R-:W-:-:S05]  /*a88c0*/  IMAD.X R35, R33, 0x1, R36, P6 ;  /* 0x0000000121237824 */ /* 0x000fca00030e0624 */
[----:B------:R0:W-:Y:S02]  /*a88d0*/  STL.64 [R1+0x390], R34 ;  /* 0x0003902201007387 */ /* 0x0001e40000100a00 */
[----:B0-----:R-:W-:Y:S02]  /*a88e0*/  LOP3.LUT R35, R4, 0xffff, RZ, 0xc0, !PT ;  /* 0x0000ffff04237812 */ /* 0x001fe400078ec0ff */
[----:B------:R-:W-:Y:S02]  /*a88f0*/  IADD3 R4, P6, R25, R46, RZ ;  /* 0x0000002e19047210 */ /* 0x000fe40007fde0ff */
[----:B------:R-:W-:-:S03]  /*a8900*/  PRMT R45, R5, 0x5210, R35 ;  /* 0x00005210052d7816 */ /* 0x000fc60000000023 */
[----:B------:R-:W-:-:S05]  /*a8910*/  IMAD.X R5, R32, 0x1, R37, P6 ;  /* 0x0000000120057824 */ /* 0x000fca00030e0625 */
[----:B------:R0:W-:Y:S02]  /*a8920*/  STL.64 [R1+0x388], R4 ;  /* 0x0003880401007387 */ /* 0x0001e40000100a00 */
[----:B0-----:R-:W-:-:S05]  /*a8930*/  IADD3 R4, P6, R24, R46, RZ ;  /* 0x0000002e18047210 */ /* 0x001fca0007fde0ff */
[----:B------:R-:W-:-:S05]  /*a8940*/  IMAD.X R5, R33, 0x1, R37, P6 ;  /* 0x0000000121057824 */ /* 0x000fca00030e0625 */
[----:B------:R0:W-:Y:S04]  /*a8950*/  STL.64 [R1+0x380], R4 ;  /* 0x0003800401007387 */ /* 0x0001e80000100a00 */
[----:B------:R-:W4:Y:S01]  /*a8960*/  LDL.LU R57, [R1+0x1338] ;  /* 0x0013380001397983 */ /* 0x000f220000300800 */
[----:B------:R-:W-:-:S04]  /*a8970*/  LOP3.LUT R34, R42, 0xffff, RZ, 0xc0, !PT ;  /* 0x0000ffff2a227812 */ /* 0x000fc800078ec0ff */
[----:B------:R-:W-:Y:S02]  /*a8980*/  PRMT R49, R49, 0x5210, R34 ;  /* 0x0000521031317816 */ /* 0x000fe40000000022 */
[----:B0-----:R-:W-:-:S05]  /*a8990*/  IADD3 R4, P6, R25, R44, RZ ;  /* 0x0000002c19047210 */ /* 0x001fca0007fde0ff */
[----:B------:R-:W-:Y:S01]  /*a89a0*/  IMAD.X R5, R32, 0x1, R38, P6 ;  /* 0x0000000120057824 */ /* 0x000fe200030e0626 */
[----:B--2---:R-:W-:Y:S02]  /*a89b0*/  PRMT R58, R58, 0x4210, R34 ;  /* 0x000042103a3a7816 */ /* 0x004fe40000000022 */
[----:B------:R-:W-:Y:S02]  /*a89c0*/  LOP3.LUT R34, R6, 0xffff, RZ, 0xc0, !PT ;  /* 0x0000ffff06227812 */ /* 0x000fe400078ec0ff */
[----:B---3--:R-:W-:Y:S02]  /*a89d0*/  PRMT R55, R55, 0x4210, R35 ;  /* 0x0000421037377816 */ /* 0x008fe40000000023 */
[----:B------:R-:W-:Y:S02]  /*a89e0*/  LOP3.LUT R35, R7, 0xffff, RZ, 0xc0, !PT ;  /* 0x0000ffff07237812 */ /* 0x000fe400078ec0ff */
[----:B------:R-:W-:Y:S02]  /*a89f0*/  PRMT R47, R12, 0x4210, R34 ;  /* 0x000042100c2f7816 */ /* 0x000fe40000000022 */
[----:B------:R-:W-:-:S02]  /*a8a00*/  PRMT R40, R0, 0x5210, R35 ;  /* 0x0000521000287816 */ /* 0x000fc40000000023 */
[----:B------:R-:W-:Y:S01]  /*a8a10*/  PRMT R42, R13, 0x4210, R35 ;  /* 0x000042100d2a7816 */ /* 0x000fe20000000023 */
[----:B------:R-:W2:Y:S01]  /*a8a20*/  LDL.LU R0, [R1+0x39f8] ;  /* 0x0039f80001007983 */ /* 0x000ea20000300800 */
[----:B------:R-:W-:-:S03]  /*a8a30*/  PRMT R53, R53, 0x5210, R34 ;  /* 0x0000521035357816 */ /* 0x000fc60000000022 */
[----:B------:R-:W3:Y:S04]  /*a8a40*/  LDL.LU R35, [R1+0x2678] ;  /* 0x0026780001237983 */ /* 0x000ee80000300800 */
[----:B------:R-:W3:Y:S04]  /*a8a50*/  LDL.LU R34, [R1+0x1334] ;  /* 0x0013340001227983 */ /* 0x000ee80000300800 */
[----:B------:R-:W3:Y:S04]  /*a8a60*/  LDL.LU R36, [R1+0x14c4] ;  /* 0x0014c40001247983 */ /* 0x000ee80000300800 */
[----:B------:R0:W-:Y:S02]  /*a8a70*/  STL.64 [R1+0x378], R4 ;  /* 0x0003780401007387 */ /* 0x0001e40000100a00 */
[----:B0-----:R-:W-:-:S05]  /*a8a80*/  IADD3 R4, P6, R24, R44, RZ ;  /* 0x0000002c18047210 */ /* 0x001fca0007fde0ff */
[----:B------:R-:W-:Y:S02]  /*a8a90*/  IMAD.X R5, R33, 0x1, R38, P6 ;  /* 0x0000000121057824 */ /* 0x000fe400030e0626 */
[----:B------:R-:W3:Y:S04]  /*a8aa0*/  LDL.LU R38, [R1+0xdf4] ;  /* 0x000df40001267983 */ /* 0x000ee80000300800 */
[----:B------:R-:W3:Y:S04]  /*a8ab0*/  LDL.LU R37, [R1+0x13f8] ;  /* 0x0013f80001257983 */ /* 0x000ee80000300800 */
[----:B------:R0:W-:Y:S02]  /*a8ac0*/  STL.64 [R1+0x370], R4 ;  /* 0x0003700401007387 */ /* 0x0001e40000100a00 */
[----:B0-----:R-:W-:-:S05]  /*a8ad0*/  IADD3 R4, P6, R25, R43, RZ ;  /* 0x0000002b19047210 */ /* 0x001fca0007fde0ff */
[----:B------:R-:W-:Y:S01]  /*a8ae0*/  IMAD.X R5, R32, 0x1, R39, P6 ;  /* 0x0000000120057824 */ /* 0x000fe200030e0627 */
[----:B------:R-:W-:-:S05]  /*a8af0*/  IADD3 R6, P6, R24, R43, RZ ;  /* 0x0000002b18067210 */ /* 0x000fca0007fde0ff */
[C---:B------:R-:W-:Y:S01]  /*a8b00*/  IMAD.X R7, R33.reuse, 0x1, R39, P6 ;  /* 0x0000000121077824 */ /* 0x040fe200030e0627 */
[-C--:B------:R-:W-:Y:S01]  /*a8b10*/  IADD3 R12, P6, R24, R61.reuse, RZ ;  /* 0x0000003d180c7210 */ /* 0x080fe20007fde0ff */
[----:B------:R0:W-:Y:S04]  /*a8b20*/  STL.64 [R1+0x368], R4 ;  /* 0x0003680401007387 */ /* 0x0001e80000100a00 */
[----:B------:R-:W-:Y:S01]  /*a8b30*/  IMAD.X R13, R33, 0x1, R41, P6 ;  /* 0x00000001210d7824 */ /* 0x000fe200030e0629 */
[----:B0-----:R-:W3:Y:S04]  /*a8b40*/  LDL.LU R5, [R1+0x14a4] ;  /* 0x0014a40001057983 */ /* 0x001ee80000300800 */
[----:B------:R-:W3:Y:S04]  /*a8b50*/  LDL.LU R44, [R1+0xde8] ;  /* 0x000de800012c7983 */ /* 0x000ee80000300800 */
[----:B------:R-:W3:Y:S04]  /*a8b60*/  LDL.LU R46, [R1+0x13bc] ;  /* 0x0013bc00012e7983 */ /* 0x000ee80000300800 */
[----:B------:R-:W3:Y:S04]  /*a8b70*/  LDL.LU R4, [R1+0x14a0] ;  /* 0x0014a00001047983 */ /* 0x000ee80000300800 */
[----:B------:R-:W3:Y:S04]  /*a8b80*/  LDL.LU R43, [R1+0x14c0] ;  /* 0x0014c000012b7983 */ /* 0x000ee80000300800 */
[----:B------:R-:W3:Y:S04]  /*a8b90*/  LDL.LU R39, [R1+0x13fc] ;  /* 0x0013fc0001277983 */ /* 0x000ee80000300800 */
[----:B------:R0:W-:Y:S01]  /*a8ba0*/  STL.64 [R1+0x360], R6 ;  /* 0x0003600601007387 */ /* 0x0001e20000100a00 */
[----:B------:R-:W-:-:S03]  /*a8bb0*/  IADD3 R24, P6, R25, R61, RZ ;  /* 0x0000003d19187210 */ /* 0x000fc60007fde0ff */
[----:B0-----:R-:W3:Y:S04]  /*a8bc0*/  LDL.LU R6, [R1+0xde4] ;  /* 0x000de40001067983 */ /* 0x001ee80000300800 */
[----:B------:R0:W-:Y:S04]  /*a8bd0*/  STL.64 [R1+0x358], R12 ;  /* 0x0003580c01007387 */ /* 0x0001e80000100a00 */
[----:B0-----:R-:W3:Y:S04]  /*a8be0*/  LDL.LU.64 R12, [R1+0x39f0] ;  /* 0x0039f000010c7983 */ /* 0x001ee80000300a00 */
[----:B------:R-:W3:Y:S04]  /*a8bf0*/  LDL.LU R33, [R1+0x1330] ;  /* 0x0013300001217983 */ /* 0x000ee80000300800 */
[----:B------:R-:W3:Y:S01]  /*a8c00*/  LDL.LU R61, [R1+0xdf8] ;  /* 0x000df800013d7983 */ /* 0x000ee20000300800 */
[----:B------:R-:W-:-:S03]  /*a8c10*/  IMAD.X R25, R32, 0x1, R41, P6 ;  /* 0x0000000120197824 */ /* 0x000fc600030e0629 */
[----:B------:R-:W3:Y:S01]  /*a8c20*/  LDL.LU R7, [R1+0x13b8] ;  /* 0x0013b80001077983 */ /* 0x000ee20000300800 */
[----:B----4-:R-:W-:-:S03]  /*a8c30*/  SHF.R.U32.HI R32, RZ, 0x8, R57 ;  /* 0x00000008ff207819 */ /* 0x010fc60000011639 */
[----:B------:R0:W-:Y:S04]  /*a8c40*/  STL.64 [R1+0x350], R24 ;  /* 0x0003501801007387 */ /* 0x0001e80000100a00 */
[----:B0-----:R-:W4:Y:S04]  /*a8c50*/  LDL.LU.64 R24, [R1+0x39e8] ;  /* 0x0039e80001187983 */ /* 0x001f280000300a00 */
[----:B------:R-:W4:Y:S01]  /*a8c60*/  LDL R57, [R1+0x172c] ;  /* 0x00172c0001397983 */ /* 0x000f220000100800 */
[----:B------:R-:W-:-:S04]  /*a8c70*/  LOP3.LUT R32, R32, 0xffff, RZ, 0xc0, !PT ;  /* 0x0000ffff20207812 */ /* 0x000fc800078ec0ff */
[----:B--2---:R-:W-:Y:S02]  /*a8c80*/  PRMT R32, R32, 0x3340, R0 ;  /* 0x0000334020207816 */ /* 0x004fe40000000000 */
[----:B---3--:R-:W-:-:S05]  /*a8c90*/  LOP3.LUT R36, R36, 0xffff, RZ, 0xc0, !PT ;  /* 0x0000ffff24247812 */ /* 0x008fca00078ec0ff */
[----:B------:R0:W-:Y:S01]  /*a8ca0*/  STL [R1+0x294], R36 ;  /* 0x0002942401007387 */ /* 0x0001e20000100800 */
[----:B------:R-:W-:Y:S02]  /*a8cb0*/  LOP3.LUT R38, R38, 0xffff, RZ, 0xc0, !PT ;  /* 0x0000ffff26267812 */ /* 0x000fe400078ec0ff */
[----:B------:R-:W-:Y:S02]  /*a8cc0*/  LOP3.LUT R37, R37, 0xffff, RZ, 0xc0, !PT ;  /* 0x0000ffff25257812 */ /* 0x000fe400078ec0ff */
[----:B------:R-:W-:Y:S02]  /*a8cd0*/  LOP3.LUT R5, R5, 0xffff, RZ, 0xc0, !PT ;  /* 0x0000ffff05057812 */ /* 0x000fe400078ec0ff */
[----:B------:R-:W-:Y:S02]  /*a8ce0*/  LOP3.LUT R4, R4, 0xffff, RZ, 0xc0, !PT ;  /* 0x0000ffff04047812 */ /* 0x000fe400078ec0ff */
[----:B------:R-:W-:Y:S02]  /*a8cf0*/  PRMT R32, R33, 0x5410, R32 ;  /* 0x0000541021207816 */ /* 0x000fe40000000020 */
[----:B------:R-:W-:-:S04]  /*a8d00*/  LOP3.LUT R33, R35, 0xffff, RZ, 0xc0, !PT ;  /* 0x0000ffff23217812 */ /* 0x000fc800078ec0ff */
[--C-:B------:R-:W-:Y:S02]  /*a8d10*/  PRMT R35, R34, 0x4210, R33.reuse ;  /* 0x0000421022237816 */ /* 0x100fe40000000021 */
[----:B------:R-:W-:Y:S02]  /*a8d20*/  PRMT R34, R32, 0x5210, R33 ;  /* 0x0000521020227816 */ /* 0x000fe40000000021 */
[----:B------:R-:W-:Y:S02]  /*a8d30*/  LOP3.LUT R32, R61, 0xffff, RZ, 0xc0, !PT ;  /* 0x0000ffff3d207812 */ /* 0x000fe400078ec0ff */
[----:B------:R-:W-:Y:S02]  /*a8d40*/  LOP3.LUT R61, R39, 0xffff, RZ, 0xc0, !PT ;  /* 0x0000ffff273d7812 */ /* 0x000fe400078ec0ff */
[----:B------:R-:W-:Y:S01]  /*a8d50*/  LOP3.LUT R33, R43, 0xffff, RZ, 0xc0, !PT ;  /* 0x0000ffff2b217812 */ /* 0x000fe200078ec0ff */
[----:B------:R1:W-:Y:S01]  /*a8d60*/  STL [R1+0x14f0], R32 ;  /* 0x0014f02001007387 */ /* 0x0003e20000100800 */
[----:B0-----:R-:W-:-:S03]  /*a8d70*/  PRMT R36, R36, 0x3340, R61 ;  /* 0x0000334024247816 */ /* 0x001fc6000000003d */
[----:B------:R-:W-:Y:S01]  /*a8d80*/  STL [R1+0xdf8], R33 ;  /* 0x000df82101007387 */ /* 0x000fe20000100800 */
[----:B-1----:R-:W-:-:S03]  /*a8d90*/  PRMT R32, R32, 0x3340, R0 ;  /* 0x0000334020207816 */ /* 0x002fc60000000000 */
[----:B------:R-:W-:Y:S01]  /*a8da0*/  STL [R1+0x1368], R38 ;  /* 0x0013682601007387 */ /* 0x000fe20000100800 */
[----:B------:R-:W-:-:S03]  /*a8db0*/  PRMT R36, R36, 0x5410, R32 ;  /* 0x0000541024247816 */ /* 0x000fc60000000020 */
[----:B------:R0:W-:Y:S01]  /*a8dc0*/  STL [R1+0xdf4], R37 ;  /* 0x000df42501007387 */ /* 0x0001e20000100800 */
[----:B------:R-:W-:Y:S02]  /*a8dd0*/  PRMT R32, R38, 0x3340, R0 ;  /* 0x0000334026207816 */ /* 0x000fe40000000000 */
[----:B0-----:R-:W-:Y:S02]  /*a8de0*/  PRMT R37, R33, 0x3340, R37 ;  /* 0x0000334021257816 */ /* 0x001fe40000000025 */
[----:B------:R-:W-:Y:S02]  /*a8df0*/  LOP3.LUT R33, R46, 0xffff, RZ, 0xc0, !PT ;  /* 0x0000ffff2e217812 */ /* 0x000fe400078ec0ff */
[----:B------:R-:W-:Y:S02]  /*a8e00*/  PRMT R37, R37, 0x5410, R32 ;  /* 0x0000541025257816 */ /* 0x000fe40000000020 */
[----:B------:R-:W-:Y:S01]  /*a8e10*/  LOP3.LUT R32, R44, 0xffff, RZ, 0xc0, !PT ;  /* 0x0000ffff2c207812 */ /* 0x000fe200078ec0ff */
[----:B------:R0:W-:Y:S01]  /*a8e20*/  STL [R1+0x14e4], R5 ;  /* 0x0014e40501007387 */ /* 0x0001e20000100800 */
[----:B------:R-:W-:-:S02]  /*a8e30*/  LOP3.LUT R6, R6, 0xffff, RZ, 0xc0, !PT ;  /* 0x0000ffff06067812 */ /* 0x000fc400078ec0ff */
[----:B------:R-:W-:Y:S01]  /*a8e40*/  PRMT R38, R5, 0x3340, R33 ;  /* 0x0000334005267816 */ /* 0x000fe20000000021 */
[----:B------:R1:W-:Y:S04]  /*a8e50*/  STL [R1+0x14f4], R32 ;  /* 0x0014f42001007387 */ /* 0x0003e80000100800 */
[----:B------:R2:W-:Y:S01]  /*a8e60*/  STL [R1+0x14e0], R33 ;  /* 0x0014e02101007387 */ /* 0x0005e20000100800 */
[----:B0-----:R-:W-:Y:S02]  /*a8e70*/  LOP3.LUT R5, R7, 0xffff, RZ, 0xc0, !PT ;  /* 0x0000ffff07057812 */ /* 0x001fe400078ec0ff */
[----:B-1----:R-:W-:Y:S01]  /*a8e80*/  PRMT R32, R32, 0x3340, R0 ;  /* 0x0000334020207816 */ /* 0x002fe20000000000 */
[----:B------:R-:W-:Y:S03]  /*a8e90*/  STL [R1+0x14e8], R4 ;  /* 0x0014e80401007387 */ /* 0x000fe60000100800 */
[----:B------:R-:W-:Y:S01]  /*a8ea0*/  PRMT R38, R38, 0x5410, R32 ;  /* 0x0000541026267816 */ /* 0x000fe20000000020 */
[----:B------:R-:W-:Y:S01]  /*a8eb0*/  STL [R1+0x14ec], R6 ;  /* 0x0014ec0601007387 */ /* 0x000fe20000100800 */
[----:B------:R-:W-:-:S02]  /*a8ec0*/  PRMT R32, R6, 0x3340, R0 ;  /* 0x0000334006207816 */ /* 0x000fc40000000000 */
[----:B--2---:R-:W-:Y:S01]  /*a8ed0*/  PRMT R33, R4, 0x3340, R5 ;  /* 0x0000334004217816 */ /* 0x004fe20000000005 */
[----:B------:R-:W-:Y:S04]  /*a8ee0*/  STL [R1+0x13b8], R5 ;  /* 0x0013b80501007387 */ /* 0x000fe80000100800 */
[----:B----4-:R-:W0:Y:S01]  /*a8ef0*/  LDS.128 R4, [R57] ;  /* 0x0000000039047984 */ /* 0x010e220000000c00 */
[----:B------:R-:W-:-:S03]  /*a8f00*/  NOP ;  /* 0x0000000000007918 */ /* 0x000fc60000000000 */
[----:B0-----:R-:W-:Y:S04]  /*a8f10*/  STL.64 [R1+0x330], R4 ;  /* 0x0003300401007387 */ /* 0x001fe80000100a00 */
[----:B------:R0:W-:Y:S04]  /*a8f20*/  STL.64 [R1+0x338], R6 ;  /* 0x0003380601007387 */ /* 0x0001e80000100a00 */
[----:B0-----:R-:W2:Y:S04]  /*a8f30*/  LDL.LU.64 R6, [R1+0x39e0] ;  /* 0x0039e00001067983 */ /* 0x001ea80000300a00 */
[----:B------:R-:W2:Y:S04]  /*a8f40*/  LDL.LU.64 R4, [R1+0x39d8] ;  /* 0x0039d80001047983 */ /* 0x000ea80000300a00 */
[----:B------:R-:W-:Y:S01]  /*a8f50*/  STSM.16.M88.4 [R57], R20 ;  /* 0x0000001439007844 */ /* 0x000fe20000000200 */
[----:B------:R-:W-:-:S03]  /*a8f60*/  NOP ;  /* 0x0000000000007918 */ /* 0x000fc60000000000 */
[----:B------:R-:W0:Y:S01]  /*a8f70*/  LDS.128 R20, [R57] ;  /* 0x0000000039147984 */ /* 0x000e220000000c00 */
[----:B------:R-:W-:-:S03]  /*a8f80*/  NOP ;  /* 0x0000000000007918 */ /* 0x000fc60000000000 */
[----:B0-----:R-:W-:Y:S04]  /*a8f90*/  STL.64 [R1+0x320], R20 ;  /* 0x0003201401007387 */ /* 0x001fe80000100a00 */
[----:B------:R-:W-:Y:S04]  /*a8fa0*/  STL.64 [R1+0x328], R22 ;  /* 0x0003281601007387 */ /* 0x000fe80000100a00 */
[----:B--2---:R0:W-:Y:S01]  /*a8fb0*/  STSM.16.M88.4 [R57], R4 ;  /* 0x0000000439007844 */ /* 0x0041e20000000200 */
[----:B------:R-:W-:-:S03]  /*a8fc0*/  NOP ;  /* 0x0000000000007918 */ /* 0x000fc60000000000 */
[----:B------:R-:W1:Y:S01]  /*a8fd0*/  LDS.128 R20, [R57] ;  /* 0x0000000039147984 */ /* 0x000e620000000c00 */
[----:B------:R-:W-:-:S03]  /*a8fe0*/  NOP ;  /* 0x0000000000007918 */ /* 0x000fc60000000000 */
[----:B0-----:R-:W2:Y:S04]  /*a8ff0*/  LDL.LU R4, [R1] ;  /* 0x0000000001047983 */ /* 0x001ea80000300800 */
[----:B------:R-:W2:Y:S04]  /*a9000*/  LDL.LU R5, [R1+0x4] ;  /* 0x0000040001057983 */ /* 0x000ea80000300800 */
[----:B------:R-:W2:Y:S04]  /*a9010*/  LDL.LU R6, [R1+0x8] ;  /* 0x0000080001067983 */ /* 0x000ea80000300800 */
[----:B------:R-:W-:Y:S01]  /*a9020*/  STSM.16.M88.4 [R57], R8 ;  /* 0x0000000839007844 */ /* 0x000fe20000000200 */
[----:B------:R-:W-:-:S03]  /*a9030*/  NOP ;  /* 0x0000000000007918 */ /* 0x000fc60000000000 */
[----:B------:R-:W0:Y:S01]  /*a9040*/  LDS.128 R8, [R57] ;  /* 0x0000000039087984 */ /* 0x000e220000000c00 */
[----:B------:R-:W-:Y:S01]  /*a9050*/  IMAD.MOV.U32 R7, RZ, RZ, R18 ;  /* 0x000000ffff077224 */ /* 0x000fe200078e0012 */
[----:B------:R-:W-:Y:S02]  /*a9060*/  NOP ;  /* 0x0000000000007918 */ /* 0x000fe40000000000 */
[----:B------:R-:W3:Y:S04]  /*a9070*/  LDL.LU R18, [R1+0x39d0] ;  /* 0x0039d00001127983 */ /* 0x000ee80000300800 */
[----:B-1----:R1:W-:Y:S04]  /*a9080*/  STL.64 [R1+0x310], R20 ;  /* 0x0003101401007387 */ /* 0x0023e80000100a00 */
[----:B------:R4:W-:Y:S04]  /*a9090*/  STL.64 [R1+0x318], R22 ;  /* 0x0003181601007387 */ /* 0x0009e80000100a00 */
[----:B-1----:R-:W3:Y:S04]  /*a90a0*/  LDL.LU R20, [R1+0x30] ;  /* 0x0000300001147983 */ /* 0x002ee80000300800 */
[----:B------:R-:W3:Y:S01]  /*a90b0*/  LDL.LU R21, [R1+0x34] ;  /* 0x0000340001157983 */ /* 0x000ee20000300800 */
[----:B----4-:R-:W-:-:S03]  /*a90c0*/  IMAD.MOV.U32 R23, RZ, RZ, R17 ;  /* 0x000000ffff177224 */ /* 0x010fc600078e0011 */
[----:B------:R-:W4:Y:S04]  /*a90d0*/  LDL.LU R22, [R1+0x38] ;  /* 0x0000380001167983 */ /* 0x000f280000300800 */
[----:B------:R-:W3:Y:S04]  /*a90e0*/  LDL.LU R17, [R1+0x39cc] ;  /* 0x0039cc0001117983 */ /* 0x000ee80000300800 */
[----:B0-----:R0:W-:Y:S04]  /*a90f0*/  STL.64 [R1+0x300], R8 ;  /* 0x0003000801007387 */ /* 0x0011e80000100a00 */
[----:B------:R1:W-:Y:S04]  /*a9100*/  STL.64 [R1+0x308], R10 ;  /* 0x0003080a01007387 */ /* 0x0003e80000100a00 */
[----:B0-----:R-:W4:Y:S04]  /*a9110*/  LDL.LU R8, [R1+0x50] ;  /* 0x0000500001087983 */ /* 0x001f280000300800 */
[----:B------:R-:W4:Y:S01]  /*a9120*/  LDL.LU R9, [R1+0x54] ;  /* 0x0000540001097983 */ /* 0x000f220000300800 */
[----:B-1----:R-:W-:-:S03]  /*a9130*/  IMAD.MOV.U32 R11, RZ, RZ, R16 ;  /* 0x000000ffff0b7224 */ /* 0x002fc600078e0010 */
[----:B------:R-:W4:Y:S04]  /*a9140*/  LDL.LU R10, [R1+0x58] ;  /* 0x00005800010a7983 */ /* 0x000f280000300800 */
[----:B------:R-:W3:Y:S04]  /*a9150*/  LDL.LU R16, [R1+0x39c8] ;  /* 0x0039c80001107983 */ /* 0x000ee80000300800 */
[----:B------:R-:W-:Y:S01]  /*a9160*/  STSM.16.M88.4 [R57], R24 ;  /* 0x0000001839007844 */ /* 0x000fe20000000200 */
[----:B------:R-:W-:-:S03]  /*a9170*/  NOP ;  /* 0x0000000000007918 */ /* 0x000fc60000000000 */
[----:B------:R-:W0:Y:S01]  /*a9180*/  LDS.128 R24, [R57] ;  /* 0x0000000039187984 */ /* 0x000e220000000c00 */
[----:B------:R-:W-:-:S03]  /*a9190*/  NOP ;  /* 0x0000000000007918 */ /* 0x000fc60000000000 */
[----:B0-----:R0:W-:Y:S04]  /*a91a0*/  STL.64 [R1+0x2f0], R24 ;  /* 0x0002f01801007387 */ /* 0x0011e80000100a00 */
[----:B------:R1:W-:Y:S04]  /*a91b0*/  STL.64 [R1+0x2f8], R26 ;  /* 0x0002f81a01007387 */ /* 0x0003e80000100a00 */
[----:B0-----:R-:W4:Y:S01]  /*a91c0*/  LDL.LU R24, [R1+0x10] ;  /* 0x0000100001187983 */ /* 0x001f220000300800 */
[----:B-1----:R-:W-:-:S03]  /*a91d0*/  IMAD.MOV.U32 R27, RZ, RZ, R30 ;  /* 0x000000ffff1b7224 */ /* 0x002fc600078e001e */
[----:B--2---:R-:W-:Y:S01]  /*a91e0*/  STSM.16.M88.4 [R57], R4 ;  /* 0x0000000439007844 */ /* 0x004fe20000000200 */
[----:B------:R-:W-:-:S03]  /*a91f0*/  NOP ;  /* 0x0000000000007918 */ /* 0x000fc60000000000 */
[----:B------:R-:W0:Y:S01]  /*a9200*/  LDS.128 R4, [R57] ;  /* 0x0000000039047984 */ /* 0x000e220000000c00 */
[----:B------:R-:W-:-:S03]  /*a9210*/  NOP ;  /* 0x0000000000007918 */ /* 0x000fc60000000000 */
[----:B------:R-:W-:Y:S01]  /*a9220*/  STSM.16.M88.4 [R57], R12 ;  /* 0x0000000c39007844 */ /* 0x000fe20000000200 */
[----:B------:R-:W-:-:S03]  /*a9230*/  NOP ;  /* 0x0000000000007918 */ /* 0x000fc60000000000 */
[----:B------:R-:W1:Y:S01]  /*a9240*/  LDS.128 R12, [R57] ;  /* 0x00000000390c7984 */ /* 0x000e620000000c00 */
[----:B------:R-:W-:-:S03]  /*a9250*/  NOP ;  /* 0x0000000000007918 */ /* 0x000fc60000000000 */
[----:B0-----:R0:W-:Y:S04]  /*a9260*/  STL.64 [R1+0x2e0], R4 ;  /* 0x0002e00401007387 */ /* 0x0011e80000100a00 */
[----:B------:R2:W-:Y:S04]  /*a9270*/  STL.64 [R1+0x2e8], R6 ;  /* 0x0002e80601007387 */ /* 0x0005e80000100a00 */
[----:B------:R-:W4:Y:S04]  /*a9280*/  LDL.LU R25, [R1+0x14] ;  /* 0x0000140001197983 */ /* 0x000f280000300800 */
[----:B------:R-:W4:Y:S04]  /*a9290*/  LDL.LU R26, [R1+0x18] ;  /* 0x00001800011a7983 */ /* 0x000f280000300800 */
[----:B------:R-:W4:Y:S04]  /*a92a0*/  LDL.LU R30, [R1+0x39c4] ;  /* 0x0039c400011e7983 */ /* 0x000f280000300800 */
[----:B0-----:R-:W4:Y:S04]  /*a92b0*/  LDL.LU R4, [R1+0x80] ;  /* 0x0000800001047983 */ /* 0x001f280000300800 */
[----:B-1----:R-:W-:Y:S04]  /*a92c0*/  STL.64 [R1+0x2d0], R12 ;  /* 0x0002d00c01007387 */ /* 0x002fe80000100a00 */
[----:B---3--:R-:W-:Y:S01]  /*a92d0*/  STSM.16.M88.4 [R57], R16 ;  /* 0x0000001039007844 */ /* 0x008fe20000000200 */
[----:B------:R-:W-:-:S03]  /*a92e0*/  NOP ;  /* 0x0000000000007918 */ /* 0x000fc60000000000 */
[----:B------:R-:W-:Y:S04]  /*a92f0*/  STL.64 [R1+0x2d8], R14 ;  /* 0x0002d80e01007387 */ /* 0x000fe80000100a00 */
[----:B------:R-:W0:Y:S01]  /*a9300*/  LDS.128 R12, [R57] ;  /* 0x00000000390c7984 */ /* 0x000e220000000c00 */
[----:B--2---:R-:W-:Y:S01]  /*a9310*/  IMAD.MOV.U32 R7, RZ, RZ, R29 ;  /* 0x000000ffff077224 */ /* 0x004fe200078e001d */
[----:B------:R-:W-:Y:S02]  /*a9320*/  NOP ;  /* 0x0000000000007918 */ /* 0x000fe40000000000 */
[----:B------:R-:W2:Y:S04]  /*a9330*/  LDL.LU R5, [R1+0x84] ;  /* 0x0000840001057983 */ /* 0x000ea80000300800 */
[----:B------:R-:W2:Y:S04]  /*a9340*/  LDL.LU R6, [R1+0x88] ;  /* 0x0000880001067983 */ /* 0x000ea80000300800 */
[----:B------:R-:W3:Y:S04]  /*a9350*/  LDL.LU R29, [R1+0x39c0] ;  /* 0x0039c000011d7983 */ /* 0x000ee80000300800 */
[----:B----4-:R1:W-:Y:S02]  /*a9360*/  STSM.16.M88.4 [R57], R20 ;  /* 0x0000001439007844 */ /* 0x0103e40000000200 */
[----:B-1----:R-:W-:-:S02]  /*a9370*/  IMAD.MOV.U32 R23, RZ, RZ, R28 ;  /* 0x000000ffff177224 */ /* 0x002fc400078e001c */
[----:B0-----:R-:W-:Y:S04]  /*a9380*/  STL.64 [R1+0x150], R12 ;  /* 0x0001500c01007387 */ /* 0x001fe80000100a00 */
[----:B------:R-:W-:Y:S01]  /*a9390*/  STL.64 [R1+0x158], R14 ;  /* 0x0001580e01007387 */ /* 0x000fe20000100a00 */
[----:B------:R-:W-:-:S03]  /*a93a0*/  NOP ;  /* 0x0000000000007918 */ /* 0x000fc60000000000 */
[----:B------:R-:W4:Y:S04]  /*a93b0*/  LDL.LU R20, [R1+0x90] ;  /* 0x0000900001147983 */ /* 0x000f280000300800 */
[----:B------:R-:W4:Y:S04]  /*a93c0*/  LDL.LU R21, [R1+0x94] ;  /* 0x0000940001157983 */ /* 0x000f280000300800 */
[----:B------:R-:W4:Y:S04]  /*a93d0*/  LDL.LU R22, [R1+0x98] ;  /* 0x0000980001167983 */ /* 0x000f280000300800 */
[----:B------:R-:W3:Y:S04]  /*a93e0*/  LDL.LU R28, [R1+0x39bc] ;  /* 0x0039bc00011c7983 */ /* 0x000ee80000300800 */
[----:B------:R-:W0:Y:S01]  /*a93f0*/  LDS.128 R12, [R57] ;  /* 0x00000000390c7984 */ /* 0x000e220000000c00 */
[----:B------:R-:W-:-:S03]  /*a9400*/  NOP ;  /* 0x0000000000007918 */ /* 0x000fc60000000000 */
[----:B------:R1:W-:Y:S04]  /*a9410*/  STSM.16.M88.4 [R57], R8 ;  /* 0x0000000839007844 */ /* 0x0003e80000000200 */
[----:B0-----:R-:W-:Y:S04]  /*a9420*/  STL.64 [R1+0x140], R12 ;  /* 0x0001400c01007387 */ /* 0x001fe80000100a00 */
[----:B------:R-:W-:Y:S01]  /*a9430*/  STL.64 [R1+0x148], R14 ;  /* 0x0001480e01007387 */ /* 0x000fe20000100a00 */
[----:B------:R-:W-:-:S03]  /*a9440*/  NOP ;  /* 0x0000000000007918 */ /* 0x000fc60000000000 */
[----:B------:R-:W0:Y:S01]  /*a9450*/  LDS.128 R12, [R57] ;  /* 0x00000000390c7984 */ /* 0x000e220000000c00 */
[----:B-1----:R-:W-:Y:S01]  /*a9460*/  IMAD.MOV.U32 R11, RZ, RZ, R2 ;  /* 0x000000ffff0b7224 */ /* 0x002fe200078e0002 */
[----:B------:R-:W-:Y:S02]  /*a9470*/  NOP ;  /* 0x0000000000007918 */ /* 0x000fe40000000000 */
[----:B------:R-:W4:Y:S04]  /*a9480*/  LDL.LU R8, [R1+0x20] ;  /* 0x0000200001087983 */ /* 0x000f280000300800 */
[----:B0-----:R-:W-:Y:S04]  /*a9490*/  STL.64 [R1+0x130], R12 ;  /* 0x0001300c01007387 */ /* 0x001fe80000100a00 */
[----:B------:R-:W-:Y:S04]  /*a94a0*/  STL.64 [R1+0x138], R14 ;  /* 0x0001380e01007387 */ /* 0x000fe80000100a00 */
[----:B------:R-:W4:Y:S04]  /*a94b0*/  LDL.LU R9, [R1+0x24] ;  /* 0x0000240001097983 */ /* 0x000f280000300800 */
[----:B------:R-:W4:Y:S04]  /*a94c0*/  LDL.LU R10, [R1+0x28] ;  /* 0x00002800010a7983 */ /* 0x000f280000300800 */
[----:B------:R-:W2:Y:S04]  /*a94d0*/  LDL.LU R2, [R1+0x39b8] ;  /* 0x0039b80001027983 */ /* 0x000ea80000300800 */
[----:B---3--:R-:W-:Y:S01]  /*a94e0*/  STSM.16.M88.4 [R57], R28 ;  /* 0x0000001c39007844 */ /* 0x008fe20000000200 */
[----:B------:R-:W-:-:S03]  /*a94f0*/  NOP ;  /* 0x0000000000007918 */ /* 0x000fc60000000000 */
        /* <DEDUP_REMOVED lines=9> */
[----:B------:R-:W3:Y:S04]  /*a9590*/  LDL.LU R24, [R1+0x40] ;  /* 0x0000400001187983 */ /* 0x000ee80000300800 */
[----:B0-----:R-:W-:Y:S04]  /*a95a0*/  STL.64 [R1+0x110], R12 ;  /* 0x0001100c01007387 */ /* 0x001fe80000100a00 */
[----:B------:R-:W-:Y:S04]  /*a95b0*/  STL.64 [R1+0x118], R14 ;  /* 0x0001180e01007387 */ /* 0x000fe80000100a00 */
[----:B------:R-:W3:Y:S01]  /*a95c0*/  LDL.LU R25, [R1+0x44] ;  /* 0x0000440001197983 */ /* 0x000ee20000300800 */
[----:B--2---:R-:W-:-:S03]  /*a95d0*/  IMAD.MOV.U32 R26, RZ, RZ, R2 ;  /* 0x000000ffff1a7224 */ /* 0x004fc600078e0002 */
[----:B------:R-:W2:Y:S04]  /*a95e0*/  LDL.LU R2, [R1+0x39b4] ;  /* 0x0039b40001027983 */ /* 0x000ea80000300800 */
[----:B------:R-:W4:Y:S04]  /*a95f0*/  LDL.LU R52, [R1+0x39b0] ;  /* 0x0039b00001347983 */ /* 0x000f280000300800 */
[----:B------:R0:W-:Y:S01]  /*a9600*/  STSM.16.M88.4 [R57], R4 ;  /* 0x0000000439007844 */ /* 0x0001e20000000200 */
[----:B------:R-:W-:-:S03]  /*a9610*/  NOP ;  /* 0x0000000000007918 */ /* 0x000fc60000000000 */
[----:B------:R-:W1:Y:S01]  /*a9620*/  LDS.128 R12, [R57] ;  /* 0x00000000390c7984 */ /* 0x000e620000000c00 */
[----:B------:R-:W-:-:S03]  /*a9630*/  NOP ;  /* 0x0000000000007918 */ /* 0x000fc60000000000 */
[----:B0-----:R-:W3:Y:S01]  /*a9640*/  LDL.LU R4, [R1+0xa0] ;  /* 0x0000a00001047983 */ /* 0x001ee20000300800 */
[----:B------:R-:W-:-:S03]  /*a9650*/  IMAD.MOV.U32 R7, RZ, RZ, R54 ;  /* 0x000000ffff077224 */ /* 0x000fc600078e0036 */
[----:B-1----:R-:W-:Y:S04]  /*a9660*/  STL.64 [R1+0x100], R12 ;  /* 0x0001000c01007387 */ /* 0x002fe80000100a00 */
[----:B------:R0:W-:Y:S04]  /*a9670*/  STL.64 [R1+0x108], R14 ;  /* 0x0001080e01007387 */ /* 0x0001e80000100a00 */
[----:B------:R-:W3:Y:S01]  /*a9680*/  LDL.LU R5, [R1+0xa4] ;  /* 0x0000a40001057983 */ /* 0x000ee20000300800 */
[----:B----4-:R-:W-:-:S03]  /*a9690*/  IMAD.MOV.U32 R6, RZ, RZ, R52 ;  /* 0x000000ffff067224 */ /* 0x010fc600078e0034 */
[----:B------:R-:W4:Y:S04]  /*a96a0*/  LDL.LU R52, [R1+0x39ac] ;  /* 0x0039ac0001347983 */ /* 0x000f280000300800 */
[----:B------:R-:W2:Y:S04]  /*a96b0*/  LDL.LU R54, [R1+0x39a8] ;  /* 0x0039a80001367983 */ /* 0x000ea80000300800 */
[----:B------:R-:W-:Y:S01]  /*a96c0*/  STSM.16.M88.4 [R57], R20 ;  /* 0x0000001439007844 */ /* 0x000fe20000000200 */
[----:B------:R-:W-:-:S03]  /*a96d0*/  NOP ;  /* 0x0000000000007918 */ /* 0x000fc60000000000 */
[----:B------:R-:W1:Y:S01]  /*a96e0*/  LDS.128 R16, [R57] ;  /* 0x0000000039107984 */ /* 0x000e620000000c00 */
[----:B0-----:R-:W-:Y:S01]  /*a96f0*/  IMAD.MOV.U32 R15, RZ, RZ, R3 ;  /* 0x000000ffff0f7224 */ /* 0x001fe200078e0003 */
[----:B------:R-:W-:Y:S02]  /*a9700*/  NOP ;  /* 0x0000000000007918 */ /* 0x000fe40000000000 */
[----:B------:R-:W3:Y:S04]  /*a9710*/  LDL.LU R12, [R1+0xb0] ;  /* 0x0000b000010c7983 */ /* 0x000ee80000300800 */
[----:B-1----:R-:W-:Y:S04]  /*a9720*/  STL.64 [R1+0xf0], R16 ;  /* 0x0000f01001007387 */ /* 0x002fe80000100a00 */
[----:B------:R-:W-:Y:S04]  /*a9730*/  STL.64 [R1+0xf8], R18 ;  /* 0x0000f81201007387 */ /* 0x000fe80000100a00 */
[----:B------:R-:W3:Y:S04]  /*a9740*/  LDL.LU R13, [R1+0xb4] ;  /* 0x0000b400010d7983 */ /* 0x000ee80000300800 */
[----:B------:R-:W3:Y:S04]  /*a9750*/  LDL.LU R14, [R1+0xb8] ;  /* 0x0000b800010e7983 */ /* 0x000ee80000300800 */
[----:B------:R-:W3:Y:S01]  /*a9760*/  LDL.LU R3, [R1+0x39a4] ;  /* 0x0039a40001037983 */ /* 0x000ee20000300800 */
[----:B----4-:R-:W-:-:S02]  /*a9770*/  IMAD.MOV.U32 R21, RZ, RZ, R52 ;  /* 0x000000ffff157224 */ /* 0x010fc400078e0034 */
[----:B--2---:R-:W-:Y:S02]  /*a9780*/  IMAD.MOV.U32 R20, RZ, RZ, R54 ;  /* 0x000000ffff147224 */ /* 0x004fe400078e0036 */
[----:B------:R-:W2:Y:S04]  /*a9790*/  LDL.LU R54, [R1+0x39a0] ;  /* 0x0039a00001367983 */ /* 0x000ea80000300800 */
[----:B------:R-:W4:Y:S04]  /*a97a0*/  LDL.LU R52, [R1+0x399c] ;  /* 0x00399c0001347983 */ /* 0x000f280000300800 */
[----:B------:R-:W-:Y:S01]  /*a97b0*/  STSM.16.M88.4 [R57], R8 ;  /* 0x0000000839007844 */ /* 0x000fe20000000200 */
[----:B------:R-:W-:-:S03]  /*a97c0*/  NOP ;  /* 0x0000000000007918 */ /* 0x000fc60000000000 */
[----:B------:R-:W0:Y:S01]  /*a97d0*/  LDS.128 R8, [R57] ;  /* 0x0000000039087984 */ /* 0x000e220000000c00 */
[----:B------:R-:W-:Y:S01]  /*a97e0*/  IMAD.MOV.U32 R22, RZ, RZ, R2 ;  /* 0x000000ffff167224 */ /* 0x000fe200078e0002 */
[----:B------:R-:W-:Y:S02]  /*a97f0*/  NOP ;  /* 0x0000000000007918 */ /* 0x000fe40000000000 */
[----:B------:R-:W4:Y:S04]  /*a9800*/  LDL.LU R2, [R1+0x3998] ;  /* 0x0039980001027983 */ /* 0x000f280000300800 */
[----:B0-----:R-:W-:Y:S04]  /*a9810*/  STL.64 [R1+0xe0], R8 ;  /* 0x0000e00801007387 */ /* 0x001fe80000100a00 */
[----:B------:R3:W-:Y:S02]  /*a9820*/  STL [R1+0xe8], R10 ;  /* 0x0000e80a01007387 */ /* 0x0007e40000100800 */
[----:B---3--:R-:W-:-:S02]  /*a9830*/  IMAD.MOV.U32 R10, RZ, RZ, R3 ;  /* 0x000000ffff0a7224 */ /* 0x008fc400078e0003 */
[----:B--2---:R-:W-:Y:S02]  /*a9840*/  IMAD.MOV.U32 R9, RZ, RZ, R54 ;  /* 0x000000ffff097224 */ /* 0x004fe400078e0036 */
[----:B----4-:R-:W-:Y:S02]  /*a9850*/  IMAD.MOV.U32 R8, RZ, RZ, R52 ;  /* 0x000000ffff087224 */ /* 0x010fe400078e0034 */
[----:B------:R-:W2:Y:S04]  /*a9860*/  LDL.LU R52, [R1+0x3994] ;  /* 0x0039940001347983 */ /* 0x000ea80000300800 */
[----:B------:R-:W3:Y:S04]  /*a9870*/  LDL.LU R54, [R1+0x3990] ;  /* 0x0039900001367983 */ /* 0x000ee80000300800 */
[----:B------:R-:W4:Y:S04]  /*a9880*/  LDL.LU R3, [R1+0x398c] ;  /* 0x00398c0001037983 */ /* 0x000f280000300800 */
[----:B------:R0:W-:Y:S01]  /*a9890*/  STSM.16.M88.4 [R57], R24 ;  /* 0x0000001839007844 */ /* 0x0001e20000000200 */
[----:B------:R-:W-:-:S03]  /*a98a0*/  NOP ;  /* 0x0000000000007918 */ /* 0x000fc60000000000 */
[----:B------:R-:W1:Y:S01]  /*a98b0*/  LDS.128 R16, [R57] ;  /* 0x0000000039107984 */ /* 0x000e620000000c00 */
[----:B------:R-:W-:Y:S01]  /*a98c0*/  IMAD.MOV.U32 R23, RZ, RZ, R60 ;  /* 0x000000ffff177224 */ /* 0x000fe200078e003c */
[----:B------:R-:W-:Y:S01]  /*a98d0*/  NOP ;  /* 0x0000000000007918 */ /* 0x000fe20000000000 */
[----:B------:R-:W-:Y:S02]  /*a98e0*/  IMAD.MOV.U32 R60, RZ, RZ, R11 ;  /* 0x000000ffff3c7224 */ /* 0x000fe400078e000b */
[----:B------:R-:W-:Y:S02]  /*a98f0*/  IMAD.MOV.U32 R11, RZ, RZ, R51 ;  /* 0x000000ffff0b7224 */ /* 0x000fe400078e0033 */
[----:B------:R-:W3:Y:S04]  /*a9900*/  LDL.LU R51, [R1+0x3988] ;  /* 0x0039880001337983 */ /* 0x000ee80000300800 */
[----:B------:R-:W-:Y:S04]  /*a9910*/  STL [R1+0x37e8], R60 ;  /* 0x0037e83c01007387 */ /* 0x000fe80000100800 */
[----:B0-----:R-:W3:Y:S04]  /*a9920*/  LDL.LU R24, [R1+0x1a0] ;  /* 0x0001a00001187983 */ /* 0x001ee80000300800 */
[----:B-1----:R-:W-:Y:S04]  /*a9930*/  STL.64 [R1+0xd0], R16 ;  /* 0x0000d01001007387 */ /* 0x002fe80000100a00 */
[----:B------:R-:W-:Y:S01]  /*a9940*/  STL.64 [R1+0xd8], R18 ;  /* 0x0000d81201007387 */ /* 0x000fe20000100a00 */
[----:B--2---:R-:W-:-:S02]  /*a9950*/  IMAD.MOV.U32 R26, RZ, RZ, R52 ;  /* 0x000000ffff1a7224 */ /* 0x004fc400078e0034 */
[----:B----4-:R-:W-:Y:S02]  /*a9960*/  IMAD.MOV.U32 R25, RZ, RZ, R3 ;  /* 0x000000ffff197224 */ /* 0x010fe400078e0003 */
[----:B------:R-:W2:Y:S04]  /*a9970*/  LDL.LU R3, [R1+0x3984] ;  /* 0x0039840001037983 */ /* 0x000ea80000300800 */
[----:B------:R-:W4:Y:S04]  /*a9980*/  LDL.LU R52, [R1+0x3980] ;  /* 0x0039800001347983 */ /* 0x000f280000300800 */
[----:B------:R0:W-:Y:S01]  /*a9990*/  STSM.16.M88.4 [R57], R4 ;  /* 0x0000000439007844 */ /* 0x0001e20000000200 */
[----:B------:R-:W-:-:S03]  /*a99a0*/  NOP ;  /* 0x0000000000007918 */ /* 0x000fc60000000000 */
[----:B------:R-:W1:Y:S01]  /*a99b0*/  LDS.128 R16, [R57] ;  /* 0x0000000039107984 */ /* 0x000e620000000c00 */
[----:B------:R-:W-:Y:S01]  /*a99c0*/  IMAD.MOV.U32 R27, RZ, RZ, R48 ;  /* 0x000000ffff1b7224 */ /* 0x000fe200078e0030 */
[----:B------:R-:W-:Y:S02]  /*a99d0*/  NOP ;  /* 0x0000000000007918 */ /* 0x000fe40000000000 */
[----:B------:R-:W2:Y:S04]  /*a99e0*/  LDL.LU R48, [R1+0x397c] ;  /* 0x00397c0001307983 */ /* 0x000ea80000300800 */
[----:B0-----:R-:W2:Y:S04]  /*a99f0*/  LDL.LU R4, [R1+0x1d0] ;  /* 0x0001d00001047983 */ /* 0x001ea80000300800 */
[----:B-1----:R-:W-:Y:S04]  /*a9a00*/  STL.64 [R1+0xc0], R16 ;  /* 0x0000c01001007387 */ /* 0x002fe80000100a00 */
[----:B------:R-:W-:Y:S04]  /*a9a10*/  STL.64 [R1+0xc8], R18 ;  /* 0x0000c81201007387 */ /* 0x000fe80000100a00 */
[----:B------:R-:W2:Y:S04]  /*a9a20*/  LDL.LU R5, [R1+0x1d4] ;  /* 0x0001d40001057983 */ /* 0x000ea80000300800 */
[----:B------:R-:W-:Y:S01]  /*a9a30*/  STSM.16.M88.4 [R57], R12 ;  /* 0x0000000c39007844 */ /* 0x000fe20000000200 */
[----:B------:R-:W-:-:S03]  /*a9a40*/  NOP ;  /* 0x0000000000007918 */ /* 0x000fc60000000000 */
[----:B------:R-:W0:Y:S01]  /*a9a50*/  LDS.128 R12, [R57] ;  /* 0x00000000390c7984 */ /* 0x000e220000000c00 */
[----:B----4-:R-:W-:Y:S01]  /*a9a60*/  IMAD.MOV.U32 R6, RZ, RZ, R52 ;  /* 0x000000ffff067224 */ /* 0x010fe200078e0034 */
[----:B------:R-:W-:Y:S02]  /*a9a70*/  NOP ;  /* 0x0000000000007918 */ /* 0x000fe40000000000 */
[----:B------:R-:W4:Y:S01]  /*a9a80*/  LDL.LU R52, [R1+0x3978] ;  /* 0x0039780001347983 */ /* 0x000f220000300800 */
[----:B------:R-:W-:-:S03]  /*a9a90*/  IMAD.MOV.U32 R7, RZ, RZ, R50 ;  /* 0x000000ffff077224 */ /* 0x000fc600078e0032 */
[----:B------:R-:W2:Y:S04]  /*a9aa0*/  LDL.LU R50, [R1+0x3974] ;  /* 0x0039740001327983 */ /* 0x000ea80000300800 */
[----:B------:R3:W-:Y:S04]  /*a9ab0*/  STSM.16.M88.4 [R57], R20 ;  /* 0x0000001439007844 */ /* 0x0007e80000000200 */
[----:B0-----:R-:W-:Y:S04]  /*a9ac0*/  STL.64 [R1+0xb0], R12 ;  /* 0x0000b00c01007387 */ /* 0x001fe80000100a00 */
[----:B------:R-:W-:Y:S01]  /*a9ad0*/  STL.64 [R1+0xb8], R14 ;  /* 0x0000b80e01007387 */ /* 0x000fe20000100a00 */
[----:B------:R-:W-:-:S03]  /*a9ae0*/  NOP ;  /* 0x0000000000007918 */ /* 0x000fc60000000000 */
[----:B------:R-:W0:Y:S01]  /*a9af0*/  LDS.128 R12, [R57] ;  /* 0x00000000390c7984 */ /* 0x000e220000000c00 */
[----:B------:R-:W-:-:S03]  /*a9b00*/  NOP ;  /* 0x0000000000007918 */ /* 0x000fc60000000000 */
[----:B------:R-:W-:Y:S01]  /*a9b10*/  STSM.16.M88.4 [R57], R8 ;  /* 0x0000000839007844 */ /* 0x000fe20000000200 */
[----:B------:R-:W-:-:S03]  /*a9b20*/  NOP ;  /* 0x0000000000007918 */ /* 0x000fc60000000000 */
[----:B------:R-:W1:Y:S01]  /*a9b30*/  LDS.128 R8, [R57] ;  /* 0x0000000039087984 */ /* 0x000e620000000c00 */
[----:B---3--:R-:W-:Y:S01]  /*a9b40*/  IMAD.MOV.U32 R20, RZ, RZ, R51 ;  /* 0x000000ffff147224 */ /* 0x008fe200078e0033 */
[----:B------:R-:W-:Y:S02]  /*a9b50*/  NOP ;  /* 0x0000000000007918 */ /* 0x000fe40000000000 */
[----:B------:R-:W3:Y:S01]  /*a9b60*/  LDL.LU R51, [R1+0x3970] ;  /* 0x0039700001337983 */ /* 0x000ee20000300800 */
[----:B------:R-:W-:Y:S02]  /*a9b70*/  IMAD.MOV.U32 R21, RZ, RZ, R54 ;  /* 0x000000ffff157224 */ /* 0x000fe400078e0036 */
[----:B------:R-:W-:Y:S01]  /*a9b80*/  IMAD.MOV.U32 R22, RZ, RZ, R2 ;  /* 0x000000ffff167224 */ /* 0x000fe200078e0002 */
[----:B------:R-:W3:Y:S04]  /*a9b90*/  LDL.LU R54, [R1+0x396c] ;  /* 0x00396c0001367983 */ /* 0x000ee80000300800 */
[----:B------:R-:W3:Y:S04]  /*a9ba0*/  LDL.LU R2, [R1+0x3968] ;  /* 0x0039680001027983 */ /* 0x000ee80000300800 */
[----:B0-----:R-:W-:Y:S04]  /*a9bb0*/  STL.64 [R1+0xa0], R12 ;  /* 0x0000a00c01007387 */ /* 0x001fe80000100a00 */
[----:B------:R-:W-:Y:S04]  /*a9bc0*/  STL.64 [R1+0xa8], R14 ;  /* 0x0000a80e01007387 */ /* 0x000fe80000100a00 */
[----:B-1----:R4:W-:Y:S04]  /*a9bd0*/  STL [R1+0x90], R8 ;  /* 0x0000900801007387 */ /* 0x0029e80000100800 */
[----:B------:R0:W-:Y:S01]  /*a9be0*/  STL.64 [R1+0x98], R10 ;  /* 0x0000980a01007387 */ /* 0x0001e20000100a00 */
[----:B----4-:R-:W-:-:S03]  /*a9bf0*/  IMAD.MOV.U32 R8, RZ, RZ, R52 ;  /* 0x000000ffff087224 */ /* 0x010fc600078e0034 */
[----:B------:R-:W4:Y:S04]  /*a9c00*/  LDL.LU R52, [R1+0x3964] ;  /* 0x0039640001347983 */ /* 0x000f280000300800 */
[----:B------:R3:W-:Y:S01]  /*a9c10*/  STSM.16.M88.4 [R57], R24 ;  /* 0x0000001839007844 */ /* 0x0007e20000000200 */
[----:B------:R-:W-:-:S03]  /*a9c20*/  NOP ;  /* 0x0000000000007918 */ /* 0x000fc60000000000 */
[----:B------:R-:W1:Y:S01]  /*a9c30*/  LDS.128 R12, [R57] ;  /* 0x00000000390c7984 */ /* 0x000e620000000c00 */
[----:B------:R-:W-:Y:S01]  /*a9c40*/  IMAD.MOV.U32 R23, RZ, RZ, R59 ;  /* 0x000000ffff177224 */ /* 0x000fe200078e003b */
[----:B------:R-:W-:Y:S01]  /*a9c50*/  NOP ;  /* 0x0000000000007918 */ /* 0x000fe20000000000 */
[----:B------:R-:W-:Y:S02]  /*a9c60*/  IMAD.MOV.U32 R59, RZ, RZ, R9 ;  /* 0x000000ffff3b7224 */ /* 0x000fe400078e0009 */
[----:B--2---:R-:W-:Y:S02]  /*a9c70*/  IMAD.MOV.U32 R9, RZ, RZ, R48 ;  /* 0x000000ffff097224 */ /* 0x004fe400078e0030 */
[----:B------:R-:W2:Y:S01]  /*a9c80*/  LDL.LU R48, [R1+0x3960] ;  /* 0x0039600001307983 */ /* 0x000ea20000300800 */
[----:B0-----:R-:W-:Y:S02]  /*a9c90*/  IMAD.MOV.U32 R10, RZ, RZ, R3 ;  /* 0x000000ffff0a7224 */ /* 0x001fe400078e0003 */
[----:B------:R-:W-:Y:S01]  /*a9ca0*/  IMAD.MOV.U32 R11, RZ, RZ, R56 ;  /* 0x000000ffff0b7224 */ /* 0x000fe200078e0038 */
[----:B------:R-:W2:Y:S04]  /*a9cb0*/  LDL.LU R3, [R1+0x395c] ;  /* 0x00395c0001037983 */ /* 0x000ea80000300800 */
[----:B------:R-:W2:Y:S04]  /*a9cc0*/  LDL.LU R56, [R1+0x3958] ;  /* 0x0039580001387983 */ /* 0x000ea80000300800 */
[----:B------:R-:W-:Y:S01]  /*a9cd0*/  STL [R1+0x37ec], R59 ;  /* 0x0037ec3b01007387 */ /* 0x000fe20000100800 */
[----:B---3--:R-:W-:-:S02]  /*a9ce0*/  IMAD.MOV.U32 R25, RZ, RZ, R2 ;  /* 0x000000ffff197224 */ /* 0x008fc400078e0002 */
[----:B------:R-:W-:Y:S01]  /*a9cf0*/  IMAD.MOV.U32 R26, RZ, RZ, R51 ;  /* 0x000000ffff1a7224 */ /* 0x000fe200078e0033 */
[----:B------:R-:W-:Y:S01]  /*a9d00*/  STSM.16.M88.4 [R57], R4 ;  /* 0x0000000439007844 */ /* 0x000fe20000000200 */
[----:B------:R-:W-:-:S03]  /*a9d10*/  NOP ;  /* 0x0000000000007918 */ /* 0x000fc60000000000 */
[----:B------:R-:W0:Y:S01]  /*a9d20*/  LDS.128 R4, [R57] ;  /* 0x0000000039047984 */ /* 0x000e220000000c00 */
[----:B------:R-:W-:Y:S01]  /*a9d30*/  NOP ;  /* 0x0000000000007918 */ /* 0x000fe20000000000 */
[----:B----4-:R-:W-:Y:S02]  /*a9d40*/  IMAD.MOV.U32 R24, RZ, RZ, R52 ;  /* 0x000000ffff187224 */ /* 0x010fe400078e0034 */
[----:B------:R-:W3:Y:S04]  /*a9d50*/  LDL.LU R52, [R1+0x3954] ;  /* 0x0039540001347983 */ /* 0x000ee80000300800 */
[----:B-1----:R-:W-:Y:S04]  /*a9d60*/  STL.64 [R1+0x80], R12 ;  /* 0x0000800c01007387 */ /* 0x002fe80000100a00 */
[----:B------:R-:W-:Y:S04]  /*a9d70*/  STL.64 [R1+0x88], R14 ;  /* 0x0000880e01007387 */ /* 0x000fe80000100a00 */
[----:B------:R-:W4:Y:S04]  /*a9d80*/  LDL.LU R2, [R1+0x3950] ;  /* 0x0039500001027983 */ /* 0x000f280000300800 */
[----:B------:R-:W3:Y:S04]  /*a9d90*/  LDL.LU R51, [R1+0x394c] ;  /* 0x00394c0001337983 */ /* 0x000ee80000300800 */
[----:B------:R2:W-:Y:S01]  /*a9da0*/  STSM.16.M88.4 [R57], R20 ;  /* 0x0000001439007844 */ /* 0x0005e20000000200 */
[----:B------:R-:W-:-:S03]  /*a9db0*/  NOP ;  /* 0x0000000000007918 */ /* 0x000fc60000000000 */
[----:B------:R-:W1:Y:S01]  /*a9dc0*/  LDS.128 R12, [R57] ;  /* 0x00000000390c7984 */ /* 0x000e620000000c00 */
[----:B------:R-:W-:Y:S01]  /*a9dd0*/  IMAD.MOV.U32 R27, RZ, RZ, R58 ;  /* 0x000000ffff1b7224 */ /* 0x000fe200078e003a */
[----:B------:R-:W-:Y:S02]  /*a9de0*/  NOP ;  /* 0x0000000000007918 */ /* 0x000fe40000000000 */
[----:B0-----:R-:W-:Y:S01]  /*a9df0*/  STL [R1+0x74], R5 ;  /* 0x0000740501007387 */ /* 0x001fe20000100800 */
[----:B------:R-:W-:-:S03]  /*a9e00*/  IMAD.MOV.U32 R58, RZ, RZ, R4 ;  /* 0x000000ffff3a7224 */ /* 0x000fc600078e0004 */
[----:B------:R0:W-:Y:S04]  /*a9e10*/  STL.64 [R1+0x78], R6 ;  /* 0x0000780601007387 */ /* 0x0001e80000100a00 */
[----:B------:R-:W3:Y:S04]  /*a9e20*/  LDL.LU R4, [R1+0x210] ;  /* 0x0002100001047983 */ /* 0x000ee80000300800 */
[----:B------:R-:W-:Y:S01]  /*a9e30*/  STSM.16.M88.4 [R57], R8 ;  /* 0x0000000839007844 */ /* 0x000fe20000000200 */
[----:B------:R-:W-:-:S03]  /*a9e40*/  NOP ;  /* 0x0000000000007918 */ /* 0x000fc60000000000 */
[----:B------:R-:W4:Y:S01]  /*a9e50*/  LDS.128 R8, [R57] ;  /* 0x0000000039087984 */ /* 0x000f220000000c00 */
[----:B--2---:R-:W-:Y:S01]  /*a9e60*/  IMAD.MOV.U32 R20, RZ, RZ, R48 ;  /* 0x000000ffff147224 */ /* 0x004fe200078e0030 */
[----:B------:R-:W-:Y:S01]  /*a9e70*/  NOP ;  /* 0x0000000000007918 */ /* 0x000fe20000000000 */
[----:B------:R-:W-:Y:S02]  /*a9e80*/  IMAD.MOV.U32 R21, RZ, RZ, R54 ;  /* 0x000000ffff157224 */ /* 0x000fe400078e0036 */
[----:B------:R-:W-:Y:S02]  /*a9e90*/  IMAD.MOV.U32 R22, RZ, RZ, R50 ;  /* 0x000000ffff167224 */ /* 0x000fe400078e0032 */
[----:B0-----:R-:W-:Y:S02]  /*a9ea0*/  IMAD.MOV.U32 R6, RZ, RZ, R56 ;  /* 0x000000ffff067224 */ /* 0x001fe400078e0038 */
[----:B-1----:R-:W-:Y:S02]  /*a9eb0*/  IMAD.MOV.U32 R56, RZ, RZ, R13 ;  /* 0x000000ffff387224 */ /* 0x002fe400078e000d */
[----:B----4-:R-:W-:-:S02]  /*a9ec0*/  IMAD.MOV.U32 R5, RZ, RZ, R2 ;  /* 0x000000ffff057224 */ /* 0x010fc400078e0002 */
[----:B------:R-:W2:Y:S04]  /*a9ed0*/  LDL.LU R2, [R1+0x3948] ;  /* 0x0039480001027983 */ /* 0x000ea80000300800 */
[----:B------:R-:W-:Y:S04]  /*a9ee0*/  STL [R1+0x37f0], R58 ;  /* 0x0037f03a01007387 */ /* 0x000fe80000100800 */
[----:B------:R-:W-:Y:S04]  /*a9ef0*/  STL [R1+0x60], R12 ;  /* 0x0000600c01007387 */ /* 0x000fe80000100800 */
[----:B------:R-:W-:Y:S04]  /*a9f00*/  STL [R1+0x68], R14 ;  /* 0x0000680e01007387 */ /* 0x000fe80000100800 */
[----:B------:R-:W4:Y:S04]  /*a9f10*/  LDL.LU R48, [R1+0x3944] ;  /* 0x0039440001307983 */ /* 0x000f280000300800 */
[----:B------:R-:W2:Y:S04]  /*a9f20*/  LDL.LU R54, [R1+0x3940] ;  /* 0x0039400001367983 */ /* 0x000ea80000300800 */
[----:B------:R-:W2:Y:S04]  /*a9f30*/  LDL.LU R50, [R1+0x393c] ;  /* 0x00393c0001327983 */ /* 0x000ea80000300800 */
[----:B------:R-:W-:Y:S04]  /*a9f40*/  STL [R1+0x37f4], R56 ;  /* 0x0037f43801007387 */ /* 0x000fe80000100800 */
[----:B------:R3:W-:Y:S04]  /*a9f50*/  STL.64 [R1+0x50], R8 ;  /* 0x0000500801007387 */ /* 0x0007e80000100a00 */
[----:B------:R0:W-:Y:S01]  /*a9f60*/  STL [R1+0x58], R10 ;  /* 0x0000580a01007387 */ /* 0x0001e20000100800 */
[----:B---3--:R-:W-:-:S03]  /*a9f70*/  IMAD.MOV.U32 R8, RZ, RZ, R51 ;  /* 0x000000ffff087224 */ /* 0x008fc600078e0033 */
[----:B------:R-:W3:Y:S01]  /*a9f80*/  LDL.LU R51, [R1+0x3938] ;  /* 0x0039380001337983 */ /* 0x000ee20000300800 */
[----:B------:R-:W-:-:S03]  /*a9f90*/  IMAD.MOV.U32 R9, RZ, RZ, R52 ;  /* 0x000000ffff097224 */ /* 0x000fc600078e0034 */
[----:B------:R-:W3:Y:S01]  /*a9fa0*/  LDL.LU R52, [R1+0x3934] ;  /* 0x0039340001347983 */ /* 0x000ee20000300800 */
[----:B------:R-:W-:Y:S02]  /*a9fb0*/  IMAD.MOV.U32 R7, RZ, RZ, R55 ;  /* 0x000000ffff077224 */ /* 0x000fe400078e0037 */
[----:B------:R-:W-:Y:S01]  /*a9fc0*/  IMAD.MOV.U32 R55, RZ, RZ, R15 ;  /* 0x000000ffff377224 */ /* 0x000fe200078e000f */
[----:B------:R-:W-:Y:S01]  /*a9fd0*/  STSM.16.M88.4 [R57], R24 ;  /* 0x0000001839007844 */ /* 0x000fe20000000200 */
[----:B------:R-:W-:-:S03]  /*a9fe0*/  NOP ;  /* 0x0000000000007918 */ /* 0x000fc60000000000 */
[----:B------:R-:W1:Y:S01]  /*a9ff0*/  LDS.128 R12, [R57] ;  /* 0x00000000390c7984 */ /* 0x000e620000000c00 */
[----:B------:R-:W-:-:S03]  /*aa000*/  NOP ;  /* 0x0000000000007918 */ /* 0x000fc60000000000 */
[----:B------:R-:W-:Y:S01]  /*aa010*/  STSM.16.M88.4 [R57], R4 ;  /* 0x0000000439007844 */ /* 0x000fe20000000200 */
[----:B------:R-:W-:-:S03]  /*aa020*/  NOP ;  /* 0x0000000000007918 */ /* 0x000fc60000000000 */
[----:B------:R-:W2:Y:S01]  /*aa030*/  LDS.128 R4, [R57] ;  /* 0x0000000039047984 */ /* 0x000ea20000000c00 */
[----:B------:R-:W-:Y:S01]  /*aa040*/  IMAD.MOV.U32 R23, RZ, RZ, R49 ;  /* 0x000000ffff177224 */ /* 0x000fe200078e0031 */
[----:B------:R-:W-:Y:S01]  /*aa050*/  NOP ;  /* 0x0000000000007918 */ /* 0x000fe20000000000 */
[----:B------:R-:W-:Y:S02]  /*aa060*/  IMAD.MOV.U32 R49, RZ, RZ, R11 ;  /* 0x000000ffff317224 */ /* 0x000fe400078e000b */
[----:B0-----:R-:W-:Y:S02]  /*aa070*/  IMAD.MOV.U32 R10, RZ, RZ, R3 ;  /* 0x000000ffff0a7224 */ /* 0x001fe400078e0003 */
[----:B------:R-:W3:Y:S01]  /*aa080*/  LDL.LU R3, [R1+0x3930] ;  /* 0x0039300001037983 */ /* 0x000ee20000300800 */
[----:B------:R-:W-:-:S03]  /*aa090*/  IMAD.MOV.U32 R11, RZ, RZ, R45 ;  /* 0x000000ffff0b7224 */ /* 0x000fc600078e002d */
[----:B------:R3:W-:Y:S01]  /*aa0a0*/  STSM.16.M88.4 [R57], R20 ;  /* 0x0000001439007844 */ /* 0x0007e20000000200 */
[----:B------:R-:W-:Y:S01]  /*aa0b0*/  NOP ;  /* 0x0000000000007918 */ /* 0x000fe20000000000 */
[----:B----4-:R-:W-:Y:S02]  /*aa0c0*/  IMAD.MOV.U32 R46, RZ, RZ, R48 ;  /* 0x000000ffff2e7224 */ /* 0x010fe400078e0030 */
[----:B-1----:R-:W-:Y:S02]  /*aa0d0*/  IMAD.MOV.U32 R48, RZ, RZ, R12 ;  /* 0x000000ffff307224 */ /* 0x002fe400078e000c */
[----:B--2---:R-:W-:Y:S02]  /*aa0e0*/  IMAD.MOV.U32 R44, RZ, RZ, R50 ;  /* 0x000000ffff2c7224 */ /* 0x004fe400078e0032 */
[----:B------:R-:W2:Y:S01]  /*aa0f0*/  LDL.LU R50, [R1+0x392c] ;  /* 0x00392c0001327983 */ /* 0x000ea20000300800 */
[----:B------:R-:W-:-:S03]  /*aa100*/  IMAD.MOV.U32 R45, RZ, RZ, R54 ;  /* 0x000000ffff2d7224 */ /* 0x000fc600078e0036 */
[----:B------:R-:W-:Y:S01]  /*aa110*/  STL [R1+0x44], R13 ;  /* 0x0000440d01007387 */ /* 0x000fe20000100800 */
[----:B------:R-:W-:-:S03]  /*aa120*/  IMAD.MOV.U32 R54, RZ, RZ, R6 ;  /* 0x000000ffff367224 */ /* 0x000fc600078e0006 */
[----:B------:R-:W-:Y:S04]  /*aa130*/  STL.64 [R1+0x48], R14 ;  /* 0x0000480e01007387 */ /* 0x000fe80000100a00 */
[----:B------:R-:W-:Y:S04]  /*aa140*/  STL.64 [R1+0x36e8], R48 ;  /* 0x0036e83001007387 */ /* 0x000fe80000100a00 */
[----:B------:R0:W-:Y:S04]  /*aa150*/  STL.64 [R1+0x30], R4 ;  /* 0x0000300401007387 */ /* 0x0001e80000100a00 */
[----:B------:R1:W-:Y:S01]  /*aa160*/  STL [R1+0x3c], R7 ;  /* 0x00003c0701007387 */ /* 0x0003e20000100800 */
[----:B---3--:R-:W-:-:S02]  /*aa170*/  IMAD.MOV.U32 R21, RZ, RZ, R51 ;  /* 0x000000ffff157224 */ /* 0x008fc400078e0033 */
[----:B------:R-:W-:Y:S01]  /*aa180*/  IMAD.MOV.U32 R20, RZ, RZ, R52 ;  /* 0x000000ffff147224 */ /* 0x000fe200078e0034 */
[----:B------:R-:W3:Y:S01]  /*aa190*/  LDS.128 R12, [R57] ;  /* 0x00000000390c7984 */ /* 0x000ee20000000c00 */
[----:B------:R-:W-:-:S03]  /*aa1a0*/  NOP ;  /* 0x0000000000007918 */ /* 0x000fc60000000000 */
[----:B0-----:R-:W4:Y:S04]  /*aa1b0*/  LDL.LU R4, [R1+0x240] ;  /* 0x0002400001047983 */ /* 0x001f280000300800 */
[----:B------:R-:W4:Y:S04]  /*aa1c0*/  LDL.LU R5, [R1+0x244] ;  /* 0x0002440001057983 */ /* 0x000f280000300800 */
[----:B------:R-:W4:Y:S04]  /*aa1d0*/  LDL.LU R6, [R1+0x248] ;  /* 0x0002480001067983 */ /* 0x000f280000300800 */
[----:B-1----:R-:W4:Y:S04]  /*aa1e0*/  LDL.LU R7, [R1+0x24c] ;  /* 0x00024c0001077983 */ /* 0x002f280000300800 */
[----:B------:R-:W-:Y:S04]  /*aa1f0*/  STL [R1+0x36cc], R54 ;  /* 0x0036cc3601007387 */ /* 0x000fe80000100800 */
[----:B------:R-:W2:Y:S04]  /*aa200*/  LDL.LU R52, [R1+0x3928] ;  /* 0x0039280001347983 */ /* 0x000ea80000300800 */
[----:B------:R-:W4:Y:S04]  /*aa210*/  LDL.LU R51, [R1+0x3924] ;  /* 0x0039240001337983 */ /* 0x000f280000300800 */
[----:B------:R-:W-:Y:S01]  /*aa220*/  STSM.16.M88.4 [R57], R8 ;  /* 0x0000000839007844 */ /* 0x000fe20000000200 */
[----:B------:R-:W-:-:S03]  /*aa230*/  NOP ;  /* 0x0000000000007918 */ /* 0x000fc60000000000 */
[----:B------:R-:W0:Y:S01]  /*aa240*/  LDS.128 R8, [R57] ;  /* 0x0000000039087984 */ /* 0x000e220000000c00 */
[----:B------:R-:W-:Y:S01]  /*aa250*/  IMAD.MOV.U32 R22, RZ, RZ, R2 ;  /* 0x000000ffff167224 */ /* 0x000fe200078e0002 */
[----:B------:R-:W-:Y:S02]  /*aa260*/  NOP ;  /* 0x0000000000007918 */ /* 0x000fe40000000000 */
[----:B------:R-:W2:Y:S04]  /*aa270*/  LDL.LU R2, [R1+0x3920] ;  /* 0x0039200001027983 */ /* 0x000ea80000300800 */
[----:B---3--:R-:W-:Y:S04]  /*aa280*/  STL.64 [R1+0x20], R12 ;  /* 0x0000200c01007387 */ /* 0x008fe80000100a00 */
[----:B------:R-:W-:Y:S04]  /*aa290*/  STL [R1+0x28], R14 ;  /* 0x0000280e01007387 */ /* 0x000fe80000100800 */
[----:B------:R4:W-:Y:S01]  /*aa2a0*/  STSM.16.M88.4 [R57], R44 ;  /* 0x0000002c39007844 */ /* 0x0009e20000000200 */
[----:B0-----:R-:W-:-:S03]  /*aa2b0*/  IMAD.MOV.U32 R54, RZ, RZ, R9 ;  /* 0x000000ffff367224 */ /* 0x001fc600078e0009 */
[----:B------:R-:W-:Y:S04]  /*aa2c0*/  STL [R1+0x10], R8 ;  /* 0x0000100801007387 */ /* 0x000fe80000100800 */
[----:B------:R-:W-:Y:S01]  /*aa2d0*/  STL.64 [R1+0x18], R10 ;  /* 0x0000180a01007387 */ /* 0x000fe20000100a00 */
[----:B------:R-:W-:-:S03]  /*aa2e0*/  NOP ;  /* 0x0000000000007918 */ /* 0x000fc60000000000 */
[----:B------:R-:W-:Y:S04]  /*aa2f0*/  STL.64 [R1+0x36f0], R54 ;  /* 0x0036f03601007387 */ /* 0x000fe80000100a00 */
[----:B------:R-:W0:Y:S01]  /*aa300*/  LDS.128 R8, [R57] ;  /* 0x0000000039087984 */ /* 0x000e220000000c00 */
[----:B------:R-:W-:Y:S01]  /*aa310*/  NOP ;  /* 0x0000000000007918 */ /* 0x000fe20000000000 */
[----:B----4-:R-:W-:Y:S02]  /*aa320*/  IMAD.MOV.U32 R44, RZ, RZ, R51 ;  /* 0x000000ffff2c7224 */ /* 0x010fe400078e0033 */
[----:B------:R-:W3:Y:S04]  /*aa330*/  LDL.LU R51, [R1+0x391c] ;  /* 0x00391c0001337983 */ /* 0x000ee80000300800 */
[----:B------:R-:W-:Y:S01]  /*aa340*/  STSM.16.M88.4 [R57], R4 ;  /* 0x0000000439007844 */ /* 0x000fe20000000200 */
[----:B------:R-:W-:-:S03]  /*aa350*/  NOP ;  /* 0x0000000000007918 */ /* 0x000fc60000000000 */
[----:B------:R-:W1:Y:S01]  /*aa360*/  LDS.128 R4, [R57] ;  /* 0x0000000039047984 */ /* 0x000e620000000c00 */
[----:B------:R-:W-:Y:S02]  /*aa370*/  IMAD.MOV.U32 R47, RZ, RZ, R3 ;  /* 0x000000ffff2f7224 */ /* 0x000fe400078e0003 */
[----:B------:R-:W-:Y:S02]  /*aa380*/  IMAD.MOV.U32 R23, RZ, RZ, R53 ;  /* 0x000000ffff177224 */ /* 0x000fe400078e0035 */
[----:B--2---:R-:W-:Y:S02]  /*aa390*/  IMAD.MOV.U32 R45, RZ, RZ, R52 ;  /* 0x000000ffff2d7224 */ /* 0x004fe400078e0034 */
[----:B------:R-:W-:Y:S01]  /*aa3a0*/  IMAD.MOV.U32 R46, RZ, RZ, R50 ;  /* 0x000000ffff2e7224 */ /* 0x000fe200078e0032 */
[----:B0-----:R-:W-:Y:S01]  /*aa3b0*/  STL [R1], R8 ;  /* 0x0000000801007387 */ /* 0x001fe20000100800 */
[----:B------:R-:W-:Y:S01]  /*aa3c0*/  IMAD.MOV.U32 R3, RZ, RZ, R11 ;  /* 0x000000ffff037224 */ /* 0x000fe200078e000b */
[----:B------:R-:W-:Y:S01]  /*aa3d0*/  NOP ;  /* 0x0000000000007918 */ /* 0x000fe20000000000 */
[----:B------:R-:W-:-:S02]  /*aa3e0*/  IMAD.MOV.U32 R53, RZ, RZ, R15 ;  /* 0x000000ffff357224 */ /* 0x000fc400078e000f */
[----:B------:R-:W-:Y:S02]  /*aa3f0*/  IMAD.MOV.U32 R52, RZ, RZ, R9 ;  /* 0x000000ffff347224 */ /* 0x000fe400078e0009 */
[----:B------:R-:W-:Y:S01]  /*aa400*/  IMAD.MOV.U32 R50, RZ, RZ, R10 ;  /* 0x000000ffff327224 */ /* 0x000fe200078e000a */
[----:B------:R-:W-:Y:S04]  /*aa410*/  STL [R1+0x3808], R3 ;  /* 0x0038080301007387 */ /* 0x000fe80000100800 */
[----:B------:R-:W-:Y:S01]  /*aa420*/  STL.64 [R1+0x36c0], R52 ;  /* 0x0036c03401007387 */ /* 0x000fe20000100a00 */
[----:B------:R-:W-:-:S03]  /*aa430*/  IMAD.MOV.U32 R17, RZ, RZ, R2 ;  /* 0x000000ffff117224 */ /* 0x000fc600078e0002 */
[----:B---3--:R-:W-:Y:S04]  /*aa440*/  STL.64 [R1+0x3698], R50 ;  /* 0x0036983201007387 */ /* 0x008fe80000100a00 */
[----:B-1----:R-:W-:Y:S04]  /*aa450*/  STL.64 [R1+0x36b0], R4 ;  /* 0x0036b00401007387 */ /* 0x002fe80000100a00 */
[----:B------:R-:W-:Y:S04]  /*aa460*/  STL.64 [R1+0x36a0], R6 ;  /* 0x0036a00601007387 */ /* 0x000fe80000100a00 */
[----:B------:R-:W2:Y:S04]  /*aa470*/  LDL.LU R16, [R1+0x250] ;  /* 0x0002500001107983 */ /* 0x000ea80000300800 */
[----:B------:R-:W3:Y:S04]  /*aa480*/  LDL.LU R2, [R1+0x3918] ;  /* 0x0039180001027983 */ /* 0x000ee80000300800 */
[----:B------:R0:W-:Y:S01]  /*aa490*/  STSM.16.M88.4 [R57], R20 ;  /* 0x0000001439007844 */ /* 0x0001e20000000200 */
[----:B------:R-:W-:-:S03]  /*aa4a0*/  NOP ;  /* 0x0000000000007918 */ /* 0x000fc60000000000 */
[----:B------:R-:W2:Y:S04]  /*aa4b0*/  LDL.LU R18, [R1+0x258] ;  /* 0x0002580001127983 */ /* 0x000ea80000300800 */
[----:B------:R-:W1:Y:S01]  /*aa4c0*/  LDS.128 R8, [R57] ;  /* 0x0000000039087984 */ /* 0x000e620000000c00 */
[----:B------:R-:W-:Y:S01]  /*aa4d0*/  IMAD.MOV.U32 R19, RZ, RZ, R42 ;  /* 0x000000ffff137224 */ /* 0x000fe200078e002a */
[----:B------:R-:W-:Y:S02]  /*aa4e0*/  NOP ;  /* 0x0000000000007918 */ /* 0x000fe40000000000 */
[----:B0-----:R-:W4:Y:S04]  /*aa4f0*/  LDL.LU R20, [R1+0x260] ;  /* 0x0002600001147983 */ /* 0x001f280000300800 */
[----:B------:R-:W4:Y:S04]  /*aa500*/  LDL.LU R21, [R1+0x264] ;  /* 0x0002640001157983 */ /* 0x000f280000300800 */
[----:B------:R-:W4:Y:S04]  /*aa510*/  LDL.LU R22, [R1+0x268] ;  /* 0x0002680001167983 */ /* 0x000f280000300800 */
[----:B------:R-:W4:Y:S01]  /*aa520*/  LDL.LU R23, [R1+0x26c] ;  /* 0x00026c0001177983 */ /* 0x000f220000300800 */
[----:B---3--:R-:W-:-:S03]  /*aa530*/  IMAD.MOV.U32 R24, RZ, RZ, R2 ;  /* 0x000000ffff187224 */ /* 0x008fc600078e0002 */
[----:B------:R-:W3:Y:S04]  /*aa540*/  LDL.LU R2, [R1+0x3914] ;  /* 0x0039140001027983 */ /* 0x000ee80000300800 */
[----:B------:R-:W4:Y:S04]  /*aa550*/  LDL.LU R25, [R1+0x1e4] ;  /* 0x0001e40001197983 */ /* 0x000f280000300800 */
[----:B------:R-:W4:Y:S04]  /*aa560*/  LDL.LU R26, [R1+0x1e8] ;  /* 0x0001e800011a7983 */ /* 0x000f280000300800 */
[----:B-1----:R-:W-:Y:S04]  /*aa570*/  STL.64 [R1+0x36d8], R8 ;  /* 0x0036d80801007387 */ /* 0x002fe80000100a00 */
[----:B------:R-:W-:Y:S04]  /*aa580*/  STL.64 [R1+0x36d0], R10 ;  /* 0x0036d00a01007387 */ /* 0x000fe80000100a00 */
[----:B------:R0:W-:Y:S01]  /*aa590*/  STSM.16.M88.4 [R57], R44 ;  /* 0x0000002c39007844 */ /* 0x0001e20000000200 */
[----:B------:R-:W-:-:S03]  /*aa5a0*/  NOP ;  /* 0x0000000000007918 */ /* 0x000fc60000000000 */
[----:B------:R-:W1:Y:S01]  /*aa5b0*/  LDS.128 R12, [R57] ;  /* 0x00000000390c7984 */ /* 0x000e620000000c00 */
[----:B------:R-:W-:Y:S01]  /*aa5c0*/  NOP ;  /* 0x0000000000007918 */ /* 0x000fe20000000000 */
[----:B---3--:R-:W-:Y:S02]  /*aa5d0*/  IMAD.MOV.U32 R28, RZ, RZ, R2 ;  /* 0x000000ffff1c7224 */ /* 0x008fe400078e0002 */
[----:B------:R-:W3:Y:S04]  /*aa5e0*/  LDL.LU R2, [R1+0x3910] ;  /* 0x0039100001027983 */ /* 0x000ee80000300800 */
[----:B------:R-:W3:Y:S04]  /*aa5f0*/  LDL.LU R29, [R1+0x204] ;  /* 0x00020400011d7983 */ /* 0x000ee80000300800 */
[----:B------:R-:W3:Y:S04]  /*aa600*/  LDL.LU R30, [R1+0x208] ;  /* 0x00020800011e7983 */ /* 0x000ee80000300800 */
[----:B------:R-:W3:Y:S04]  /*aa610*/  LDL.LU R31, [R1+0x20c] ;  /* 0x00020c00011f7983 */ /* 0x000ee80000300800 */
[----:B--2---:R-:W-:Y:S01]  /*aa620*/  STSM.16.M88.4 [R57], R16 ;  /* 0x0000001039007844 */ /* 0x004fe20000000200 */
[----:B------:R-:W-:-:S03]  /*aa630*/  NOP ;  /* 0x0000000000007918 */ /* 0x000fc60000000000 */
[----:B------:R-:W2:Y:S01]  /*aa640*/  LDS.128 R16, [R57] ;  /* 0x0000000039107984 */ /* 0x000ea20000000c00 */
[----:B------:R-:W-:Y:S01]  /*aa650*/  IMAD.MOV.U32 R27, RZ, RZ, R40 ;  /* 0x000000ffff1b7224 */ /* 0x000fe200078e0028 */
[----:B------:R-:W-:Y:S02]  /*aa660*/  NOP ;  /* 0x0000000000007918 */ /* 0x000fe40000000000 */
[----:B------:R-:W2:Y:S04]  /*aa670*/  LDL.LU R52, [R1+0x270] ;  /* 0x0002700001347983 */ /* 0x000ea80000300800 */
[----:B------:R-:W2:Y:S04]  /*aa680*/  LDL.LU R53, [R1+0x274] ;  /* 0x0002740001357983 */ /* 0x000ea80000300800 */
[----:B----4-:R-:W-:Y:S01]  /*aa690*/  STSM.16.M88.4 [R57], R20 ;  /* 0x0000001439007844 */ /* 0x010fe20000000200 */
[----:B------:R-:W-:-:S03]  /*aa6a0*/  NOP ;  /* 0x0000000000007918 */ /* 0x000fc60000000000 */
[----:B------:R-:W4:Y:S01]  /*aa6b0*/  LDS.128 R20, [R57] ;  /* 0x0000000039147984 */ /* 0x000f220000000c00 */
[----:B------:R-:W-:Y:S01]  /*aa6c0*/  NOP ;  /* 0x0000000000007918 */ /* 0x000fe20000000000 */
[----:B---3--:R-:W-:Y:S02]  /*aa6d0*/  IMAD.MOV.U32 R54, RZ, RZ, R2 ;  /* 0x000000ffff367224 */ /* 0x008fe400078e0002 */
[----:B------:R-:W3:Y:S04]  /*aa6e0*/  LDL.LU R2, [R1+0x390c] ;  /* 0x00390c0001027983 */ /* 0x000ee80000300800 */
[----:B0-----:R-:W3:Y:S04]  /*aa6f0*/  LDL.LU R47, [R1+0xe20] ;  /* 0x000e2000012f7983 */ /* 0x001ee80000300800 */
[----:B------:R-:W3:Y:S04]  /*aa700*/  LDL.LU R40, [R1+0xdfc] ;  /* 0x000dfc0001287983 */ /* 0x000ee80000300800 */
[----:B-1----:R-:W-:Y:S04]  /*aa710*/  STL [R1+0x3884], R12 ;  /* 0x0038840c01007387 */ /* 0x002fe80000100800 */
[----:B------:R-:W-:Y:S04]  /*aa720*/  STL [R1+0x3880], R13 ;  /* 0x0038800d01007387 */ /* 0x000fe80000100800 */
[----:B------:R-:W-:Y:S04]  /*aa730*/  STL.64 [R1+0x3678], R14 ;  /* 0x0036780e01007387 */ /* 0x000fe80000100a00 */
[----:B--2---:R-:W-:Y:S04]  /*aa740*/  STL.64 [R1+0x3668], R16 ;  /* 0x0036681001007387 */ /* 0x004fe80000100a00 */
[----:B------:R-:W-:Y:S04]  /*aa750*/  STL.64 [R1+0x3658], R18 ;  /* 0x0036581201007387 */ /* 0x000fe80000100a00 */
[----:B------:R-:W2:Y:S04]  /*aa760*/  LDL.LU R42, [R1+0xdec] ;  /* 0x000dec00012a7983 */ /* 0x000ea80000300800 */
[----:B------:R-:W-:Y:S01]  /*aa770*/  STSM.16.M88.4 [R57], R24 ;  /* 0x0000001839007844 */ /* 0x000fe20000000200 */
[----:B------:R-:W-:-:S03]  /*aa780*/  NOP ;  /* 0x0000000000007918 */ /* 0x000fc60000000000 */
[----:B------:R-:W0:Y:S01]  /*aa790*/  LDS.128 R24, [R57] ;  /* 0x0000000039187984 */ /* 0x000e220000000c00 */
[----:B------:R-:W-:-:S03]  /*aa7a0*/  NOP ;  /* 0x0000000000007918 */ /* 0x000fc60000000000 */
[----:B------:R-:W-:Y:S01]  /*aa7b0*/  STSM.16.M88.4 [R57], R28 ;  /* 0x0000001c39007844 */ /* 0x000fe20000000200 */
[----:B------:R-:W-:-:S03]  /*aa7c0*/  NOP ;  /* 0x0000000000007918 */ /* 0x000fc60000000000 */
[----:B------:R-:W1:Y:S01]  /*aa7d0*/  LDS.128 R28, [R57] ;  /* 0x00000000391c7984 */ /* 0x000e620000000c00 */
[----:B------:R-:W-:Y:S01]  /*aa7e0*/  IMAD.MOV.U32 R55, RZ, RZ, R35 ;  /* 0x000000ffff377224 */ /* 0x000fe200078e0023 */
[----:B------:R-:W-:Y:S02]  /*aa7f0*/  NOP ;  /* 0x0000000000007918 */ /* 0x000fe40000000000 */
[----:B----4-:R-:W-:Y:S04]  /*aa800*/  STL.64 [R1+0x3680], R20 ;  /* 0x0036801401007387 */ /* 0x010fe80000100a00 */
[----:B------:R-:W-:Y:S04]  /*aa810*/  STL.64 [R1+0x3660], R22 ;  /* 0x0036601601007387 */ /* 0x000fe80000100a00 */
[----:B------:R4:W-:Y:S04]  /*aa820*/  STSM.16.M88.4 [R57], R52 ;  /* 0x0000003439007844 */ /* 0x0009e80000000200 */
[----:B0-----:R-:W-:Y:S04]  /*aa830*/  STL.64 [R1+0x3688], R26 ;  /* 0x0036881a01007387 */ /* 0x001fe80000100a00 */
[----:B------:R-:W-:Y:S04]  /*aa840*/  STL.64 [R1+0x3710], R24 ;  /* 0x0037101801007387 */ /* 0x000fe80000100a00 */
[----:B-1----:R-:W-:Y:S04]  /*aa850*/  STL.64 [R1+0x3720], R30 ;  /* 0x0037201e01007387 */ /* 0x002fe80000100a00 */
[----:B------:R-:W-:Y:S04]  /*aa860*/  STL.64 [R1+0x3718], R28 ;  /* 0x0037181c01007387 */ /* 0x000fe80000100a00 */
[----:B----4-:R-:W4:Y:S01]  /*aa870*/  LDL.LU R52, [R1+0x220] ;  /* 0x0002200001347983 */ /* 0x010f220000300800 */
[----:B---3--:R-:W-:-:S02]  /*aa880*/  LOP3.LUT R5, R47, 0xffff, RZ, 0xc0, !PT ;  /* 0x0000ffff2f057812 */ /* 0x008fc400078ec0ff */
[----:B------:R-:W-:-:S03]  /*aa890*/  LOP3.LUT R4, R40, 0xffff, RZ, 0xc0, !PT ;  /* 0x0000ffff28047812 */ /* 0x000fc600078ec0ff */
[----:B------:R-:W-:Y:S04]  /*aa8a0*/  STL [R1+0x14c4], R5 ;  /* 0x0014c40501007387 */ /* 0x000fe80000100800 */
[----:B------:R-:W4:Y:S04]  /*aa8b0*/  LDL.LU R53, [R1+0x224] ;  /* 0x0002240001357983 */ /* 0x000f280000300800 */
[----:B------:R-:W-:Y:S04]  /*aa8c0*/  STL [R1+0x14c0], R4 ;  /* 0x0014c00401007387 */ /* 0x000fe80000100800 */
[----:B------:R-:W4:Y:S04]  /*aa8d0*/  LDL.LU R54, [R1+0x228] ;  /* 0x0002280001367983 */ /* 0x000f280000300800 */
[----:B------:R-:W3:Y:S04]  /*aa8e0*/  LDL.LU R40, [R1+0x133c] ;  /* 0x00133c0001287983 */ /* 0x000ee80000300800 */
[----:B------:R-:W4:Y:S04]  /*aa8f0*/  LDL.LU R48, [R1+0x1710] ;  /* 0x0017100001307983 */ /* 0x000f280000300800 */
[----:B------:R-:W4:Y:S01]  /*aa900*/  LDL.LU R49, [R1+0x1714] ;  /* 0x0017140001317983 */ /* 0x000f220000300800 */
[----:B--2---:R-:W-:-:S03]  /*aa910*/  LOP3.LUT R3, R42, 0xffff, RZ, 0xc0, !PT ;  /* 0x0000ffff2a037812 */ /* 0x004fc600078ec0ff */
[----:B------:R-:W2:Y:S04]  /*aa920*/  LDL.LU R56, [R1+0x1718] ;  /* 0x0017180001387983 */ /* 0x000ea80000300800 */
[----:B------:R-:W2:Y:S04]  /*aa930*/  LDL.LU R41, [R1+0x171c] ;  /* 0x00171c0001297983 */ /* 0x000ea80000300800 */
[----:B------:R-:W4:Y:S04]  /*aa940*/  LDL.LU R44, [R1+0x14a8] ;  /* 0x0014a800012c7983 */ /* 0x000f280000300800 */
[----:B------:R-:W4:Y:S04]  /*aa950*/  LDL.LU R42, [R1+0x1420] ;  /* 0x00142000012a7983 */ /* 0x000f280000300800 */
[----:B------:R-:W4:Y:S04]  /*aa960*/  LDL.LU R43, [R1+0x1460] ;  /* 0x00146000012b7983 */ /* 0x000f280000300800 */
[----:B------:R-:W-:Y:S04]  /*aa970*/  STL [R1+0x14a0], R3 ;  /* 0x0014a00301007387 */ /* 0x000fe80000100800 */
[----:B------:R-:W4:Y:S04]  /*aa980*/  LDL.LU R58, [R1+0x1480] ;  /* 0x00148000013a7983 */ /* 0x000f280000300800 */
[----:B------:R-:W4:Y:S04]  /*aa990*/  LDL.LU R46, [R1+0xe28] ;  /* 0x000e2800012e7983 */ /* 0x000f280000300800 */
[----:B------:R-:W4:Y:S04]  /*aa9a0*/  LDL.LU R59, [R1+0x1440] ;  /* 0x00144000013b7983 */ /* 0x000f280000300800 */
[----:B------:R-:W4:Y:S04]  /*aa9b0*/  LDL.LU R45, [R1+0x2754] ;  /* 0x00275400012d7983 */ /* 0x000f280000300800 */
[----:B------:R-:W4:Y:S04]  /*aa9c0*/  LDL.LU R47, [R1+0x26ac] ;  /* 0x0026ac00012f7983 */ /* 0x000f280000300800 */
[----:B------:R-:W4:Y:S01]  /*aa9d0*/  LDL.LU R60, [R1+0x26f4] ;  /* 0x0026f400013c7983 */ /* 0x000f220000300800 */
[----:B------:R-:W-:-:S02]  /*aa9e0*/  PRMT R32, R33, 0x5410, R32 ;  /* 0x0000541021207816 */ /* 0x000fc40000000020 */
[----:B------:R-:W-:Y:S02]  /*aa9f0*/  LOP3.LUT R2, R2, 0xffff, RZ, 0xc0, !PT ;  /* 0x0000ffff02027812 */ /* 0x000fe400078ec0ff */
[----:B------:R-:W-:Y:S02]  /*aaa00*/  PRMT R36, R36, 0x4210, R5 ;  /* 0x0000421024247816 */ /* 0x000fe40000000005 */
[----:B------:R-:W-:Y:S02]  /*aaa10*/  PRMT R37, R37, 0x4210, R4 ;  /* 0x0000421025257816 */ /* 0x000fe40000000004 */
[----:B------:R-:W-:Y:S02]  /*aaa20*/  PRMT R38, R38, 0x4210, R2 ;  /* 0x0000421026267816 */ /* 0x000fe40000000002 */
[----:B------:R-:W-:Y:S01]  /*aaa30*/  PRMT R39, R32, 0x4210, R3 ;  /* 0x0000421020277816 */ /* 0x000fe20000000003 */
[----:B------:R-:W-:Y:S01]  /*aaa40*/  IMAD.MOV.U32 R55, RZ, RZ, R34 ;  /* 0x000000ffff377224 */ /* 0x000fe200078e0022 */
[----:B------:R-:W-:Y:S01]  /*aaa50*/  NOP ;  /* 0x0000000000007918 */ /* 0x000fe20000000000 */
[----:B------:R-:W0:Y:S01]  /*aaa60*/  LDS.128 R32, [R57] ;  /* 0x0000000039207984 */ /* 0x000e220000000c00 */
[----:B------:R-:W-:-:S03]  /*aaa70*/  NOP ;  /* 0x0000000000007918 */ /* 0x000fc60000000000 */
[----:B------:R-:W-:Y:S01]  /*aaa80*/  STSM.16.M88.4 [R57], R36 ;  /* 0x0000002439007844 */ /* 0x000fe20000000200 */
[----:B------:R-:W-:-:S03]  /*aaa90*/  NOP ;  /* 0x0000000000007918 */ /* 0x000fc60000000000 */
[----:B------:R-:W1:Y:S01]  /*aaaa0*/  LDS.128 R36, [R57] ;  /* 0x0000000039247984 */ /* 0x000e620000000c00 */
[----:B------:R-:W-:-:S03]  /*aaab0*/  NOP ;  /* 0x0000000000007918 */ /* 0x000fc60000000000 */
[----:B0-----:R-:W-:Y:S04]  /*aaac0*/  STL.64 [R1+0x3730], R34 ;  /* 0x0037302201007387 */ /* 0x001fe80000100a00 */
[----:B------:R-:W-:Y:S04]  /*aaad0*/  STL.64 [R1+0x3728], R32 ;  /* 0x0037282001007387 */ /* 0x000fe80000100a00 */
[----:B-1----:R-:W-:Y:S04]  /*aaae0*/  STL.64 [R1+0x3740], R38 ;  /* 0x0037402601007387 */ /* 0x002fe80000100a00 */
[----:B------:R-:W-:Y:S04]  /*aaaf0*/  STL.64 [R1+0x3738], R36 ;  /* 0x0037382401007387 */ /* 0x000fe80000100a00 */
[----:B------:R-:W-:Y:S01]  /*aab00*/  STL [R1+0x387c], R57 ;  /* 0x00387c3901007387 */ /* 0x000fe20000100800 */
[----:B---3--:R-:W-:-:S04]  /*aab10*/  SHF.R.U32.HI R40, RZ, 0x8, R40 ;  /* 0x00000008ff287819 */ /* 0x008fc80000011628 */
[----:B------:R-:W-:-:S04]  /*aab20*/  LOP3.LUT R40, R40, 0xffff, RZ, 0xc0, !PT ;  /* 0x0000ffff28287812 */ /* 0x000fc800078ec0ff */
[--C-:B------:R-:W-:Y:S02]  /*aab30*/  PRMT R3, R40, 0x3340, R0.reuse ;  /* 0x0000334028037816 */ /* 0x100fe40000000000 */
[----:B--2---:R-:W-:Y:S02]  /*aab40*/  F2FP.SATFINITE.E4M3.F32.PACK_AB_MERGE_C R8, R41, R56, RZ ;  /* 0x000000382908723e */ /* 0x004fe400048070ff */
[----:B----4-:R-:W-:Y:S02]  /*aab50*/  LOP3.LUT R44, R44, 0xffff, RZ, 0xc0, !PT ;  /* 0x0000ffff2c2c7812 */ /* 0x010fe400078ec0ff */
[----:B------:R-:W-:Y:S02]  /*aab60*/  LOP3.LUT R42, R42, 0xffff, RZ, 0xc0, !PT ;  /* 0x0000ffff2a2a7812 */ /* 0x000fe400078ec0ff */
[----:B------:R-:W-:Y:S02]  /*aab70*/  LOP3.LUT R43, R43, 0xffff, RZ, 0xc0, !PT ;  /* 0x0000ffff2b2b7812 */ /* 0x000fe400078ec0ff */
[----:B------:R-:W-:-:S02]  /*aab80*/  PRMT R40, R42, 0x3340, R0 ;  /* 0x000033402a287816 */ /* 0x000fc40000000000 */
[--C-:B------:R-:W-:Y:S02]  /*aab90*/  PRMT R41, R44, 0x3340, R43.reuse ;  /* 0x000033402c297816 */ /* 0x100fe4000000002b */
        /* <DEDUP_REMOVED lines=8> */
[----:B------:R-:W-:-:S03]  /*aac20*/  PRMT R5, R41, 0x3340, R40 ;  /* 0x0000334029057816 */ /* 0x000fc60000000028 */
[----:B------:R-:W-:Y:S01]  /*aac30*/  STL [R1+0x38f8], R23 ;  /* 0x0038f81701007387 */ /* 0x000fe20000100800 */
[----:B0-----:R-:W-:-:S03]  /*aac40*/  PRMT R3, R42, 0x3340, R0 ;  /* 0x000033402a037816 */ /* 0x001fc60000000000 */
[----:B------:R-:W-:Y:S01]  /*aac50*/  STL [R1+0x3904], R5 ;  /* 0x0039040501007387 */ /* 0x000fe20000100800 */
[----:B------:R-:W-:-:S03]  /*aac60*/  LOP3.LUT R43, R58, 0xffff, RZ, 0xc0, !PT ;  /* 0x0000ffff3a2b7812 */ /* 0x000fc600078ec0ff */
[----:B------:R0:W-:Y:S01]  /*aac70*/  STL [R1+0x204], R3 ;  /* 0x0002040301007387 */ /* 0x0001e20000100800 */
[----:B------:R-:W-:-:S03]  /*aac80*/  LOP3.LUT R42, R59, 0xffff, RZ, 0xc0, !PT ;  /* 0x0000ffff3b2a7812 */ /* 0x000fc600078ec0ff */
[----:B------:R1:W-:Y:S01]  /*aac90*/  STSM.16.M88.4 [R57], R52 ;  /* 0x0000003439007844 */ /* 0x0003e20000000200 */
[----:B------:R-:W-:-:S03]  /*aaca0*/  LOP3.LUT R44, R60, 0xffff, RZ, 0xc0, !PT ;  /* 0x0000ffff3c2c7812 */ /* 0x000fc600078ec0ff */
[----:B0-----:R-:W2:Y:S04]  /*aacb0*/  LDL.LU R3, [R1+0x1484] ;  /* 0x0014840001037983 */ /* 0x001ea80000300800 */
[----:B-1----:R-:W3:Y:S04]  /*aacc0*/  LDL.LU R54, [R1+0xe2c] ;  /* 0x000e2c0001367983 */ /* 0x002ee80000300800 */
[----:B------:R-:W4:Y:S04]  /*aacd0*/  LDL.LU R55, [R1+0x1444] ;  /* 0x0014440001377983 */ /* 0x000f280000300800 */
[----:B------:R-:W2:Y:S04]  /*aace0*/  LDL.LU R58, [R1+0x2760] ;  /* 0x00276000013a7983 */ /* 0x000ea80000300800 */
[----:B------:R-:W3:Y:S04]  /*aacf0*/  LDL.LU R59, [R1+0x26bc] ;  /* 0x0026bc00013b7983 */ /* 0x000ee80000300800 */
[----:B------:R-:W4:Y:S01]  /*aad00*/  LDL.LU R60, [R1+0x2700] ;  /* 0x00270000013c7983 */ /* 0x000f220000300800 */
[----:B------:R-:W-:-:S03]  /*aad10*/  F2FP.SATFINITE.E4M3.F32.PACK_AB_MERGE_C R9, R49, R48, RZ ;  /* 0x000000303109723e */ /* 0x000fc600048070ff */
[----:B------:R-:W4:Y:S04]  /*aad20*/  LDL.LU R48, [R1+0x2724] ;  /* 0x0027240001307983 */ /* 0x000f280000300800 */
[----:B------:R-:W4:Y:S01]  /*aad30*/  LDL.LU R49, [R1+0x269c] ;  /* 0x00269c0001317983 */ /* 0x000f220000300800 */
[----:B------:R-:W-:Y:S02]  /*aad40*/  LOP3.LUT R46, R46, 0xffff, RZ, 0xc0, !PT ;  /* 0x0000ffff2e2e7812 */ /* 0x000fe400078ec0ff */
[----:B------:R-:W-:Y:S01]  /*aad50*/  PRMT R41, R43, 0x3340, R42 ;  /* 0x000033402b297816 */ /* 0x000fe2000000002a */
[----:B------:R-:W4:Y:S01]  /*aad60*/  LDL.LU R56, [R1+0x26e4] ;  /* 0x0026e40001387983 */ /* 0x000f220000300800 */
[----:B------:R-:W-:Y:S02]  /*aad70*/  PRMT R40, R46, 0x3340, R0 ;  /* 0x000033402e287816 */ /* 0x000fe40000000000 */
[----:B------:R-:W-:-:S02]  /*aad80*/  LOP3.LUT R45, R45, 0xffff, RZ, 0xc0, !PT ;  /* 0x0000ffff2d2d7812 */ /* 0x000fc400078ec0ff */
[----:B------:R-:W-:Y:S02]  /*aad90*/  LOP3.LUT R47, R47, 0xffff, RZ, 0xc0, !PT ;  /* 0x0000ffff2f2f7812 */ /* 0x000fe400078ec0ff */
[----:B------:R-:W-:Y:S02]  /*aada0*/  PRMT R22, R41, 0x5410, R40 ;  /* 0x0000541029167816 */ /* 0x000fe40000000028 */
[----:B------:R-:W-:Y:S02]  /*aadb0*/  PRMT R40, R47, 0x3340, R0 ;  /* 0x000033402f287816 */ /* 0x000fe40000000000 */
[----:B------:R-:W-:-:S04]  /*aadc0*/  PRMT R41, R45, 0x3340, R44 ;  /* 0x000033402d297816 */ /* 0x000fc8000000002c */
[----:B------:R-:W-:Y:S02]  /*aadd0*/  PRMT R24, R41, 0x5410, R40 ;  /* 0x0000541029187816 */ /* 0x000fe40000000028 */
[----:B------:R-:W-:Y:S02]  /*aade0*/  SHF.R.U32.HI R41, RZ, 0x8, R45 ;  /* 0x00000008ff297819 */ /* 0x000fe4000001162d */
[----:B------:R-:W-:Y:S02]  /*aadf0*/  SHF.R.U32.HI R40, RZ, 0x8, R44 ;  /* 0x00000008ff287819 */ /* 0x000fe4000001162c */
[----:B------:R-:W-:Y:S02]  /*aae00*/  LOP3.LUT R41, R41, 0xffff, RZ, 0xc0, !PT ;  /* 0x0000ffff29297812 */ /* 0x000fe400078ec0ff */
[----:B------:R-:W-:-:S04]  /*aae10*/  LOP3.LUT R40, R40, 0xffff, RZ, 0xc0, !PT ;  /* 0x0000ffff28287812 */ /* 0x000fc800078ec0ff */
[----:B------:R-:W-:Y:S02]  /*aae20*/  PRMT R16, R41, 0x3340, R40 ;  /* 0x0000334029107816 */ /* 0x000fe40000000028 */
[----:B------:R-:W-:-:S04]  /*aae30*/  SHF.R.U32.HI R41, RZ, 0x8, R47 ;  /* 0x00000008ff297819 */ /* 0x000fc8000001162f */
[----:B------:R-:W-:Y:S01]  /*aae40*/  LOP3.LUT R41, R41, 0xffff, RZ, 0xc0, !PT ;  /* 0x0000ffff29297812 */ /* 0x000fe200078ec0ff */
[----:B------:R0:W-:Y:S03]  /*aae50*/  STL [R1+0x38fc], R22 ;  /* 0x0038fc1601007387 */ /* 0x0001e60000100800 */
[----:B------:R-:W-:Y:S01]  /*aae60*/  PRMT R4, R41, 0x3340, R0 ;  /* 0x0000334029047816 */ /* 0x000fe20000000000 */
[----:B------:R-:W-:Y:S01]  /*aae70*/  STL [R1+0x3900], R24 ;  /* 0x0039001801007387 */ /* 0x000fe20000100800 */
[----:B------:R-:W-:-:S03]  /*aae80*/  SHF.R.U32.HI R40, RZ, 0x8, R46 ;  /* 0x00000008ff287819 */ /* 0x000fc6000001162e */
[----:B------:R-:W-:Y:S04]  /*aae90*/  STL [R1+0x3908], R16 ;  /* 0x0039081001007387 */ /* 0x000fe80000100800 */
[----:B------:R1:W-:Y:S01]  /*aaea0*/  STL [R1+0x1fc], R4 ;  /* 0x0001fc0401007387 */ /* 0x0003e20000100800 */
[----:B------:R-:W-:Y:S02]  /*aaeb0*/  SHF.R.U32.HI R43, RZ, 0x8, R43 ;  /* 0x00000008ff2b7819 */ /* 0x000fe4000001162b */
[----:B------:R-:W-:Y:S02]  /*aaec0*/  SHF.R.U32.HI R42, RZ, 0x8, R42 ;  /* 0x00000008ff2a7819 */ /* 0x000fe4000001162a */
[----:B------:R-:W-:Y:S02]  /*aaed0*/  LOP3.LUT R43, R43, 0xffff, RZ, 0xc0, !PT ;  /* 0x0000ffff2b2b7812 */ /* 0x000fe400078ec0ff */
[----:B------:R-:W-:-:S02]  /*aaee0*/  LOP3.LUT R42, R42, 0xffff, RZ, 0xc0, !PT ;  /* 0x0000ffff2a2a7812 */ /* 0x000fc400078ec0ff */
[----:B------:R-:W-:Y:S02]  /*aaef0*/  LOP3.LUT R40, R40, 0xffff, RZ, 0xc0, !PT ;  /* 0x0000ffff28287812 */ /* 0x000fe400078ec0ff */
[----:B------:R-:W-:Y:S02]  /*aaf00*/  PRMT R6, R43, 0x3340, R42 ;  /* 0x000033402b067816 */ /* 0x000fe4000000002a */
[----:B------:R-:W-:Y:S01]  /*aaf10*/  PRMT R23, R40, 0x3340, R0 ;  /* 0x0000334028177816 */ /* 0x000fe20000000000 */
[----:B------:R-:W-:Y:S01]  /*aaf20*/  NOP ;  /* 0x0000000000007918 */ /* 0x000fe20000000000 */
[----:B--2---:R-:W-:Y:S02]  /*aaf30*/  LOP3.LUT R45, R58, 0xffff, RZ, 0xc0, !PT ;  /* 0x0000ffff3a2d7812 */ /* 0x004fe400078ec0ff */
[----:B------:R-:W2:Y:S01]  /*aaf40*/  LDL.LU R58, [R1+0x272c] ;  /* 0x00272c00013a7983 */ /* 0x000ea20000300800 */
[----:B---3--:R-:W-:-:S03]  /*aaf50*/  LOP3.LUT R46, R59, 0xffff, RZ, 0xc0, !PT ;  /* 0x0000ffff3b2e7812 */ /* 0x008fc600078ec0ff */
[----:B------:R-:W3:Y:S01]  /*aaf60*/  LDL.LU R59, [R1+0x26a4] ;  /* 0x0026a400013b7983 */ /* 0x000ee20000300800 */
[----:B----4-:R-:W-:-:S03]  /*aaf70*/  LOP3.LUT R44, R60, 0xffff, RZ, 0xc0, !PT ;  /* 0x0000ffff3c2c7812 */ /* 0x010fc600078ec0ff */
[----:B------:R-:W4:Y:S01]  /*aaf80*/  LDL.LU R60, [R1+0x26ec] ;  /* 0x0026ec00013c7983 */ /* 0x000f220000300800 */
[----:B------:R-:W-:Y:S02]  /*aaf90*/  LOP3.LUT R43, R3, 0xffff, RZ, 0xc0, !PT ;  /* 0x0000ffff032b7812 */ /* 0x000fe400078ec0ff */
[----:B0-----:R-:W-:Y:S02]  /*aafa0*/  LOP3.LUT R22, R54, 0xffff, RZ, 0xc0, !PT ;  /* 0x0000ffff36167812 */ /* 0x001fe400078ec0ff */
[----:B------:R-:W-:Y:S02]  /*aafb0*/  LOP3.LUT R42, R55, 0xffff, RZ, 0xc0, !PT ;  /* 0x0000ffff372a7812 */ /* 0x000fe400078ec0ff */
[----:B------:R-:W-:Y:S02]  /*aafc0*/  PRMT R40, R22, 0x3340, R0 ;  /* 0x0000334016287816 */ /* 0x000fe40000000000 */
[----:B------:R-:W-:-:S04]  /*aafd0*/  PRMT R41, R43, 0x3340, R42 ;  /* 0x000033402b297816 */ /* 0x000fc8000000002a */
[----:B------:R-:W-:Y:S02]  /*aafe0*/  PRMT R21, R41, 0x5410, R40 ;  /* 0x0000541029157816 */ /* 0x000fe40000000028 */
[----:B------:R-:W-:Y:S02]  /*aaff0*/  PRMT R40, R46, 0x3340, R0 ;  /* 0x000033402e287816 */ /* 0x000fe40000000000 */
[----:B------:R-:W-:-:S04]  /*ab000*/  PRMT R41, R45, 0x3340, R44 ;  /* 0x000033402d297816 */ /* 0x000fc8000000002c */
[----:B------:R-:W-:Y:S02]  /*ab010*/  PRMT R25, R41, 0x5410, R40 ;  /* 0x0000541029197816 */ /* 0x000fe40000000028 */
[----:B------:R-:W-:Y:S02]  /*ab020*/  SHF.R.U32.HI R41, RZ, 0x8, R43 ;  /* 0x00000008ff297819 */ /* 0x000fe4000001162b */
[----:B------:R-:W-:Y:S02]  /*ab030*/  SHF.R.U32.HI R40, RZ, 0x8, R42 ;  /* 0x00000008ff287819 */ /* 0x000fe4000001162a */
[----:B------:R-:W-:Y:S02]  /*ab040*/  LOP3.LUT R41, R41, 0xffff, RZ, 0xc0, !PT ;  /* 0x0000ffff29297812 */ /* 0x000fe400078ec0ff */
[----:B------:R-:W-:Y:S02]  /*ab050*/  LOP3.LUT R40, R40, 0xffff, RZ, 0xc0, !PT ;  /* 0x0000ffff28287812 */ /* 0x000fe400078ec0ff */
[----:B------:R-:W-:-:S02]  /*ab060*/  SHF.R.U32.HI R43, RZ, 0x8, R45 ;  /* 0x00000008ff2b7819 */ /* 0x000fc4000001162d */
[----:B------:R-:W-:Y:S02]  /*ab070*/  SHF.R.U32.HI R42, RZ, 0x8, R44 ;  /* 0x00000008ff2a7819 */ /* 0x000fe4000001162c */
[----:B------:R-:W-:Y:S02]  /*ab080*/  PRMT R7, R41, 0x3340, R40 ;  /* 0x0000334029077816 */ /* 0x000fe40000000028 */
[----:B------:R-:W-:Y:S02]  /*ab090*/  LOP3.LUT R43, R43, 0xffff, RZ, 0xc0, !PT ;  /* 0x0000ffff2b2b7812 */ /* 0x000fe400078ec0ff */
[----:B------:R-:W-:Y:S01]  /*ab0a0*/  LOP3.LUT R42, R42, 0xffff, RZ, 0xc0, !PT ;  /* 0x0000ffff2a2a7812 */ /* 0x000fe200078ec0ff */
[----:B------:R-:W-:Y:S03]  /*ab0b0*/  STL [R1+0x3888], R7 ;  /* 0x0038880701007387 */ /* 0x000fe60000100800 */
[----:B------:R-:W-:Y:S01]  /*ab0c0*/  PRMT R17, R43, 0x3340, R42 ;  /* 0x000033402b117816 */ /* 0x000fe2000000002a */
[----:B------:R-:W4:Y:S01]  /*ab0d0*/  LDL.LU R3, [R1+0x14b0] ;  /* 0x0014b00001037983 */ /* 0x000f220000300800 */
[----:B------:R-:W-:-:S03]  /*ab0e0*/  LOP3.LUT R42, R49, 0xffff, RZ, 0xc0, !PT ;  /* 0x0000ffff312a7812 */ /* 0x000fc600078ec0ff */
[----:B------:R-:W4:Y:S01]  /*ab0f0*/  LDL.LU R54, [R1+0x1438] ;  /* 0x0014380001367983 */ /* 0x000f220000300800 */
[----:B------:R-:W-:Y:S02]  /*ab100*/  PRMT R40, R42, 0x3340, R0 ;  /* 0x000033402a287816 */ /* 0x000fe40000000000 */
[----:B------:R-:W-:Y:S01]  /*ab110*/  SHF.R.U32.HI R42, RZ, 0x8, R42 ;  /* 0x00000008ff2a7819 */ /* 0x000fe2000001162a */
[----:B------:R-:W4:Y:S03]  /*ab120*/  LDL.LU R55, [R1+0x1464] ;  /* 0x0014640001377983 */ /* 0x000f260000300800 */
[----:B------:R-:W-:-:S04]  /*ab130*/  LOP3.LUT R42, R42, 0xffff, RZ, 0xc0, !PT ;  /* 0x0000ffff2a2a7812 */ /* 0x000fc800078ec0ff */
[----:B-1----:R-:W-:Y:S02]  /*ab140*/  PRMT R4, R42, 0x3340, R0 ;  /* 0x000033402a047816 */ /* 0x002fe40000000000 */
[----:B------:R-:W-:-:S03]  /*ab150*/  LOP3.LUT R44, R48, 0xffff, RZ, 0xc0, !PT ;  /* 0x0000ffff302c7812 */ /* 0x000fc600078ec0ff */
[----:B------:R0:W-:Y:S04]  /*ab160*/  STL [R1+0x1f8], R4 ;  /* 0x0001f80401007387 */ /* 0x0001e80000100800 */
[----:B------:R-:W4:Y:S04]  /*ab170*/  LDL.LU R48, [R1+0x14ac] ;  /* 0x0014ac0001307983 */ /* 0x000f280000300800 */
[----:B------:R-:W4:Y:S01]  /*ab180*/  LDL.LU R49, [R1+0x143c] ;  /* 0x00143c0001317983 */ /* 0x000f220000300800 */
[----:B------:R-:W-:-:S03]  /*ab190*/  LOP3.LUT R43, R56, 0xffff, RZ, 0xc0, !PT ;  /* 0x0000ffff382b7812 */ /* 0x000fc600078ec0ff */
[----:B------:R-:W4:Y:S01]  /*ab1a0*/  LDL.LU R56, [R1+0x1468] ;  /* 0x0014680001387983 */ /* 0x000f220000300800 */
[----:B------:R-:W-:-:S04]  /*ab1b0*/  PRMT R41, R44, 0x3340, R43 ;  /* 0x000033402c297816 */ /* 0x000fc8000000002b */
[----:B------:R-:W-:Y:S02]  /*ab1c0*/  PRMT R11, R41, 0x5410, R40 ;  /* 0x00005410290b7816 */ /* 0x000fe40000000028 */
[----:B------:R-:W-:Y:S02]  /*ab1d0*/  SHF.R.U32.HI R40, RZ, 0x8, R43 ;  /* 0x00000008ff287819 */ /* 0x000fe4000001162b */
[----:B--2---:R-:W-:Y:S02]  /*ab1e0*/  LOP3.LUT R43, R58, 0xffff, RZ, 0xc0, !PT ;  /* 0x0000ffff3a2b7812 */ /* 0x004fe400078ec0ff */
[----:B------:R-:W2:Y:S01]  /*ab1f0*/  LDL.LU R58, [R1+0x1490] ;  /* 0x00149000013a7983 */ /* 0x000ea20000300800 */
[----:B---3--:R-:W-:-:S03]  /*ab200*/  LOP3.LUT R24, R59, 0xffff, RZ, 0xc0, !PT ;  /* 0x0000ffff3b187812 */ /* 0x008fc600078ec0ff */
[----:B------:R-:W3:Y:S01]  /*ab210*/  LDL.LU R59, [R1+0x1410] ;  /* 0x00141000013b7983 */ /* 0x000ee20000300800 */
[----:B----4-:R-:W-:-:S03]  /*ab220*/  LOP3.LUT R42, R60, 0xffff, RZ, 0xc0, !PT ;  /* 0x0000ffff3c2a7812 */ /* 0x010fc600078ec0ff */
[----:B------:R-:W4:Y:S01]  /*ab230*/  LDL.LU R60, [R1+0x1450] ;  /* 0x00145000013c7983 */ /* 0x000f220000300800 */
[----:B------:R-:W-:Y:S02]  /*ab240*/  SHF.R.U32.HI R41, RZ, 0x8, R44 ;  /* 0x00000008ff297819 */ /* 0x000fe4000001162c */
[----:B------:R-:W-:Y:S02]  /*ab250*/  LOP3.LUT R40, R40, 0xffff, RZ, 0xc0, !PT ;  /* 0x0000ffff28287812 */ /* 0x000fe400078ec0ff */
[----:B------:R-:W-:-:S04]  /*ab260*/  LOP3.LUT R41, R41, 0xffff, RZ, 0xc0, !PT ;  /* 0x0000ffff29297812 */ /* 0x000fc800078ec0ff */
[----:B------:R-:W-:Y:S02]  /*ab270*/  PRMT R18, R41, 0x3340, R40 ;  /* 0x0000334029127816 */ /* 0x000fe40000000028 */
[----:B------:R-:W-:Y:S02]  /*ab280*/  PRMT R40, R24, 0x3340, R0 ;  /* 0x0000334018287816 */ /* 0x000fe40000000000 */
[----:B------:R-:W-:Y:S02]  /*ab290*/  PRMT R41, R43, 0x3340, R42 ;  /* 0x000033402b297816 */ /* 0x000fe4000000002a */
[----:B------:R-:W-:Y:S02]  /*ab2a0*/  SHF.R.U32.HI R43, RZ, 0x8, R43 ;  /* 0x00000008ff2b7819 */ /* 0x000fe4000001162b */
[----:B------:R-:W-:Y:S02]  /*ab2b0*/  PRMT R10, R41, 0x5410, R40 ;  /* 0x00005410290a7816 */ /* 0x000fe40000000028 */
[----:B------:R-:W-:-:S02]  /*ab2c0*/  SHF.R.U32.HI R41, RZ, 0x8, R42 ;  /* 0x00000008ff297819 */ /* 0x000fc4000001162a */
[----:B------:R-:W-:Y:S02]  /*ab2d0*/  SHF.R.U32.HI R40, RZ, 0x8, R46 ;  /* 0x00000008ff287819 */ /* 0x000fe4000001162e */
[----:B------:R-:W-:Y:S02]  /*ab2e0*/  LOP3.LUT R42, R43, 0xffff, RZ, 0xc0, !PT ;  /* 0x0000ffff2b2a7812 */ /* 0x000fe400078ec0ff */
[----:B------:R-:W-:Y:S02]  /*ab2f0*/  LOP3.LUT R41, R41, 0xffff, RZ, 0xc0, !PT ;  /* 0x0000ffff29297812 */ /* 0x000fe400078ec0ff */
[----:B------:R-:W-:Y:S02]  /*ab300*/  LOP3.LUT R40, R40, 0xffff, RZ, 0xc0, !PT ;  /* 0x0000ffff28287812 */ /* 0x000fe400078ec0ff */
[----:B------:R-:W-:Y:S02]  /*ab310*/  PRMT R14, R42, 0x3340, R41 ;  /* 0x000033402a0e7816 */ /* 0x000fe40000000029 */
[----:B0-----:R-:W-:Y:S01]  /*ab320*/  PRMT R4, R40, 0x3340, R0 ;  /* 0x0000334028047816 */ /* 0x001fe20000000000 */
[----:B------:R-:W-:Y:S01]  /*ab330*/  STL.64 [R1+0x3750], R10 ;  /* 0x0037500a01007387 */ /* 0x000fe20000100a00 */
[----:B------:R-:W-:-:S04]  /*ab340*/  LOP3.LUT R42, R54, 0xffff, RZ, 0xc0, !PT ;  /* 0x0000ffff362a7812 */ /* 0x000fc800078ec0ff */
[----:B------:R-:W-:Y:S02]  /*ab350*/  PRMT R40, R42, 0x3340, R0 ;  /* 0x000033402a287816 */ /* 0x000fe40000000000 */
[----:B------:R-:W-:-:S04]  /*ab360*/  SHF.R.U32.HI R42, RZ, 0x8, R42 ;  /* 0x00000008ff2a7819 */ /* 0x000fc8000001162a */
[----:B------:R-:W-:Y:S02]  /*ab370*/  LOP3.LUT R42, R42, 0xffff, RZ, 0xc0, !PT ;  /* 0x0000ffff2a2a7812 */ /* 0x000fe400078ec0ff */
[----:B------:R-:W-:Y:S02]  /*ab380*/  LOP3.LUT R44, R3, 0xffff, RZ, 0xc0, !PT ;  /* 0x0000ffff032c7812 */ /* 0x000fe400078ec0ff */
[----:B------:R-:W-:Y:S01]  /*ab390*/  PRMT R3, R42, 0x3340, R0 ;  /* 0x000033402a037816 */ /* 0x000fe20000000000 */
[----:B------:R0:W-:Y:S04]  /*ab3a0*/  STL.64 [R1+0x3748], R8 ;  /* 0x0037480801007387 */ /* 0x0001e80000100a00 */
[----:B------:R-:W-:Y:S01]  /*ab3b0*/  STL [R1+0x388c], R14 ;  /* 0x00388c0e01007387 */ /* 0x000fe20000100800 */
[----:B------:R-:W-:-:S03]  /*ab3c0*/  LOP3.LUT R45, R48, 0xffff, RZ, 0xc0, !PT ;  /* 0x0000ffff302d7812 */ /* 0x000fc600078ec0ff */
[----:B------:R-:W-:Y:S01]  /*ab3d0*/  STL [R1+0x1f4], R4 ;  /* 0x0001f40401007387 */ /* 0x000fe20000100800 */
[----:B------:R-:W-:-:S03]  /*ab3e0*/  LOP3.LUT R47, R49, 0xffff, RZ, 0xc0, !PT ;  /* 0x0000ffff312f7812 */ /* 0x000fc600078ec0ff */
[----:B------:R1:W-:Y:S04]  /*ab3f0*/  STL [R1+0x1f0], R3 ;  /* 0x0001f00301007387 */ /* 0x0003e80000100800 */
[----:B------:R-:W4:Y:S04]  /*ab400*/  LDL.LU R48, [R1+0x2780] ;  /* 0x0027800001307983 */ /* 0x000f280000300800 */
[----:B------:R-:W4:Y:S01]  /*ab410*/  LDL.LU R49, [R1+0x26e8] ;  /* 0x0026e80001317983 */ /* 0x000f220000300800 */
[----:B------:R-:W-:-:S04]  /*ab420*/  LOP3.LUT R43, R55, 0xffff, RZ, 0xc0, !PT ;  /* 0x0000ffff372b7812 */ /* 0x000fc800078ec0ff */
[----:B------:R-:W-:-:S04]  /*ab430*/  PRMT R41, R44, 0x3340, R43 ;  /* 0x000033402c297816 */ /* 0x000fc8000000002b */
[----:B0-----:R-:W-:Y:S02]  /*ab440*/  PRMT R8, R41, 0x5410, R40 ;  /* 0x0000541029087816 */ /* 0x001fe40000000028 */
[----:B------:R-:W-:Y:S02]  /*ab450*/  SHF.R.U32.HI R40, RZ, 0x8, R43 ;  /* 0x00000008ff287819 */ /* 0x000fe4000001162b */
[----:B------:R-:W-:Y:S02]  /*ab460*/  LOP3.LUT R43, R56, 0xffff, RZ, 0xc0, !PT ;  /* 0x0000ffff382b7812 */ /* 0x000fe400078ec0ff */
[----:B------:R-:W4:Y:S01]  /*ab470*/  LDL.LU R56, [R1+0x2728] ;  /* 0x0027280001387983 */ /* 0x000f220000300800 */
[----:B------:R-:W-:-:S03]  /*ab480*/  SHF.R.U32.HI R41, RZ, 0x8, R44 ;  /* 0x00000008ff297819 */ /* 0x000fc6000001162c */
[----:B-1----:R-:W4:Y:S04]  /*ab490*/  LDL.LU R3, [R1+0x1498] ;  /* 0x0014980001037983 */ /* 0x002f280000300800 */
[----:B------:R-:W4:Y:S04]  /*ab4a0*/  LDL.LU R54, [R1+0x1434] ;  /* 0x0014340001367983 */ /* 0x000f280000300800 */
[----:B------:R-:W4:Y:S01]  /*ab4b0*/  LDL.LU R55, [R1+0x145c] ;  /* 0x00145c0001377983 */ /* 0x000f220000300800 */
[----:B--2---:R-:W-:-:S03]  /*ab4c0*/  LOP3.LUT R44, R58, 0xffff, RZ, 0xc0, !PT ;  /* 0x0000ffff3a2c7812 */ /* 0x004fc600078ec0ff */
[----:B------:R-:W2:Y:S01]  /*ab4d0*/  LDL.LU R58, [R1+0x2784] ;  /* 0x00278400013a7983 */ /* 0x000ea20000300800 */
[----:B---3--:R-:W-:-:S03]  /*ab4e0*/  LOP3.LUT R46, R59, 0xffff, RZ, 0xc0, !PT ;  /* 0x0000ffff3b2e7812 */ /* 0x008fc600078ec0ff */
[----:B------:R-:W3:Y:S01]  /*ab4f0*/  LDL.LU R59, [R1+0x26f8] ;  /* 0x0026f800013b7983 */ /* 0x000ee20000300800 */
[----:B----4-:R-:W-:-:S03]  /*ab500*/  LOP3.LUT R42, R60, 0xffff, RZ, 0xc0, !PT ;  /* 0x0000ffff3c2a7812 */ /* 0x010fc600078ec0ff */
[----:B------:R-:W4:Y:S01]  /*ab510*/  LDL.LU R60, [R1+0x2734] ;  /* 0x00273400013c7983 */ /* 0x000f220000300800 */
[----:B------:R-:W-:Y:S02]  /*ab520*/  LOP3.LUT R41, R41, 0xffff, RZ, 0xc0, !PT ;  /* 0x0000ffff29297812 */ /* 0x000fe400078ec0ff */
[----:B------:R-:W-:-:S04]  /*ab530*/  LOP3.LUT R40, R40, 0xffff, RZ, 0xc0, !PT ;  /* 0x0000ffff28287812 */ /* 0x000fc800078ec0ff */
[----:B------:R-:W-:Y:S02]  /*ab540*/  PRMT R28, R41, 0x3340, R40 ;  /* 0x00003340291c7816 */ /* 0x000fe40000000028 */
        /* <DEDUP_REMOVED lines=14> */
[----:B------:R-:W-:Y:S02]  /*ab630*/  LOP3.LUT R42, R42, 0xffff, RZ, 0xc0, !PT ;  /* 0x0000ffff2a2a7812 */ /* 0x000fe400078ec0ff */
[----:B------:R-:W-:Y:S02]  /*ab640*/  SHF.R.U32.HI R40, RZ, 0x8, R47 ;  /* 0x00000008ff287819 */ /* 0x000fe4000001162f */
[----:B------:R-:W-:-:S02]  /*ab650*/  PRMT R27, R43, 0x3340, R42 ;  /* 0x000033402b1b7816 */ /* 0x000fc4000000002a */
[----:B------:R-:W-:Y:S02]  /*ab660*/  SHF.R.U32.HI R41, RZ, 0x8, R46 ;  /* 0x00000008ff297819 */ /* 0x000fe4000001162e */
[----:B------:R-:W-:Y:S02]  /*ab670*/  LOP3.LUT R40, R40, 0xffff, RZ, 0xc0, !PT ;  /* 0x0000ffff28287812 */ /* 0x000fe400078ec0ff */
[----:B------:R-:W-:Y:S02]  /*ab680*/  LOP3.LUT R41, R41, 0xffff, RZ, 0xc0, !PT ;  /* 0x0000ffff29297812 */ /* 0x000fe400078ec0ff */
[--C-:B------:R-:W-:Y:S02]  /*ab690*/  PRMT R5, R40, 0x3340, R0.reuse ;  /* 0x0000334028057816 */ /* 0x100fe40000000000 */
[----:B------:R-:W-:-:S03]  /*ab6a0*/  PRMT R4, R41, 0x3340, R0 ;  /* 0x0000334029047816 */ /* 0x000fc60000000000 */
[----:B------:R-:W-:Y:S04]  /*ab6b0*/  STL [R1+0x1ec], R5 ;  /* 0x0001ec0501007387 */ /* 0x000fe80000100800 */
[----:B------:R0:W-:Y:S01]  /*ab6c0*/  STL [R1+0x1e8], R4 ;  /* 0x0001e80401007387 */ /* 0x0001e20000100800 */
[----:B------:R-:W-:-:S04]  /*ab6d0*/  LOP3.LUT R42, R49, 0xffff, RZ, 0xc0, !PT ;  /* 0x0000ffff312a7812 */ /* 0x000fc800078ec0ff */
[----:B------:R-:W-:Y:S02]  /*ab6e0*/  PRMT R40, R42, 0x3340, R0 ;  /* 0x000033402a287816 */ /* 0x000fe40000000000 */
[----:B------:R-:W-:-:S04]  /*ab6f0*/  SHF.R.U32.HI R42, RZ, 0x8, R42 ;  /* 0x00000008ff2a7819 */ /* 0x000fc8000001162a */
[----:B------:R-:W-:Y:S02]  /*ab700*/  LOP3.LUT R42, R42, 0xffff, RZ, 0xc0, !PT ;  /* 0x0000ffff2a2a7812 */ /* 0x000fe400078ec0ff */
[----:B------:R-:W-:Y:S02]  /*ab710*/  LOP3.LUT R44, R48, 0xffff, RZ, 0xc0, !PT ;  /* 0x0000ffff302c7812 */ /* 0x000fe400078ec0ff */
[----:B0-----:R-:W-:Y:S01]  /*ab720*/  PRMT R4, R42, 0x3340, R0 ;  /* 0x000033402a047816 */ /* 0x001fe20000000000 */
[----:B------:R-:W4:Y:S04]  /*ab730*/  LDL.LU R48, [R1+0x2744] ;  /* 0x0027440001307983 */ /* 0x000f280000300800 */
[----:B------:R-:W4:Y:S01]  /*ab740*/  LDL.LU R49, [R1+0x26d0] ;  /* 0x0026d00001317983 */ /* 0x000f220000300800 */
[----:B------:R-:W-:-:S03]  /*ab750*/  LOP3.LUT R43, R56, 0xffff, RZ, 0xc0, !PT ;  /* 0x0000ffff382b7812 */ /* 0x000fc600078ec0ff */
[----:B------:R0:W-:Y:S04]  /*ab760*/  STL [R1+0x1e4], R4 ;  /* 0x0001e40401007387 */ /* 0x0001e80000100800 */
        /* <DEDUP_REMOVED lines=12> */
[----:B------:R-:W-:Y:S02]  /*ab830*/  LOP3.LUT R40, R40, 0xffff, RZ, 0xc0, !PT ;  /* 0x0000ffff28287812 */ /* 0x000fe400078ec0ff */
[----:B------:R-:W-:Y:S02]  /*ab840*/  LOP3.LUT R43, R3, 0xffff, RZ, 0xc0, !PT ;  /* 0x0000ffff032b7812 */ /* 0x000fe400078ec0ff */
[----:B------:R-:W-:Y:S02]  /*ab850*/  LOP3.LUT R5, R54, 0xffff, RZ, 0xc0, !PT ;  /* 0x0000ffff36057812 */ /* 0x000fe400078ec0ff */
[----:B------:R-:W-:-:S02]  /*ab860*/  LOP3.LUT R42, R55, 0xffff, RZ, 0xc0, !PT ;  /* 0x0000ffff372a7812 */ /* 0x000fc400078ec0ff */
        /* <DEDUP_REMOVED lines=13> */
[----:B------:R-:W-:Y:S01]  /*ab940*/  PRMT R15, R41, 0x3340, R40 ;  /* 0x00003340290f7816 */ /* 0x000fe20000000028 */
[----:B------:R-:W-:Y:S01]  /*ab950*/  STL.64 [R1+0x3770], R10 ;  /* 0x0037700a01007387 */ /* 0x000fe20000100a00 */
[----:B------:R-:W-:Y:S02]  /*ab960*/  LOP3.LUT R43, R43, 0xffff, RZ, 0xc0, !PT ;  /* 0x0000ffff2b2b7812 */ /* 0x000fe400078ec0ff */
[----:B------:R-:W-:Y:S01]  /*ab970*/  LOP3.LUT R42, R42, 0xffff, RZ, 0xc0, !PT ;  /* 0x0000ffff2a2a7812 */ /* 0x000fe200078ec0ff */
[----:B------:R1:W-:Y:S03]  /*ab980*/  STL.64 [R1+0x3768], R8 ;  /* 0x0037680801007387 */ /* 0x0003e60000100a00 */
[----:B------:R-:W-:Y:S01]  /*ab990*/  PRMT R33, R43, 0x3340, R42 ;  /* 0x000033402b217816 */ /* 0x000fe2000000002a */
[----:B------:R-:W-:Y:S04]  /*ab9a0*/  STL [R1+0x3890], R15 ;  /* 0x0038900f01007387 */ /* 0x000fe80000100800 */
[----:B------:R-:W4:Y:S04]  /*ab9b0*/  LDL.LU R3, [R1+0x2684] ;  /* 0x0026840001037983 */ /* 0x000f280000300800 */
[----:B------:R-:W4:Y:S01]  /*ab9c0*/  LDL.LU R54, [R1+0x1454] ;  /* 0x0014540001367983 */ /* 0x000f220000300800 */
[----:B------:R-:W-:-:S03]  /*ab9d0*/  LOP3.LUT R42, R49, 0xffff, RZ, 0xc0, !PT ;  /* 0x0000ffff312a7812 */ /* 0x000fc600078ec0ff */
[----:B------:R-:W4:Y:S01]  /*ab9e0*/  LDL.LU R49, [R1+0x148c] ;  /* 0x00148c0001317983 */ /* 0x000f220000300800 */
[----:B------:R-:W-:Y:S02]  /*ab9f0*/  LOP3.LUT R44, R48, 0xffff, RZ, 0xc0, !PT ;  /* 0x0000ffff302c7812 */ /* 0x000fe400078ec0ff */
[----:B------:R-:W-:Y:S02]  /*aba00*/  PRMT R40, R42, 0x3340, R0 ;  /* 0x000033402a287816 */ /* 0x000fe40000000000 */
[----:B------:R-:W-:Y:S02]  /*aba10*/  SHF.R.U32.HI R42, RZ, 0x8, R42 ;  /* 0x00000008ff2a7819 */ /* 0x000fe4000001162a */
[----:B------:R-:W-:Y:S02]  /*aba20*/  LOP3.LUT R43, R56, 0xffff, RZ, 0xc0, !PT ;  /* 0x0000ffff382b7812 */ /* 0x000fe400078ec0ff */
[----:B------:R-:W-:Y:S02]  /*aba30*/  LOP3.LUT R42, R42, 0xffff, RZ, 0xc0, !PT ;  /* 0x0000ffff2a2a7812 */ /* 0x000fe400078ec0ff */
[----:B------:R-:W-:-:S02]  /*aba40*/  PRMT R41, R44, 0x3340, R43 ;  /* 0x000033402c297816 */ /* 0x000fc4000000002b */
[----:B0-----:R-:W-:Y:S02]  /*aba50*/  PRMT R4, R42, 0x3340, R0 ;  /* 0x000033402a047816 */ /* 0x001fe40000000000 */
[----:B-1----:R-:W-:-:S05]  /*aba60*/  PRMT R9, R41, 0x5410, R40 ;  /* 0x0000541029097816 */ /* 0x002fca0000000028 */
[----:B------:R-:W-:Y:S04]  /*aba70*/  STL [R1+0x380c], R9 ;  /* 0x00380c0901007387 */ /* 0x000fe80000100800 */
[----:B------:R0:W-:Y:S01]  /*aba80*/  STL [R1+0x1e0], R4 ;  /* 0x0001e00401007387 */ /* 0x0001e20000100800 */
[----:B------:R-:W-:-:S03]  /*aba90*/  SHF.R.U32.HI R40, RZ, 0x8, R43 ;  /* 0x00000008ff287819 */ /* 0x000fc6000001162b */
[----:B------:R-:W4:Y:S04]  /*abaa0*/  LDL.LU R55, [R1+0x2688] ;  /* 0x0026880001377983 */ /* 0x000f280000300800 */
        /* <DEDUP_REMOVED lines=23> */
[----:B------:R-:W-:Y:S04]  /*abc20*/  STL [R1+0x3810], R8 ;  /* 0x0038100801007387 */ /* 0x000fe80000100800 */
[----:B------:R-:W-:Y:S01]  /*abc30*/  STL [R1+0x3894], R30 ;  /* 0x0038941e01007387 */ /* 0x000fe20000100800 */
[----:B------:R-:W-:-:S02]  /*abc40*/  LOP3.LUT R44, R3, 0xffff, RZ, 0xc0, !PT ;  /* 0x0000ffff032c7812 */ /* 0x000fc400078ec0ff */
[----:B------:R-:W-:-:S04]  /*abc50*/  LOP3.LUT R42, R54, 0xffff, RZ, 0xc0, !PT ;  /* 0x0000ffff362a7812 */ /* 0x000fc800078ec0ff */
[----:B------:R-:W-:Y:S02]  /*abc60*/  PRMT R40, R42, 0x3340, R0 ;  /* 0x000033402a287816 */ /* 0x000fe40000000000 */
[----:B------:R-:W-:Y:S01]  /*abc70*/  SHF.R.U32.HI R42, RZ, 0x8, R42 ;  /* 0x00000008ff2a7819 */ /* 0x000fe2000001162a */
[----:B------:R0:W-:Y:S03]  /*abc80*/  STL [R1+0x1dc], R4 ;  /* 0x0001dc0401007387 */ /* 0x0001e60000100800 */
[----:B------:R-:W-:-:S04]  /*abc90*/  LOP3.LUT R42, R42, 0xffff, RZ, 0xc0, !PT ;  /* 0x0000ffff2a2a7812 */ /* 0x000fc800078ec0ff */
[----:B------:R-:W-:Y:S02]  /*abca0*/  PRMT R3, R42, 0x3340, R0 ;  /* 0x000033402a037816 */ /* 0x000fe40000000000 */
[----:B------:R-:W-:-:S04]  /*abcb0*/  LOP3.LUT R43, R49, 0xffff, RZ, 0xc0, !PT ;  /* 0x0000ffff312b7812 */ /* 0x000fc800078ec0ff */
[----:B------:R-:W-:-:S04]  /*abcc0*/  PRMT R41, R44, 0x3340, R43 ;  /* 0x000033402c297816 */ /* 0x000fc8000000002b */
[----:B------:R-:W-:Y:S02]  /*abcd0*/  PRMT R49, R41, 0x5410, R40 ;  /* 0x0000541029317816 */ /* 0x000fe40000000028 */
[----:B------:R-:W-:Y:S02]  /*abce0*/  SHF.R.U32.HI R41, RZ, 0x8, R44 ;  /* 0x00000008ff297819 */ /* 0x000fe4000001162c */
[----:B------:R-:W-:Y:S02]  /*abcf0*/  SHF.R.U32.HI R40, RZ, 0x8, R43 ;  /* 0x00000008ff287819 */ /* 0x000fe4000001162b */
[----:B------:R-:W-:Y:S02]  /*abd00*/  LOP3.LUT R41, R41, 0xffff, RZ, 0xc0, !PT ;  /* 0x0000ffff29297812 */ /* 0x000fe400078ec0ff */
[----:B------:R-:W-:-:S04]  /*abd10*/  LOP3.LUT R40, R40, 0xffff, RZ, 0xc0, !PT ;  /* 0x0000ffff28287812 */ /* 0x000fc800078ec0ff */
[----:B0-----:R-:W-:-:S05]  /*abd20*/  PRMT R4, R41, 0x3340, R40 ;  /* 0x0000334029047816 */ /* 0x001fca0000000028 */
[----:B------:R0:W-:Y:S01]  /*abd30*/  STL [R1+0x224], R4 ;  /* 0x0002240401007387 */ /* 0x0001e20000100800 */
[----:B------:R-:W-:-:S03]  /*abd40*/  LOP3.LUT R45, R55, 0xffff, RZ, 0xc0, !PT ;  /* 0x0000ffff372d7812 */ /* 0x000fc600078ec0ff */
[----:B------:R1:W-:Y:S01]  /*abd50*/  STL [R1+0x1d8], R3 ;  /* 0x0001d80301007387 */ /* 0x0003e20000100800 */
[----:B------:R-:W-:-:S03]  /*abd60*/  LOP3.LUT R47, R48, 0xffff, RZ, 0xc0, !PT ;  /* 0x0000ffff302f7812 */ /* 0x000fc600078ec0ff */
[----:B------:R-:W4:Y:S01]  /*abd70*/  LDL.LU R54, [R1+0x27c4] ;  /* 0x0027c40001367983 */ /* 0x000f220000300800 */
[----:B------:R-:W-:-:S03]  /*abd80*/  LOP3.LUT R43, R56, 0xffff, RZ, 0xc0, !PT ;  /* 0x0000ffff382b7812 */ /* 0x000fc600078ec0ff */
[----:B------:R-:W4:Y:S01]  /*abd90*/  LDL.LU R55, [R1+0x2714] ;  /* 0x0027140001377983 */ /* 0x000f220000300800 */
[----:B------:R-:W-:Y:S02]  /*abda0*/  PRMT R40, R47, 0x3340, R0 ;  /* 0x000033402f287816 */ /* 0x000fe40000000000 */
[----:B------:R-:W-:-:S04]  /*abdb0*/  PRMT R41, R45, 0x3340, R43 ;  /* 0x000033402d297816 */ /* 0x000fc8000000002b */
[----:B------:R-:W-:Y:S02]  /*abdc0*/  PRMT R48, R41, 0x5410, R40 ;  /* 0x0000541029307816 */ /* 0x000fe40000000028 */
[----:B------:R-:W-:Y:S02]  /*abdd0*/  SHF.R.U32.HI R45, RZ, 0x8, R45 ;  /* 0x00000008ff2d7819 */ /* 0x000fe4000001162d */
[----:B--2---:R-:W-:Y:S02]  /*abde0*/  LOP3.LUT R44, R58, 0xffff, RZ, 0xc0, !PT ;  /* 0x0000ffff3a2c7812 */ /* 0x004fe400078ec0ff */
[----:B------:R-:W2:Y:S01]  /*abdf0*/  LDL.LU R58, [R1+0x274c] ;  /* 0x00274c00013a7983 */ /* 0x000ea20000300800 */
[----:B---3--:R-:W-:Y:S02]  /*abe00*/  LOP3.LUT R46, R59, 0xffff, RZ, 0xc0, !PT ;  /* 0x0000ffff3b2e7812 */ /* 0x008fe400078ec0ff */
[----:B----4-:R-:W-:Y:S02]  /*abe10*/  LOP3.LUT R42, R60, 0xffff, RZ, 0xc0, !PT ;  /* 0x0000ffff3c2a7812 */ /* 0x010fe400078ec0ff */
[----:B------:R-:W-:-:S02]  /*abe20*/  PRMT R40, R46, 0x3340, R0 ;  /* 0x000033402e287816 */ /* 0x000fc40000000000 */
[----:B------:R-:W-:-:S04]  /*abe30*/  PRMT R41, R44, 0x3340, R42 ;  /* 0x000033402c297816 */ /* 0x000fc8000000002a */
[----:B------:R-:W-:Y:S02]  /*abe40*/  PRMT R39, R41, 0x5410, R40 ;  /* 0x0000541029277816 */ /* 0x000fe40000000028 */
[----:B------:R-:W-:Y:S02]  /*abe50*/  SHF.R.U32.HI R41, RZ, 0x8, R44 ;  /* 0x00000008ff297819 */ /* 0x000fe4000001162c */
[----:B------:R-:W-:Y:S02]  /*abe60*/  SHF.R.U32.HI R40, RZ, 0x8, R42 ;  /* 0x00000008ff287819 */ /* 0x000fe4000001162a */
[----:B------:R-:W-:Y:S02]  /*abe70*/  SHF.R.U32.HI R42, RZ, 0x8, R43 ;  /* 0x00000008ff2a7819 */ /* 0x000fe4000001162b */
[----:B------:R-:W-:Y:S02]  /*abe80*/  LOP3.LUT R41, R41, 0xffff, RZ, 0xc0, !PT ;  /* 0x0000ffff29297812 */ /* 0x000fe400078ec0ff */
[----:B------:R-:W-:-:S02]  /*abe90*/  LOP3.LUT R40, R40, 0xffff, RZ, 0xc0, !PT ;  /* 0x0000ffff28287812 */ /* 0x000fc400078ec0ff */
[----:B------:R-:W-:Y:S02]  /*abea0*/  LOP3.LUT R43, R45, 0xffff, RZ, 0xc0, !PT ;  /* 0x0000ffff2d2b7812 */ /* 0x000fe400078ec0ff */
[----:B------:R-:W-:Y:S02]  /*abeb0*/  LOP3.LUT R42, R42, 0xffff, RZ, 0xc0, !PT ;  /* 0x0000ffff2a2a7812 */ /* 0x000fe400078ec0ff */
[----:B0-----:R-:W-:Y:S01]  /*abec0*/  PRMT R4, R41, 0x3340, R40 ;  /* 0x0000334029047816 */ /* 0x001fe20000000028 */
[----:B------:R-:W-:Y:S01]  /*abed0*/  STL [R1+0x38e8], R39 ;  /* 0x0038e82701007387 */ /* 0x000fe20000100800 */
[----:B-1----:R-:W-:-:S03]  /*abee0*/  PRMT R3, R43, 0x3340, R42 ;  /* 0x000033402b037816 */ /* 0x002fc6000000002a */
[----:B------:R-:W3:Y:S04]  /*abef0*/  LDL.LU R52, [R1+0x14dc] ;  /* 0x0014dc0001347983 */ /* 0x000ee80000300800 */
[----:B------:R-:W-:Y:S04]  /*abf00*/  STL [R1+0x220], R4 ;  /* 0x0002200401007387 */ /* 0x000fe80000100800 */
[----:B------:R-:W4:Y:S04]  /*abf10*/  LDL.LU R53, [R1+0x144c] ;  /* 0x00144c0001357983 */ /* 0x000f280000300800 */
[----:B------:R0:W-:Y:S04]  /*abf20*/  STL [R1+0x218], R3 ;  /* 0x0002180301007387 */ /* 0x0001e80000100800 */
[----:B0-----:R-:W4:Y:S04]  /*abf30*/  LDL.LU R3, [R1+0x1488] ;  /* 0x0014880001037983 */ /* 0x001f280000300800 */
[----:B------:R-:W3:Y:S04]  /*abf40*/  LDL.LU R56, [R1+0x2770] ;  /* 0x0027700001387983 */ /* 0x000ee80000300800 */
[----:B------:R-:W4:Y:S04]  /*abf50*/  LDL.LU R59, [R1+0x2704] ;  /* 0x00270400013b7983 */ /* 0x000f280000300800 */
[----:B------:R-:W4:Y:S01]  /*abf60*/  LDL.LU R60, [R1+0x2740] ;  /* 0x00274000013c7983 */ /* 0x000f220000300800 */
[----:B------:R-:W-:-:S02]  /*abf70*/  SHF.R.U32.HI R40, RZ, 0x8, R47 ;  /* 0x00000008ff287819 */ /* 0x000fc4000001162f */
[----:B------:R-:W-:Y:S02]  /*abf80*/  SHF.R.U32.HI R41, RZ, 0x8, R46 ;  /* 0x00000008ff297819 */ /* 0x000fe4000001162e */
[----:B------:R-:W-:Y:S02]  /*abf90*/  LOP3.LUT R40, R40, 0xffff, RZ, 0xc0, !PT ;  /* 0x0000ffff28287812 */ /* 0x000fe400078ec0ff */
[----:B------:R-:W-:Y:S02]  /*abfa0*/  LOP3.LUT R41, R41, 0xffff, RZ, 0xc0, !PT ;  /* 0x0000ffff29297812 */ /* 0x000fe400078ec0ff */
[--C-:B------:R-:W-:Y:S02]  /*abfb0*/  PRMT R7, R40, 0x3340, R0.reuse ;  /* 0x0000334028077816 */ /* 0x100fe40000000000 */
[----:B------:R-:W-:-:S03]  /*abfc0*/  PRMT R4, R41, 0x3340, R0 ;  /* 0x0000334029047816 */ /* 0x000fc60000000000 */
[----:B------:R-:W-:Y:S04]  /*abfd0*/  STL [R1+0x1d4], R7 ;  /* 0x0001d40701007387 */ /* 0x000fe80000100800 */
[----:B------:R-:W-:Y:S01]  /*abfe0*/  STL [R1+0x1d0], R4 ;  /* 0x0001d00401007387 */ /* 0x000fe20000100800 */
[----:B------:R-:W-:-:S03]  /*abff0*/  LOP3.LUT R44, R54, 0xffff, RZ, 0xc0, !PT ;  /* 0x0000ffff362c7812 */ /* 0x000fc600078ec0ff */
[----:B------:R-:W4:Y:S01]  /*ac000*/  LDL.LU R54, [R1+0x27d8] ;  /* 0x0027d80001367983 */ /* 0x000f220000300800 */
[----:B------:R-:W-:-:S03]  /*ac010*/  LOP3.LUT R42, R55, 0xffff, RZ, 0xc0, !PT ;  /* 0x0000ffff372a7812 */ /* 0x000fc600078ec0ff */
[----:B------:R-:W4:Y:S01]  /*ac020*/  LDL.LU R55, [R1+0x2730] ;  /* 0x0027300001377983 */ /* 0x000f220000300800 */
[----:B------:R-:W-:Y:S02]  /*ac030*/  PRMT R40, R42, 0x3340, R0 ;  /* 0x000033402a287816 */ /* 0x000fe40000000000 */
[----:B------:R-:W-:-:S04]  /*ac040*/  SHF.R.U32.HI R42, RZ, 0x8, R42 ;  /* 0x00000008ff2a7819 */ /* 0x000fc8000001162a */
[----:B------:R-:W-:-:S04]  /*ac050*/  LOP3.LUT R42, R42, 0xffff, RZ, 0xc0, !PT ;  /* 0x0000ffff2a2a7812 */ /* 0x000fc800078ec0ff */
[----:B------:R-:W-:Y:S02]  /*ac060*/  PRMT R39, R42, 0x3340, R0 ;  /* 0x000033402a277816 */ /* 0x000fe40000000000 */
[----:B--2---:R-:W-:Y:S02]  /*ac070*/  LOP3.LUT R43, R58, 0xffff, RZ, 0xc0, !PT ;  /* 0x0000ffff3a2b7812 */ /* 0x004fe400078ec0ff */
[----:B------:R-:W2:Y:S02]  /*ac080*/  LDL.LU R58, [R1+0x2758] ;  /* 0x00275800013a7983 */ /* 0x000ea40000300800 */
[----:B------:R-:W-:-:S04]  /*ac090*/  PRMT R41, R44, 0x3340, R43 ;  /* 0x000033402c297816 */ /* 0x000fc8000000002b */
[----:B------:R-:W-:Y:S02]  /*ac0a0*/  PRMT R51, R41, 0x5410, R40 ;  /* 0x0000541029337816 */ /* 0x000fe40000000028 */
[----:B------:R-:W-:Y:S02]  /*ac0b0*/  SHF.R.U32.HI R41, RZ, 0x8, R44 ;  /* 0x00000008ff297819 */ /* 0x000fe4000001162c */
[----:B------:R-:W-:Y:S02]  /*ac0c0*/  SHF.R.U32.HI R40, RZ, 0x8, R43 ;  /* 0x00000008ff287819 */ /* 0x000fe4000001162b */
[----:B------:R-:W-:Y:S02]  /*ac0d0*/  LOP3.LUT R41, R41, 0xffff, RZ, 0xc0, !PT ;  /* 0x0000ffff29297812 */ /* 0x000fe400078ec0ff */
[----:B------:R-:W-:-:S04]  /*ac0e0*/  LOP3.LUT R40, R40, 0xffff, RZ, 0xc0, !PT ;  /* 0x0000ffff28287812 */ /* 0x000fc800078ec0ff */
[----:B------:R-:W-:-:S05]  /*ac0f0*/  PRMT R36, R41, 0x3340, R40 ;  /* 0x0000334029247816 */ /* 0x000fca0000000028 */
[----:B------:R0:W-:Y:S04]  /*ac100*/  STL [R1+0x38ec], R36 ;  /* 0x0038ec2401007387 */ /* 0x0001e80000100800 */
[----:B------:R-:W-:Y:S01]  /*ac110*/  STL [R1+0x38f0], R39 ;  /* 0x0038f02701007387 */ /* 0x000fe20000100800 */
[----:B---3--:R-:W-:-:S03]  /*ac120*/  LOP3.LUT R45, R56, 0xffff, RZ, 0xc0, !PT ;  /* 0x0000ffff382d7812 */ /* 0x008fc600078ec0ff */
[----:B------:R-:W3:Y:S01]  /*ac130*/  LDL.LU R56, [R1+0x26b8] ;  /* 0x0026b80001387983 */ /* 0x000ee20000300800 */
[----:B----4-:R-:W-:-:S03]  /*ac140*/  LOP3.LUT R46, R59, 0xffff, RZ, 0xc0, !PT ;  /* 0x0000ffff3b2e7812 */ /* 0x010fc600078ec0ff */
[----:B------:R-:W4:Y:S01]  /*ac150*/  LDL.LU R59, [R1+0x1478] ;  /* 0x00147800013b7983 */ /* 0x000f220000300800 */
[----:B------:R-:W-:-:S03]  /*ac160*/  LOP3.LUT R44, R60, 0xffff, RZ, 0xc0, !PT ;  /* 0x0000ffff3c2c7812 */ /* 0x000fc600078ec0ff */
        /* <DEDUP_REMOVED lines=12> */
[----:B------:R-:W-:Y:S02]  /*ac230*/  SHF.R.U32.HI R43, RZ, 0x8, R45 ;  /* 0x00000008ff2b7819 */ /* 0x000fe4000001162d */
[----:B------:R-:W-:Y:S02]  /*ac240*/  SHF.R.U32.HI R42, RZ, 0x8, R44 ;  /* 0x00000008ff2a7819 */ /* 0x000fe4000001162c */
[----:B------:R-:W-:-:S02]  /*ac250*/  LOP3.LUT R41, R41, 0xffff, RZ, 0xc0, !PT ;  /* 0x0000ffff29297812 */ /* 0x000fc400078ec0ff */
[----:B------:R-:W-:Y:S02]  /*ac260*/  LOP3.LUT R40, R40, 0xffff, RZ, 0xc0, !PT ;  /* 0x0000ffff28287812 */ /* 0x000fe400078ec0ff */
[----:B------:R-:W-:Y:S02]  /*ac270*/  LOP3.LUT R43, R43, 0xffff, RZ, 0xc0, !PT ;  /* 0x0000ffff2b2b7812 */ /* 0x000fe400078ec0ff */
[----:B------:R-:W-:Y:S02]  /*ac280*/  LOP3.LUT R42, R42, 0xffff, RZ, 0xc0, !PT ;  /* 0x0000ffff2a2a7812 */ /* 0x000fe400078ec0ff */
[----:B------:R-:W-:Y:S02]  /*ac290*/  PRMT R10, R41, 0x3340, R40 ;  /* 0x00003340290a7816 */ /* 0x000fe40000000028 */
[----:B------:R-:W-:Y:S01]  /*ac2a0*/  PRMT R3, R43, 0x3340, R42 ;  /* 0x000033402b037816 */ /* 0x000fe2000000002a */
[----:B------:R-:W-:Y:S04]  /*ac2b0*/  STL [R1+0x38f4], R38 ;  /* 0x0038f42601007387 */ /* 0x000fe80000100800 */
[----:B------:R-:W-:Y:S04]  /*ac2c0*/  STL [R1+0x3830], R29 ;  /* 0x0038301d01007387 */ /* 0x000fe80000100800 */
[----:B------:R-:W-:Y:S04]  /*ac2d0*/  STL [R1+0x3898], R10 ;  /* 0x0038980a01007387 */ /* 0x000fe80000100800 */
[----:B------:R0:W-:Y:S01]  /*ac2e0*/  STL [R1+0x290], R3 ;  /* 0x0002900301007387 */ /* 0x0001e20000100800 */
[----:B------:R-:W-:-:S03]  /*ac2f0*/  LOP3.LUT R44, R54, 0xffff, RZ, 0xc0, !PT ;  /* 0x0000ffff362c7812 */ /* 0x000fc600078ec0ff */
[----:B------:R-:W4:Y:S01]  /*ac300*/  LDL.LU R54, [R1+0x26c0] ;  /* 0x0026c00001367983 */ /* 0x000f220000300800 */
[----:B------:R-:W-:-:S03]  /*ac310*/  LOP3.LUT R42, R55, 0xffff, RZ, 0xc0, !PT ;  /* 0x0000ffff372a7812 */ /* 0x000fc600078ec0ff */
[----:B------:R-:W4:Y:S01]  /*ac320*/  LDL.LU R55, [R1+0x147c] ;  /* 0x00147c0001377983 */ /* 0x000f220000300800 */
[----:B------:R-:W-:Y:S02]  /*ac330*/  PRMT R40, R42, 0x3340, R0 ;  /* 0x000033402a287816 */ /* 0x000fe40000000000 */
[----:B------:R-:W-:-:S04]  /*ac340*/  SHF.R.U32.HI R42, RZ, 0x8, R42 ;  /* 0x00000008ff2a7819 */ /* 0x000fc8000001162a */
[----:B------:R-:W-:-:S04]  /*ac350*/  LOP3.LUT R42, R42, 0xffff, RZ, 0xc0, !PT ;  /* 0x0000ffff2a2a7812 */ /* 0x000fc800078ec0ff */
[----:B0-----:R-:W-:Y:S02]  /*ac360*/  PRMT R3, R42, 0x3340, R0 ;  /* 0x000033402a037816 */ /* 0x001fe40000000000 */
[----:B--2---:R-:W-:Y:S02]  /*ac370*/  LOP3.LUT R43, R58, 0xffff, RZ, 0xc0, !PT ;  /* 0x0000ffff3a2b7812 */ /* 0x004fe400078ec0ff */
[----:B------:R-:W2:Y:S02]  /*ac380*/  LDL.LU R58, [R1+0x14d8] ;  /* 0x0014d800013a7983 */ /* 0x000ea40000300800 */
[----:B------:R-:W-:-:S04]  /*ac390*/  PRMT R41, R44, 0x3340, R43 ;  /* 0x000033402c297816 */ /* 0x000fc8000000002b */
[----:B------:R-:W-:Y:S02]  /*ac3a0*/  PRMT R50, R41, 0x5410, R40 ;  /* 0x0000541029327816 */ /* 0x000fe40000000028 */
[----:B------:R-:W-:-:S03]  /*ac3b0*/  SHF.R.U32.HI R40, RZ, 0x8, R43 ;  /* 0x00000008ff287819 */ /* 0x000fc6000001162b */
[----:B------:R-:W-:Y:S04]  /*ac3c0*/  STL.64 [R1+0x37b0], R50 ;  /* 0x0037b03201007387 */ /* 0x000fe80000100a00 */
[----:B------:R-:W-:Y:S04]  /*ac3d0*/  STL.64 [R1+0x37a8], R48 ;  /* 0x0037a83001007387 */ /* 0x000fe80000100a00 */
[----:B------:R0:W-:Y:S01]  /*ac3e0*/  STL [R1+0x1c8], R3 ;  /* 0x0001c80301007387 */ /* 0x0001e20000100800 */
[----:B---3--:R-:W-:-:S03]  /*ac3f0*/  LOP3.LUT R43, R56, 0xffff, RZ, 0xc0, !PT ;  /* 0x0000ffff382b7812 */ /* 0x008fc600078ec0ff */
[----:B------:R-:W3:Y:S01]  /*ac400*/  LDL.LU R56, [R1+0x2804] ;  /* 0x0028040001387983 */ /* 0x000ee20000300800 */
[----:B----4-:R-:W-:-:S03]  /*ac410*/  LOP3.LUT R45, R59, 0xffff, RZ, 0xc0, !PT ;  /* 0x0000ffff3b2d7812 */ /* 0x010fc600078ec0ff */
[----:B------:R-:W4:Y:S01]  /*ac420*/  LDL.LU R59, [R1+0x273c] ;  /* 0x00273c00013b7983 */ /* 0x000f220000300800 */
[----:B------:R-:W-:-:S03]  /*ac430*/  LOP3.LUT R42, R60, 0xffff, RZ, 0xc0, !PT ;  /* 0x0000ffff3c2a7812 */ /* 0x000fc600078ec0ff */
[----:B------:R-:W3:Y:S01]  /*ac440*/  LDL.LU R60, [R1+0x2774] ;  /* 0x00277400013c7983 */ /* 0x000ee20000300800 */
        /* <DEDUP_REMOVED lines=14> */
[----:B0-----:R-:W-:-:S03]  /*ac530*/  PRMT R3, R42, 0x3340, R41 ;  /* 0x000033402a037816 */ /* 0x001fc60000000029 */
[----:B------:R-:W-:Y:S04]  /*ac540*/  STL [R1+0x1c4], R4 ;  /* 0x0001c40401007387 */ /* 0x000fe80000100800 */
[----:B------:R0:W-:Y:S04]  /*ac550*/  STL [R1+0x284], R3 ;  /* 0x0002840301007387 */ /* 0x0001e80000100800 */
[----:B0-----:R-:W3:Y:S01]  /*ac560*/  LDL.LU R3, [R1+0x26a8] ;  /* 0x0026a80001037983 */ /* 0x001ee20000300800 */
[----:B------:R-:W-:-:S03]  /*ac570*/  LOP3.LUT R44, R54, 0xffff, RZ, 0xc0, !PT ;  /* 0x0000ffff362c7812 */ /* 0x000fc600078ec0ff */
[----:B------:R-:W3:Y:S01]  /*ac580*/  LDL.LU R54, [R1+0x146c] ;  /* 0x00146c0001367983 */ /* 0x000ee20000300800 */
[----:B------:R-:W-:-:S04]  /*ac590*/  LOP3.LUT R42, R55, 0xffff, RZ, 0xc0, !PT ;  /* 0x0000ffff372a7812 */ /* 0x000fc800078ec0ff */
        /* <DEDUP_REMOVED lines=13> */
[----:B------:R-:W-:Y:S04]  /*ac670*/  STL [R1+0x20c], R7 ;  /* 0x00020c0701007387 */ /* 0x000fe80000100800 */
[----:B------:R0:W-:Y:S04]  /*ac680*/  STL [R1+0x1c0], R4 ;  /* 0x0001c00401007387 */ /* 0x0001e80000100800 */
[----:B------:R-:W2:Y:S01]  /*ac690*/  LDL.LU R55, [R1+0x26b4] ;  /* 0x0026b40001377983 */ /* 0x000ea20000300800 */
[----:B----4-:R-:W-:-:S03]  /*ac6a0*/  LOP3.LUT R46, R59, 0xffff, RZ, 0xc0, !PT ;  /* 0x0000ffff3b2e7812 */ /* 0x010fc600078ec0ff */
[----:B------:R-:W4:Y:S01]  /*ac6b0*/  LDL.LU R59, [R1+0x1470] ;  /* 0x00147000013b7983 */ /* 0x000f220000300800 */
[----:B---3--:R-:W-:-:S03]  /*ac6c0*/  LOP3.LUT R42, R60, 0xffff, RZ, 0xc0, !PT ;  /* 0x0000ffff3c2a7812 */ /* 0x008fc600078ec0ff */
[----:B------:R-:W3:Y:S01]  /*ac6d0*/  LDL.LU R60, [R1+0x14cc] ;  /* 0x0014cc00013c7983 */ /* 0x000ee20000300800 */
[----:B------:R-:W-:Y:S02]  /*ac6e0*/  LOP3.LUT R43, R56, 0xffff, RZ, 0xc0, !PT ;  /* 0x0000ffff382b7812 */ /* 0x000fe400078ec0ff */
        /* <DEDUP_REMOVED lines=12> */
[----:B------:R0:W-:Y:S04]  /*ac7b0*/  STL [R1+0x38d4], R48 ;  /* 0x0038d43001007387 */ /* 0x0001e80000100800 */
[----:B------:R1:W-:Y:S04]  /*ac7c0*/  STL [R1+0x1bc], R4 ;  /* 0x0001bc0401007387 */ /* 0x0003e80000100800 */
[----:B------:R-:W3:Y:S01]  /*ac7d0*/  LDL.LU R52, [R1+0x2820] ;  /* 0x0028200001347983 */ /* 0x000ee20000300800 */
[----:B------:R-:W-:-:S03]  /*ac7e0*/  LOP3.LUT R44, R3, 0xffff, RZ, 0xc0, !PT ;  /* 0x0000ffff032c7812 */ /* 0x000fc600078ec0ff */
[----:B------:R-:W3:Y:S01]  /*ac7f0*/  LDL.LU R3, [R1+0x2748] ;  /* 0x0027480001037983 */ /* 0x000ee20000300800 */
[----:B------:R-:W-:-:S04]  /*ac800*/  LOP3.LUT R42, R54, 0xffff, RZ, 0xc0, !PT ;  /* 0x0000ffff362a7812 */ /* 0x000fc800078ec0ff */
        /* <DEDUP_REMOVED lines=8> */
[----:B------:R-:W-:Y:S02]  /*ac890*/  SHF.R.U32.HI R41, RZ, 0x8, R44 ;  /* 0x00000008ff297819 */ /* 0x000fe4000001162c */
[----:B------:R-:W-:Y:S02]  /*ac8a0*/  SHF.R.U32.HI R40, RZ, 0x8, R43 ;  /* 0x00000008ff287819 */ /* 0x000fe4000001162b */
[----:B------:R-:W-:Y:S02]  /*ac8b0*/  LOP3.LUT R41, R41, 0xffff, RZ, 0xc0, !PT ;  /* 0x0000ffff29297812 */ /* 0x000fe400078ec0ff */
[----:B------:R-:W-:Y:S01]  /*ac8c0*/  LOP3.LUT R40, R40, 0xffff, RZ, 0xc0, !PT ;  /* 0x0000ffff28287812 */ /* 0x000fe200078ec0ff */
[----:B------:R-:W-:Y:S03]  /*ac8d0*/  STL [R1+0x3818], R54 ;  /* 0x0038183601007387 */ /* 0x000fe60000100800 */
[----:B-1----:R-:W-:Y:S01]  /*ac8e0*/  PRMT R4, R41, 0x3340, R40 ;  /* 0x0000334029047816 */ /* 0x002fe20000000028 */
[----:B------:R-:W-:Y:S04]  /*ac8f0*/  STL [R1+0x3814], R53 ;  /* 0x0038143501007387 */ /* 0x000fe80000100800 */
[----:B------:R-:W-:Y:S04]  /*ac900*/  STL [R1+0x38d8], R48 ;  /* 0x0038d83001007387 */ /* 0x000fe80000100800 */
[----:B------:R4:W-:Y:S01]  /*ac910*/  STL [R1+0x274], R4 ;  /* 0x0002740401007387 */ /* 0x0009e20000100800 */
[----:B------:R-:W-:-:S03]  /*ac920*/  LOP3.LUT R43, R55, 0xffff, RZ, 0xc0, !PT ;  /* 0x0000ffff372b7812 */ /* 0x000fc600078ec0ff */
[----:B------:R-:W2:Y:S01]  /*ac930*/  LDL.LU R55, [R1+0x27a4] ;  /* 0x0027a40001377983 */ /* 0x000ea20000300800 */
[----:B----4-:R-:W-:-:S03]  /*ac940*/  LOP3.LUT R4, R59, 0xffff, RZ, 0xc0, !PT ;  /* 0x0000ffff3b047812 */ /* 0x010fc600078ec0ff */
[----:B------:R-:W4:Y:S01]  /*ac950*/  LDL.LU R59, [R1+0x2738] ;  /* 0x00273800013b7983 */ /* 0x000f220000300800 */
[----:B---3--:R-:W-:-:S03]  /*ac960*/  LOP3.LUT R42, R60, 0xffff, RZ, 0xc0, !PT ;  /* 0x0000ffff3c2a7812 */ /* 0x008fc600078ec0ff */
[----:B------:R-:W3:Y:S01]  /*ac970*/  LDL.LU R60, [R1+0x276c] ;  /* 0x00276c00013c7983 */ /* 0x000ee20000300800 */
[----:B------:R-:W-:Y:S02]  /*ac980*/  PRMT R40, R4, 0x3340, R0 ;  /* 0x0000334004287816 */ /* 0x000fe40000000000 */
[----:B------:R-:W-:Y:S02]  /*ac990*/  PRMT R41, R43, 0x3340, R42 ;  /* 0x000033402b297816 */ /* 0x000fe4000000002a */
[----:B------:R-:W-:Y:S02]  /*ac9a0*/  SHF.R.U32.HI R43, RZ, 0x8, R43 ;  /* 0x00000008ff2b7819 */ /* 0x000fe4000001162b */
[----:B------:R-:W-:Y:S02]  /*ac9b0*/  PRMT R51, R41, 0x5410, R40 ;  /* 0x0000541029337816 */ /* 0x000fe40000000028 */
[----:B------:R-:W-:Y:S02]  /*ac9c0*/  SHF.R.U32.HI R41, RZ, 0x8, R42 ;  /* 0x00000008ff297819 */ /* 0x000fe4000001162a */
[----:B------:R-:W-:-:S02]  /*ac9d0*/  SHF.R.U32.HI R40, RZ, 0x8, R46 ;  /* 0x00000008ff287819 */ /* 0x000fc4000001162e */
[----:B------:R-:W-:Y:S02]  /*ac9e0*/  LOP3.LUT R42, R43, 0xffff, RZ, 0xc0, !PT ;  /* 0x0000ffff2b2a7812 */ /* 0x000fe400078ec0ff */
[----:B------:R-:W-:Y:S02]  /*ac9f0*/  LOP3.LUT R41, R41, 0xffff, RZ, 0xc0, !PT ;  /* 0x0000ffff29297812 */ /* 0x000fe400078ec0ff */
[----:B------:R-:W-:Y:S02]  /*aca00*/  LOP3.LUT R40, R40, 0xffff, RZ, 0xc0, !PT ;  /* 0x0000ffff28287812 */ /* 0x000fe400078ec0ff */
[----:B------:R-:W-:Y:S02]  /*aca10*/  PRMT R13, R42, 0x3340, R41 ;  /* 0x000033402a0d7816 */ /* 0x000fe40000000029 */
[----:B------:R-:W-:Y:S01]  /*aca20*/  PRMT R7, R40, 0x3340, R0 ;  /* 0x0000334028077816 */ /* 0x000fe20000000000 */
[----:B------:R-:W-:Y:S04]  /*aca30*/  STL [R1+0x3838], R51 ;  /* 0x0038383301007387 */ /* 0x000fe80000100800 */
[----:B------:R-:W-:Y:S04]  /*aca40*/  STL [R1+0x389c], R13 ;  /* 0x00389c0d01007387 */ /* 0x000fe80000100800 */
[----:B------:R0:W-:Y:S01]  /*aca50*/  STL [R1+0x1b4], R7 ;  /* 0x0001b40701007387 */ /* 0x0001e20000100800 */
[----:B------:R-:W-:-:S03]  /*aca60*/  LOP3.LUT R44, R52, 0xffff, RZ, 0xc0, !PT ;  /* 0x0000ffff342c7812 */ /* 0x000fc600078ec0ff */
[----:B------:R-:W4:Y:S04]  /*aca70*/  LDL.LU R14, [R1+0x26f0] ;  /* 0x0026f000010e7983 */ /* 0x000f280000300800 */
[----:B0-----:R-:W4:Y:S04]  /*aca80*/  LDL.LU R7, [R1+0x14b8] ;  /* 0x0014b80001077983 */ /* 0x001f280000300800 */
[----:B------:R-:W4:Y:S01]  /*aca90*/  LDL.LU R57, [R1+0x26a0] ;  /* 0x0026a00001397983 */ /* 0x000f220000300800 */
[----:B------:R-:W-:-:S04]  /*acaa0*/  LOP3.LUT R42, R3, 0xffff, RZ, 0xc0, !PT ;  /* 0x0000ffff032a7812 */ /* 0x000fc800078ec0ff */
[----:B------:R-:W-:Y:S02]  /*acab0*/  PRMT R40, R42, 0x3340, R0 ;  /* 0x000033402a287816 */ /* 0x000fe40000000000 */
[----:B------:R-:W-:-:S04]  /*acac0*/  SHF.R.U32.HI R42, RZ, 0x8, R42 ;  /* 0x00000008ff2a7819 */ /* 0x000fc8000001162a */
[----:B------:R-:W-:-:S04]  /*acad0*/  LOP3.LUT R42, R42, 0xffff, RZ, 0xc0, !PT ;  /* 0x0000ffff2a2a7812 */ /* 0x000fc800078ec0ff */
[----:B------:R-:W-:Y:S02]  /*acae0*/  PRMT R3, R42, 0x3340, R0 ;  /* 0x000033402a037816 */ /* 0x000fe40000000000 */
[----:B--2---:R-:W-:-:S04]  /*acaf0*/  LOP3.LUT R43, R58, 0xffff, RZ, 0xc0, !PT ;  /* 0x0000ffff3a2b7812 */ /* 0x004fc800078ec0ff */
[----:B------:R-:W-:-:S04]  /*acb00*/  PRMT R41, R44, 0x3340, R43 ;  /* 0x000033402c297816 */ /* 0x000fc8000000002b */
[----:B------:R-:W-:Y:S02]  /*acb10*/  PRMT R58, R41, 0x5410, R40 ;  /* 0x00005410293a7816 */ /* 0x000fe40000000028 */
[----:B------:R-:W-:Y:S02]  /*acb20*/  SHF.R.U32.HI R41, RZ, 0x8, R44 ;  /* 0x00000008ff297819 */ /* 0x000fe4000001162c */
[----:B------:R-:W-:Y:S02]  /*acb30*/  SHF.R.U32.HI R40, RZ, 0x8, R43 ;  /* 0x00000008ff287819 */ /* 0x000fe4000001162b */
[----:B------:R-:W-:Y:S02]  /*acb40*/  LOP3.LUT R41, R41, 0xffff, RZ, 0xc0, !PT ;  /* 0x0000ffff29297812 */ /* 0x000fe400078ec0ff */
[----:B------:R-:W-:-:S04]  /*acb50*/  LOP3.LUT R40, R40, 0xffff, RZ, 0xc0, !PT ;  /* 0x0000ffff28287812 */ /* 0x000fc800078ec0ff */
[----:B------:R-:W-:Y:S01]  /*acb60*/  PRMT R8, R41, 0x3340, R40 ;  /* 0x0000334029087816 */ /* 0x000fe20000000028 */
[----:B------:R-:W-:Y:S04]  /*acb70*/  STL [R1+0x383c], R58 ;  /* 0x00383c3a01007387 */ /* 0x000fe80000100800 */
[----:B------:R-:W-:Y:S04]  /*acb80*/  STL [R1+0x270], R8 ;  /* 0x0002700801007387 */ /* 0x000fe80000100800 */
[----:B------:R0:W-:Y:S04]  /*acb90*/  STL [R1+0x1b0], R3 ;  /* 0x0001b00301007387 */ /* 0x0001e80000100800 */
[----:B------:R-:W2:Y:S01]  /*acba0*/  LDL.LU R37, [R1+0x26fc] ;  /* 0x0026fc0001257983 */ /* 0x000ea20000300800 */
[----:B------:R-:W-:-:S03]  /*acbb0*/  LOP3.LUT R44, R55, 0xffff, RZ, 0xc0, !PT ;  /* 0x0000ffff372c7812 */ /* 0x000fc600078ec0ff */
[----:B------:R-:W2:Y:S04]  /*acbc0*/  LDL.LU R12, [R1+0x14c8] ;  /* 0x0014c800010c7983 */ /* 0x000ea80000300800 */
[----:B------:R-:W2:Y:S04]  /*acbd0*/  LDL.LU R52, [R1+0x26b0] ;  /* 0x0026b00001347983 */ /* 0x000ea80000300800 */
[----:B0-----:R-:W2:Y:S04]  /*acbe0*/  LDL.LU R3, [R1+0x26cc] ;  /* 0x0026cc0001037983 */ /* 0x001ea80000300800 */
[----:B------:R-:W2:Y:S01]  /*acbf0*/  LDL.LU R55, [R1+0x1494] ;  /* 0x0014940001377983 */ /* 0x000ea20000300800 */
[----:B---3--:R-:W-:-:S03]  /*acc00*/  LOP3.LUT R43, R60, 0xffff, RZ, 0xc0, !PT ;  /* 0x0000ffff3c2b7812 */ /* 0x008fc600078ec0ff */
[----:B------:R-:W3:Y:S01]  /*acc10*/  LDL.LU R60, [R1+0x268c] ;  /* 0x00268c00013c7983 */ /* 0x000ee20000300800 */
[----:B----4-:R-:W-:Y:S02]  /*acc20*/  LOP3.LUT R42, R59, 0xffff, RZ, 0xc0, !PT ;  /* 0x0000ffff3b2a7812 */ /* 0x010fe400078ec0ff */
        /* <DEDUP_REMOVED lines=10> */
[----:B------:R-:W-:-:S02]  /*accd0*/  PRMT R9, R41, 0x3340, R40 ;  /* 0x0000334029097816 */ /* 0x000fc40000000028 */
[----:B------:R-:W-:Y:S02]  /*acce0*/  LOP3.LUT R44, R14, 0xffff, RZ, 0xc0, !PT ;  /* 0x0000ffff0e2c7812 */ /* 0x000fe400078ec0ff */
[----:B------:R-:W-:Y:S02]  /*accf0*/  LOP3.LUT R42, R7, 0xffff, RZ, 0xc0, !PT ;  /* 0x0000ffff072a7812 */ /* 0x000fe400078ec0ff */
[----:B------:R-:W-:Y:S02]  /*acd00*/  LOP3.LUT R43, R57, 0xffff, RZ, 0xc0, !PT ;  /* 0x0000ffff392b7812 */ /* 0x000fe400078ec0ff */
[----:B------:R-:W-:Y:S02]  /*acd10*/  PRMT R40, R42, 0x3340, R0 ;  /* 0x000033402a287816 */ /* 0x000fe40000000000 */
[----:B------:R-:W-:Y:S02]  /*acd20*/  PRMT R41, R44, 0x3340, R43 ;  /* 0x000033402c297816 */ /* 0x000fe4000000002b */
[----:B------:R-:W-:-:S02]  /*acd30*/  SHF.R.U32.HI R42, RZ, 0x8, R42 ;  /* 0x00000008ff2a7819 */ /* 0x000fc4000001162a */
[----:B------:R-:W-:Y:S02]  /*acd40*/  PRMT R49, R41, 0x5410, R40 ;  /* 0x0000541029317816 */ /* 0x000fe40000000028 */
[----:B------:R-:W-:Y:S02]  /*acd50*/  SHF.R.U32.HI R41, RZ, 0x8, R44 ;  /* 0x00000008ff297819 */ /* 0x000fe4000001162c */
[----:B------:R-:W-:Y:S01]  /*acd60*/  SHF.R.U32.HI R40, RZ, 0x8, R43 ;  /* 0x00000008ff287819 */ /* 0x000fe2000001162b */
[----:B------:R-:W-:Y:S01]  /*acd70*/  STL [R1+0x3840], R59 ;  /* 0x0038403b01007387 */ /* 0x000fe20000100800 */
[----:B------:R-:W-:Y:S02]  /*acd80*/  LOP3.LUT R41, R41, 0xffff, RZ, 0xc0, !PT ;  /* 0x0000ffff29297812 */ /* 0x000fe400078ec0ff */
[----:B------:R-:W-:Y:S01]  /*acd90*/  LOP3.LUT R40, R40, 0xffff, RZ, 0xc0, !PT ;  /* 0x0000ffff28287812 */ /* 0x000fe200078ec0ff */
[----:B------:R-:W-:Y:S01]  /*acda0*/  STL [R1+0x26c], R9 ;  /* 0x00026c0901007387 */ /* 0x000fe20000100800 */
[----:B------:R-:W-:-:S03]  /*acdb0*/  LOP3.LUT R42, R42, 0xffff, RZ, 0xc0, !PT ;  /* 0x0000ffff2a2a7812 */ /* 0x000fc600078ec0ff */
[----:B------:R0:W-:Y:S01]  /*acdc0*/  STL [R1+0x1ac], R8 ;  /* 0x0001ac0801007387 */ /* 0x0001e20000100800 */
[----:B------:R-:W-:-:S03]  /*acdd0*/  PRMT R7, R42, 0x3340, R0 ;  /* 0x000033402a077816 */ /* 0x000fc60000000000 */
[----:B------:R-:W-:Y:S01]  /*acde0*/  STL [R1+0x3844], R49 ;  /* 0x0038443101007387 */ /* 0x000fe20000100800 */
[----:B0-----:R-:W-:-:S05]  /*acdf0*/  PRMT R8, R41, 0x3340, R40 ;  /* 0x0000334029087816 */ /* 0x001fca0000000028 */
[----:B------:R-:W-:Y:S04]  /*ace00*/  STL [R1+0x268], R8 ;  /* 0x0002680801007387 */ /* 0x000fe80000100800 */
[----:B------:R0:W-:Y:S01]  /*ace10*/  STL [R1+0x1a8], R7 ;  /* 0x0001a80701007387 */ /* 0x0001e20000100800 */
[----:B--2---:R-:W-:-:S03]  /*ace20*/  LOP3.LUT R47, R12, 0xffff, RZ, 0xc0, !PT ;  /* 0x0000ffff0c2f7812 */ /* 0x004fc600078ec0ff */
[----:B------:R-:W2:Y:S01]  /*ace30*/  LDL.LU R12, [R1+0x2844] ;  /* 0x00284400010c7983 */ /* 0x000ea20000300800 */
[----:B------:R-:W-:-:S03]  /*ace40*/  LOP3.LUT R46, R55, 0xffff, RZ, 0xc0, !PT ;  /* 0x0000ffff372e7812 */ /* 0x000fc600078ec0ff */
[----:B------:R-:W4:Y:S01]  /*ace50*/  LDL.LU R55, [R1+0x2768] ;  /* 0x0027680001377983 */ /* 0x000f220000300800 */
[----:B---3--:R-:W-:-:S03]  /*ace60*/  LOP3.LUT R42, R60, 0xffff, RZ, 0xc0, !PT ;  /* 0x0000ffff3c2a7812 */ /* 0x008fc600078ec0ff */
[----:B------:R-:W3:Y:S01]  /*ace70*/  LDL.LU R60, [R1+0x27a0] ;  /* 0x0027a000013c7983 */ /* 0x000ee20000300800 */
[----:B------:R-:W-:Y:S02]  /*ace80*/  LOP3.LUT R45, R37, 0xffff, RZ, 0xc0, !PT ;  /* 0x0000ffff252d7812 */ /* 0x000fe400078ec0ff */
[----:B------:R-:W-:Y:S02]  /*ace90*/  LOP3.LUT R43, R52, 0xffff, RZ, 0xc0, !PT ;  /* 0x0000ffff342b7812 */ /* 0x000fe400078ec0ff */
[----:B------:R-:W-:Y:S02]  /*acea0*/  PRMT R40, R47, 0x3340, R0 ;  /* 0x000033402f287816 */ /* 0x000fe40000000000 */
[----:B------:R-:W-:Y:S02]  /*aceb0*/  PRMT R41, R45, 0x3340, R43 ;  /* 0x000033402d297816 */ /* 0x000fe4000000002b */
[----:B------:R-:W-:Y:S02]  /*acec0*/  LOP3.LUT R44, R3, 0xffff, RZ, 0xc0, !PT ;  /* 0x0000ffff032c7812 */ /* 0x000fe400078ec0ff */
[----:B------:R-:W-:-:S02]  /*aced0*/  PRMT R53, R41, 0x5410, R40 ;  /* 0x0000541029357816 */ /* 0x000fc40000000028 */
[----:B------:R-:W-:Y:S02]  /*acee0*/  PRMT R40, R46, 0x3340, R0 ;  /* 0x000033402e287816 */ /* 0x000fe40000000000 */
[----:B------:R-:W-:-:S04]  /*acef0*/  PRMT R41, R44, 0x3340, R42 ;  /* 0x000033402c297816 */ /* 0x000fc8000000002a */
[----:B------:R-:W-:Y:S02]  /*acf00*/  PRMT R52, R41, 0x5410, R40 ;  /* 0x0000541029347816 */ /* 0x000fe40000000028 */
[----:B------:R-:W-:Y:S02]  /*acf10*/  SHF.R.U32.HI R41, RZ, 0x8, R44 ;  /* 0x00000008ff297819 */ /* 0x000fe4000001162c */
[----:B------:R-:W-:Y:S02]  /*acf20*/  SHF.R.U32.HI R40, RZ, 0x8, R42 ;  /* 0x00000008ff287819 */ /* 0x000fe4000001162a */
[----:B------:R-:W-:Y:S02]  /*acf30*/  LOP3.LUT R41, R41, 0xffff, RZ, 0xc0, !PT ;  /* 0x0000ffff29297812 */ /* 0x000fe400078ec0ff */
[----:B------:R-:W-:Y:S01]  /*acf40*/  LOP3.LUT R40, R40, 0xffff, RZ, 0xc0, !PT ;  /* 0x0000ffff28287812 */ /* 0x000fe200078ec0ff */
[----:B------:R-:W-:Y:S03]  /*acf50*/  STL [R1+0x3848], R53 ;  /* 0x0038483501007387 */ /* 0x000fe60000100800 */
[----:B------:R-:W-:Y:S01]  /*acf60*/  PRMT R3, R41, 0x3340, R40 ;  /* 0x0000334029037816 */ /* 0x000fe20000000028 */
[----:B------:R-:W-:Y:S01]  /*acf70*/  STL [R1+0x384c], R52 ;  /* 0x00384c3401007387 */ /* 0x000fe20000100800 */
[----:B------:R-:W-:-:S02]  /*acf80*/  SHF.R.U32.HI R45, RZ, 0x8, R45 ;  /* 0x00000008ff2d7819 */ /* 0x000fc4000001162d */
[----:B------:R-:W-:Y:S01]  /*acf90*/  SHF.R.U32.HI R42, RZ, 0x8, R43 ;  /* 0x00000008ff2a7819 */ /* 0x000fe2000001162b */
[----:B------:R-:W3:Y:S04]  /*acfa0*/  LDL.LU R11, [R1+0x26e0] ;  /* 0x0026e000010b7983 */ /* 0x000ee80000300800 */
[----:B------:R-:W3:Y:S01]  /*acfb0*/  LDL.LU R14, [R1+0x14b4] ;  /* 0x0014b400010e7983 */ /* 0x000ee20000300800 */
[----:B------:R-:W-:-:S03]  /*acfc0*/  LOP3.LUT R43, R45, 0xffff, RZ, 0xc0, !PT ;  /* 0x0000ffff2d2b7812 */ /* 0x000fc600078ec0ff */
[----:B------:R1:W-:Y:S01]  /*acfd0*/  STL [R1+0x264], R3 ;  /* 0x0002640301007387 */ /* 0x0003e20000100800 */
[----:B------:R-:W-:-:S03]  /*acfe0*/  LOP3.LUT R42, R42, 0xffff, RZ, 0xc0, !PT ;  /* 0x0000ffff2a2a7812 */ /* 0x000fc600078ec0ff */
[----:B0-----:R-:W3:Y:S01]  /*acff0*/  LDL.LU R7, [R1+0x2698] ;  /* 0x0026980001077983 */ /* 0x001ee20000300800 */
[----:B------:R-:W-:Y:S02]  /*ad000*/  SHF.R.U32.HI R40, RZ, 0x8, R47 ;  /* 0x00000008ff287819 */ /* 0x000fe4000001162f */
[----:B------:R-:W-:Y:S01]  /*ad010*/  SHF.R.U32.HI R41, RZ, 0x8, R46 ;  /* 0x00000008ff297819 */ /* 0x000fe2000001162e */
[----:B------:R-:W3:Y:S01]  /*ad020*/  LDL.LU R57, [R1+0x2850] ;  /* 0x0028500001397983 */ /* 0x000ee20000300800 */
[----:B------:R-:W-:-:S03]  /*ad030*/  PRMT R8, R43, 0x3340, R42 ;  /* 0x000033402b087816 */ /* 0x000fc6000000002a */
[----:B------:R-:W3:Y:S01]  /*ad040*/  LDL.LU R37, [R1+0x2778] ;  /* 0x0027780001257983 */ /* 0x000ee20000300800 */
[----:B------:R-:W-:-:S03]  /*ad050*/  LOP3.LUT R40, R40, 0xffff, RZ, 0xc0, !PT ;  /* 0x0000ffff28287812 */ /* 0x000fc600078ec0ff */
[----:B-1----:R-:W3:Y:S01]  /*ad060*/  LDL.LU R3, [R1+0x27b4] ;  /* 0x0027b40001037983 */ /* 0x002ee20000300800 */
[----:B------:R-:W-:Y:S02]  /*ad070*/  LOP3.LUT R41, R41, 0xffff, RZ, 0xc0, !PT ;  /* 0x0000ffff29297812 */ /* 0x000fe400078ec0ff */
[--C-:B------:R-:W-:Y:S01]  /*ad080*/  PRMT R9, R40, 0x3340, R0.reuse ;  /* 0x0000334028097816 */ /* 0x100fe20000000000 */
[----:B------:R0:W-:Y:S02]  /*ad090*/  STL [R1+0x254], R8 ;  /* 0x0002540801007387 */ /* 0x0001e40000100800 */
[----:B0-----:R-:W-:Y:S02]  /*ad0a0*/  PRMT R8, R41, 0x3340, R0 ;  /* 0x0000334029087816 */ /* 0x001fe40000000000 */
[----:B------:R0:W-:Y:S04]  /*ad0b0*/  STL [R1+0x1a4], R9 ;  /* 0x0001a40901007387 */ /* 0x0001e80000100800 */
[----:B------:R1:W-:Y:S01]  /*ad0c0*/  STL [R1+0x1a0], R8 ;  /* 0x0001a00801007387 */ /* 0x0003e20000100800 */
[----:B--2---:R-:W-:-:S02]  /*ad0d0*/  LOP3.LUT R44, R12, 0xffff, RZ, 0xc0, !PT ;  /* 0x0000ffff0c2c7812 */ /* 0x004fc400078ec0ff */
[----:B----4-:R-:W-:-:S04]  /*ad0e0*/  LOP3.LUT R42, R55, 0xffff, RZ, 0xc0, !PT ;  /* 0x0000ffff372a7812 */ /* 0x010fc800078ec0ff */
[----:B------:R-:W-:Y:S02]  /*ad0f0*/  PRMT R40, R42, 0x3340, R0 ;  /* 0x000033402a287816 */ /* 0x000fe40000000000 */
[----:B------:R-:W-:Y:S02]  /*ad100*/  SHF.R.U32.HI R42, RZ, 0x8, R42 ;  /* 0x00000008ff2a7819 */ /* 0x000fe4000001162a */
[----:B---3--:R-:W-:-:S04]  /*ad110*/  LOP3.LUT R43, R60, 0xffff, RZ, 0xc0, !PT ;  /* 0x0000ffff3c2b7812 */ /* 0x008fc800078ec0ff */
[----:B------:R-:W-:-:S04]  /*ad120*/  PRMT R41, R44, 0x3340, R43 ;  /* 0x000033402c297816 */ /* 0x000fc8000000002b */
[----:B------:R-:W-:Y:S02]  /*ad130*/  PRMT R58, R41, 0x5410, R40 ;  /* 0x00005410293a7816 */ /* 0x000fe40000000028 */
[----:B------:R-:W-:Y:S02]  /*ad140*/  SHF.R.U32.HI R41, RZ, 0x8, R44 ;  /* 0x00000008ff297819 */ /* 0x000fe4000001162c */
[----:B------:R-:W-:Y:S02]  /*ad150*/  SHF.R.U32.HI R40, RZ, 0x8, R43 ;  /* 0x00000008ff287819 */ /* 0x000fe4000001162b */
[----:B------:R-:W-:Y:S02]  /*ad160*/  LOP3.LUT R41, R41, 0xffff, RZ, 0xc0, !PT ;  /* 0x0000ffff29297812 */ /* 0x000fe400078ec0ff */
[----:B------:R-:W-:Y:S02]  /*ad170*/  LOP3.LUT R40, R40, 0xffff, RZ, 0xc0, !PT ;  /* 0x0000ffff28287812 */ /* 0x000fe400078ec0ff */
[----:B------:R-:W-:-:S02]  /*ad180*/  LOP3.LUT R42, R42, 0xffff, RZ, 0xc0, !PT ;  /* 0x0000ffff2a2a7812 */ /* 0x000fc400078ec0ff */
[----:B0-----:R-:W-:Y:S01]  /*ad190*/  PRMT R9, R41, 0x3340, R40 ;  /* 0x0000334029097816 */ /* 0x001fe20000000028 */
[----:B------:R-:W-:Y:S01]  /*ad1a0*/  STL [R1+0x3860], R58 ;  /* 0x0038603a01007387 */ /* 0x000fe20000100800 */
[----:B-1----:R-:W-:-:S03]  /*ad1b0*/  PRMT R8, R42, 0x3340, R0 ;  /* 0x000033402a087816 */ /* 0x002fc60000000000 */
[----:B------:R-:W2:Y:S04]  /*ad1c0*/  LDL.LU R12, [R1+0x27e0] ;  /* 0x0027e000010c7983 */ /* 0x000ea80000300800 */
[----:B------:R-:W-:Y:S04]  /*ad1d0*/  STL [R1+0x260], R9 ;  /* 0x0002600901007387 */ /* 0x000fe80000100800 */
[----:B------:R-:W3:Y:S04]  /*ad1e0*/  LDL.LU R55, [R1+0x275c] ;  /* 0x00275c0001377983 */ /* 0x000ee80000300800 */
[----:B------:R0:W-:Y:S04]  /*ad1f0*/  STL [R1+0x19c], R8 ;  /* 0x00019c0801007387 */ /* 0x0001e80000100800 */
[----:B------:R-:W4:Y:S01]  /*ad200*/  LDL.LU R60, [R1+0x2790] ;  /* 0x00279000013c7983 */ /* 0x000f220000300800 */
[----:B------:R-:W-:-:S02]  /*ad210*/  LOP3.LUT R43, R11, 0xffff, RZ, 0xc0, !PT ;  /* 0x0000ffff0b2b7812 */ /* 0x000fc400078ec0ff */
[----:B------:R-:W-:Y:S01]  /*ad220*/  LOP3.LUT R15, R14, 0xffff, RZ, 0xc0, !PT ;  /* 0x0000ffff0e0f7812 */ /* 0x000fe200078ec0ff */
[----:B------:R-:W4:Y:S01]  /*ad230*/  LDL.LU R39, [R1+0x27f0] ;  /* 0x0027f00001277983 */ /* 0x000f220000300800 */
[----:B------:R-:W-:-:S03]  /*ad240*/  LOP3.LUT R42, R7, 0xffff, RZ, 0xc0, !PT ;  /* 0x0000ffff072a7812 */ /* 0x000fc600078ec0ff */
[----:B------:R-:W4:Y:S01]  /*ad250*/  LDL.LU R30, [R1+0x2764] ;  /* 0x00276400011e7983 */ /* 0x000f220000300800 */
[----:B------:R-:W-:Y:S02]  /*ad260*/  PRMT R40, R15, 0x3340, R0 ;  /* 0x000033400f287816 */ /* 0x000fe40000000000 */
[----:B------:R-:W-:Y:S02]  /*ad270*/  PRMT R41, R43, 0x3340, R42 ;  /* 0x000033402b297816 */ /* 0x000fe4000000002a */
[----:B------:R-:W-:Y:S02]  /*ad280*/  LOP3.LUT R45, R57, 0xffff, RZ, 0xc0, !PT ;  /* 0x0000ffff392d7812 */ /* 0x000fe400078ec0ff */
[----:B------:R-:W-:Y:S02]  /*ad290*/  LOP3.LUT R46, R37, 0xffff, RZ, 0xc0, !PT ;  /* 0x0000ffff252e7812 */ /* 0x000fe400078ec0ff */
[----:B------:R-:W-:Y:S02]  /*ad2a0*/  LOP3.LUT R44, R3, 0xffff, RZ, 0xc0, !PT ;  /* 0x0000ffff032c7812 */ /* 0x000fe400078ec0ff */
[----:B------:R-:W4:Y:S01]  /*ad2b0*/  LDL.LU R3, [R1+0x2794] ;  /* 0x0027940001037983 */ /* 0x000f220000300800 */
[----:B------:R-:W-:-:S02]  /*ad2c0*/  PRMT R37, R41, 0x5410, R40 ;  /* 0x0000541029257816 */ /* 0x000fc40000000028 */
        /* <DEDUP_REMOVED lines=12> */
[----:B0-----:R-:W-:Y:S01]  /*ad390*/  PRMT R8, R43, 0x3340, R42 ;  /* 0x000033402b087816 */ /* 0x001fe2000000002a */
[----:B------:R0:W-:Y:S04]  /*ad3a0*/  STL [R1+0x38b4], R51 ;  /* 0x0038b43301007387 */ /* 0x0001e80000100800 */
[----:B------:R-:W-:Y:S04]  /*ad3b0*/  STL [R1+0x38a4], R14 ;  /* 0x0038a40e01007387 */ /* 0x000fe80000100800 */
[----:B------:R1:W-:Y:S04]  /*ad3c0*/  STL [R1+0x38b8], R8 ;  /* 0x0038b80801007387 */ /* 0x0003e80000100800 */
        /* <DEDUP_REMOVED lines=9> */
[----:B------:R-:W-:Y:S02]  /*ad460*/  PRMT R40, R42, 0x3340, R0 ;  /* 0x000033402a287816 */ /* 0x000fe40000000000 */
[--C-:B------:R-:W-:Y:S02]  /*ad470*/  PRMT R41, R44, 0x3340, R43.reuse ;  /* 0x000033402c297816 */ /* 0x100fe4000000002b */
[----:B------:R-:W-:Y:S02]  /*ad480*/  SHF.R.U32.HI R42, RZ, 0x8, R42 ;  /* 0x00000008ff2a7819 */ /* 0x000fe4000001162a */
[----:B------:R-:W-:Y:S02]  /*ad490*/  PRMT R56, R41, 0x5410, R40 ;  /* 0x0000541029387816 */ /* 0x000fe40000000028 */
[----:B------:R-:W-:Y:S02]  /*ad4a0*/  SHF.R.U32.HI R41, RZ, 0x8, R44 ;  /* 0x00000008ff297819 */ /* 0x000fe4000001162c */
[----:B------:R-:W-:-:S02]  /*ad4b0*/  SHF.R.U32.HI R40, RZ, 0x8, R43 ;  /* 0x00000008ff287819 */ /* 0x000fc4000001162b */
[----:B------:R-:W-:Y:S02]  /*ad4c0*/  LOP3.LUT R42, R42, 0xffff, RZ, 0xc0, !PT ;  /* 0x0000ffff2a2a7812 */ /* 0x000fe400078ec0ff */
[----:B------:R-:W-:Y:S02]  /*ad4d0*/  LOP3.LUT R41, R41, 0xffff, RZ, 0xc0, !PT ;  /* 0x0000ffff29297812 */ /* 0x000fe400078ec0ff */
[----:B------:R-:W-:Y:S02]  /*ad4e0*/  LOP3.LUT R40, R40, 0xffff, RZ, 0xc0, !PT ;  /* 0x0000ffff28287812 */ /* 0x000fe400078ec0ff */
[----:B0-----:R-:W-:Y:S02]  /*ad4f0*/  PRMT R51, R42, 0x3340, R0 ;  /* 0x000033402a337816 */ /* 0x001fe40000000000 */
[----:B------:R-:W-:Y:S02]  /*ad500*/  LOP3.LUT R43, R39, 0xffff, RZ, 0xc0, !PT ;  /* 0x0000ffff272b7812 */ /* 0x000fe400078ec0ff */
[----:B-1----:R-:W-:-:S02]  /*ad510*/  LOP3.LUT R8, R30, 0xffff, RZ, 0xc0, !PT ;  /* 0x0000ffff1e087812 */ /* 0x002fc400078ec0ff */
[----:B------:R-:W-:Y:S02]  /*ad520*/  LOP3.LUT R42, R3, 0xffff, RZ, 0xc0, !PT ;  /* 0x0000ffff032a7812 */ /* 0x000fe400078ec0ff */
[----:B------:R-:W-:Y:S02]  /*ad530*/  PRMT R9, R41, 0x3340, R40 ;  /* 0x0000334029097816 */ /* 0x000fe40000000028 */
        /* <DEDUP_REMOVED lines=8> */
[----:B------:R-:W-:Y:S01]  /*ad5c0*/  LOP3.LUT R40, R40, 0xffff, RZ, 0xc0, !PT ;  /* 0x0000ffff28287812 */ /* 0x000fe200078ec0ff */
[----:B------:R-:W-:Y:S01]  /*ad5d0*/  STL [R1+0x3864], R56 ;  /* 0x0038643801007387 */ /* 0x000fe20000100800 */
[----:B------:R-:W-:-:S03]  /*ad5e0*/  PRMT R3, R42, 0x3340, R41 ;  /* 0x000033402a037816 */ /* 0x000fc60000000029 */
[----:B------:R0:W-:Y:S04]  /*ad5f0*/  STL [R1+0x38bc], R9 ;  /* 0x0038bc0901007387 */ /* 0x0001e80000100800 */
[----:B------:R-:W-:Y:S01]  /*ad600*/  STL [R1+0x38c0], R51 ;  /* 0x0038c03301007387 */ /* 0x000fe20000100800 */
[----:B0-----:R-:W-:-:S03]  /*ad610*/  PRMT R9, R40, 0x3340, R0 ;  /* 0x0000334028097816 */ /* 0x001fc60000000000 */
[----:B------:R-:W-:Y:S01]  /*ad620*/  STL [R1+0x3868], R29 ;  /* 0x0038681d01007387 */ /* 0x000fe20000100800 */
[----:B------:R-:W-:-:S03]  /*ad630*/  LOP3.LUT R45, R11, 0xffff, RZ, 0xc0, !PT ;  /* 0x0000ffff0b2d7812 */ /* 0x000fc600078ec0ff */
[----:B------:R-:W-:Y:S01]  /*ad640*/  STL [R1+0x38b0], R3 ;  /* 0x0038b00301007387 */ /* 0x000fe20000100800 */
[----:B------:R-:W-:-:S03]  /*ad650*/  LOP3.LUT R47, R7, 0xffff, RZ, 0xc0, !PT ;  /* 0x0000ffff072f7812 */ /* 0x000fc600078ec0ff */
[----:B------:R0:W-:Y:S01]  /*ad660*/  STL [R1+0x194], R9 ;  /* 0x0001940901007387 */ /* 0x0001e20000100800 */
[----:B------:R-:W-:-:S03]  /*ad670*/  LOP3.LUT R43, R57, 0xffff, RZ, 0xc0, !PT ;  /* 0x0000ffff392b7812 */ /* 0x000fc600078ec0ff */
        /* <DEDUP_REMOVED lines=22> */
[----:B------:R-:W-:Y:S02]  /*ad7e0*/  SHF.R.U32.HI R40, RZ, 0x8, R47 ;  /* 0x00000008ff287819 */ /* 0x000fe4000001162f */
[----:B------:R-:W-:Y:S02]  /*ad7f0*/  SHF.R.U32.HI R41, RZ, 0x8, R46 ;  /* 0x00000008ff297819 */ /* 0x000fe4000001162e */
[----:B------:R-:W-:Y:S02]  /*ad800*/  LOP3.LUT R43, R45, 0xffff, RZ, 0xc0, !PT ;  /* 0x0000ffff2d2b7812 */ /* 0x000fe400078ec0ff */
[----:B------:R-:W-:-:S02]  /*ad810*/  LOP3.LUT R42, R42, 0xffff, RZ, 0xc0, !PT ;  /* 0x0000ffff2a2a7812 */ /* 0x000fc400078ec0ff */
[----:B------:R-:W-:Y:S02]  /*ad820*/  LOP3.LUT R40, R40, 0xffff, RZ, 0xc0, !PT ;  /* 0x0000ffff28287812 */ /* 0x000fe400078ec0ff */
[----:B------:R-:W-:Y:S02]  /*ad830*/  LOP3.LUT R41, R41, 0xffff, RZ, 0xc0, !PT ;  /* 0x0000ffff29297812 */ /* 0x000fe400078ec0ff */
[----:B------:R-:W-:Y:S01]  /*ad840*/  PRMT R53, R43, 0x3340, R42 ;  /* 0x000033402b357816 */ /* 0x000fe2000000002a */
[----:B------:R-:W-:Y:S01]  /*ad850*/  STL [R1+0x386c], R56 ;  /* 0x00386c3801007387 */ /* 0x000fe20000100800 */
[--C-:B0-----:R-:W-:Y:S02]  /*ad860*/  PRMT R9, R40, 0x3340, R0.reuse ;  /* 0x0000334028097816 */ /* 0x101fe40000000000 */
[----:B------:R-:W-:Y:S01]  /*ad870*/  PRMT R3, R41, 0x3340, R0 ;  /* 0x0000334029037816 */ /* 0x000fe20000000000 */
[----:B------:R-:W-:Y:S04]  /*ad880*/  STL [R1+0x3870], R58 ;  /* 0x0038703a01007387 */ /* 0x000fe80000100800 */
[----:B------:R-:W-:Y:S04]  /*ad890*/  STL [R1+0x38c4], R49 ;  /* 0x0038c43101007387 */ /* 0x000fe80000100800 */
[----:B------:R-:W-:Y:S04]  /*ad8a0*/  STL [R1+0x38c8], R53 ;  /* 0x0038c83501007387 */ /* 0x000fe80000100800 */
[----:B------:R-:W-:Y:S04]  /*ad8b0*/  STL [R1+0x190], R9 ;  /* 0x0001900901007387 */ /* 0x000fe80000100800 */
[----:B------:R0:W-:Y:S04]  /*ad8c0*/  STL [R1+0x18c], R3 ;  /* 0x00018c0301007387 */ /* 0x0001e80000100800 */
[----:B------:R-:W3:Y:S01]  /*ad8d0*/  LDL.LU R30, [R1+0x285c] ;  /* 0x00285c00011e7983 */ /* 0x000ee20000300800 */
[----:B------:R-:W-:-:S03]  /*ad8e0*/  LOP3.LUT R45, R11, 0xffff, RZ, 0xc0, !PT ;  /* 0x0000ffff0b2d7812 */ /* 0x000fc600078ec0ff */
[----:B------:R-:W3:Y:S01]  /*ad8f0*/  LDL.LU R11, [R1+0x2798] ;  /* 0x00279800010b7983 */ /* 0x000ee20000300800 */
[----:B------:R-:W-:-:S03]  /*ad900*/  LOP3.LUT R47, R7, 0xffff, RZ, 0xc0, !PT ;  /* 0x0000ffff072f7812 */ /* 0x000fc600078ec0ff */
[----:B------:R-:W3:Y:S01]  /*ad910*/  LDL.LU R7, [R1+0x27fc] ;  /* 0x0027fc0001077983 */ /* 0x000ee20000300800 */
[----:B------:R-:W-:-:S03]  /*ad920*/  LOP3.LUT R43, R57, 0xffff, RZ, 0xc0, !PT ;  /* 0x0000ffff392b7812 */ /* 0x000fc600078ec0ff */
[----:B------:R-:W3:Y:S01]  /*ad930*/  LDL.LU R57, [R1+0x2860] ;  /* 0x0028600001397983 */ /* 0x000ee20000300800 */
[----:B--2---:R-:W-:-:S03]  /*ad940*/  LOP3.LUT R44, R12, 0xffff, RZ, 0xc0, !PT ;  /* 0x0000ffff0c2c7812 */ /* 0x004fc600078ec0ff */
[----:B------:R-:W2:Y:S01]  /*ad950*/  LDL.LU R12, [R1+0x279c] ;  /* 0x00279c00010c7983 */ /* 0x000ea20000300800 */
[----:B----4-:R-:W-:-:S03]  /*ad960*/  LOP3.LUT R42, R60, 0xffff, RZ, 0xc0, !PT ;  /* 0x0000ffff3c2a7812 */ /* 0x010fc600078ec0ff */
[----:B------:R-:W4:Y:S01]  /*ad970*/  LDL.LU R60, [R1+0x2800] ;  /* 0x00280000013c7983 */ /* 0x000f220000300800 */
[----:B------:R-:W-:Y:S02]  /*ad980*/  PRMT R40, R47, 0x3340, R0 ;  /* 0x000033402f287816 */ /* 0x000fe40000000000 */
[----:B------:R-:W-:Y:S02]  /*ad990*/  PRMT R41, R45, 0x3340, R43 ;  /* 0x000033402d297816 */ /* 0x000fe4000000002b */
[----:B---3--:R-:W-:Y:S02]  /*ad9a0*/  LOP3.LUT R46, R55, 0xffff, RZ, 0xc0, !PT ;  /* 0x0000ffff372e7812 */ /* 0x008fe400078ec0ff */
        /* <DEDUP_REMOVED lines=13> */
[----:B------:R-:W-:Y:S02]  /*ada80*/  SHF.R.U32.HI R40, RZ, 0x8, R46 ;  /* 0x00000008ff287819 */ /* 0x000fe4000001162e */
[----:B------:R-:W-:-:S02]  /*ada90*/  SHF.R.U32.HI R41, RZ, 0x8, R47 ;  /* 0x00000008ff297819 */ /* 0x000fc4000001162f */
[----:B0-----:R-:W-:Y:S01]  /*adaa0*/  PRMT R3, R43, 0x3340, R42 ;  /* 0x000033402b037816 */ /* 0x001fe2000000002a */
[----:B------:R-:W-:Y:S01]  /*adab0*/  STL [R1+0x3874], R55 ;  /* 0x0038743701007387 */ /* 0x000fe20000100800 */
[----:B------:R-:W-:Y:S02]  /*adac0*/  LOP3.LUT R40, R40, 0xffff, RZ, 0xc0, !PT ;  /* 0x0000ffff28287812 */ /* 0x000fe400078ec0ff */
[----:B------:R-:W-:Y:S01]  /*adad0*/  LOP3.LUT R41, R41, 0xffff, RZ, 0xc0, !PT ;  /* 0x0000ffff29297812 */ /* 0x000fe200078ec0ff */
[----:B------:R-:W-:Y:S01]  /*adae0*/  STL [R1+0x3878], R54 ;  /* 0x0038783601007387 */ /* 0x000fe20000100800 */
[----:B------:R-:W-:-:S03]  /*adaf0*/  PRMT R9, R40, 0x3340, R0 ;  /* 0x0000334028097816 */ /* 0x000fc60000000000 */
[----:B------:R-:W-:Y:S04]  /*adb00*/  STL [R1+0x38cc], R59 ;  /* 0x0038cc3b01007387 */ /* 0x000fe80000100800 */
[----:B------:R0:W-:Y:S04]  /*adb10*/  STL [R1+0x230], R3 ;  /* 0x0002300301007387 */ /* 0x0001e80000100800 */
[----:B------:R-:W-:Y:S01]  /*adb20*/  STL [R1+0x188], R9 ;  /* 0x0001880901007387 */ /* 0x000fe20000100800 */
[----:B0-----:R-:W-:Y:S02]  /*adb30*/  PRMT R3, R41, 0x3340, R0 ;  /* 0x0000334029037816 */ /* 0x001fe40000000000 */
[----:B------:R-:W-:-:S03]  /*adb40*/  LOP3.LUT R45, R30, 0xffff, RZ, 0xc0, !PT ;  /* 0x0000ffff1e2d7812 */ /* 0x000fc600078ec0ff */
[----:B------:R0:W-:Y:S01]  /*adb50*/  STL [R1+0x184], R3 ;  /* 0x0001840301007387 */ /* 0x0001e20000100800 */
[----:B------:R-:W-:-:S03]  /*adb60*/  LOP3.LUT R47, R11, 0xffff, RZ, 0xc0, !PT ;  /* 0x0000ffff0b2f7812 */ /* 0x000fc600078ec0ff */
[----:B------:R-:W3:Y:S01]  /*adb70*/  LDL.LU R30, [R1+0x283c] ;  /* 0x00283c00011e7983 */ /* 0x000ee20000300800 */
[----:B------:R-:W-:Y:S02]  /*adb80*/  LOP3.LUT R43, R7, 0xffff, RZ, 0xc0, !PT ;  /* 0x0000ffff072b7812 */ /* 0x000fe400078ec0ff */
[----:B------:R-:W-:Y:S02]  /*adb90*/  PRMT R40, R47, 0x3340, R0 ;  /* 0x000033402f287816 */ /* 0x000fe40000000000 */
[----:B------:R-:W-:Y:S02]  /*adba0*/  LOP3.LUT R44, R57, 0xffff, RZ, 0xc0, !PT ;  /* 0x0000ffff392c7812 */ /* 0x000fe400078ec0ff */
[----:B------:R-:W3:Y:S01]  /*adbb0*/  LDL.LU R57, [R1+0x2788] ;  /* 0x0027880001397983 */ /* 0x000ee20000300800 */
[----:B------:R-:W-:-:S03]  /*adbc0*/  PRMT R41, R45, 0x3340, R43 ;  /* 0x000033402d297816 */ /* 0x000fc6000000002b */
[----:B------:R-:W3:Y:S01]  /*adbd0*/  LDL.LU R7, [R1+0x27dc] ;  /* 0x0027dc0001077983 */ /* 0x000ee20000300800 */
[----:B------:R-:W-:-:S05]  /*adbe0*/  PRMT R55, R41, 0x5410, R40 ;  /* 0x0000541029377816 */ /* 0x000fca0000000028 */
[----:B------:R-:W-:Y:S01]  /*adbf0*/  STL [R1+0x38a0], R55 ;  /* 0x0038a03701007387 */ /* 0x000fe20000100800 */
[----:B--2---:R-:W-:-:S04]  /*adc00*/  LOP3.LUT R46, R12, 0xffff, RZ, 0xc0, !PT ;  /* 0x0000ffff0c2e7812 */ /* 0x004fc800078ec0ff */
[----:B------:R-:W-:Y:S02]  /*adc10*/  PRMT R40, R46, 0x3340, R0 ;  /* 0x000033402e287816 */ /* 0x000fe40000000000 */
[----:B----4-:R-:W-:-:S04]  /*adc20*/  LOP3.LUT R42, R60, 0xffff, RZ, 0xc0, !PT ;  /* 0x0000ffff3c2a7812 */ /* 0x010fc800078ec0ff */
[----:B------:R-:W-:-:S04]  /*adc30*/  PRMT R41, R44, 0x3340, R42 ;  /* 0x000033402c297816 */ /* 0x000fc8000000002a */
[----:B------:R-:W-:Y:S02]  /*adc40*/  PRMT R58, R41, 0x5410, R40 ;  /* 0x00005410293a7816 */ /* 0x000fe40000000028 */
[----:B------:R-:W-:Y:S02]  /*adc50*/  SHF.R.U32.HI R41, RZ, 0x8, R44 ;  /* 0x00000008ff297819 */ /* 0x000fe4000001162c */
[----:B------:R-:W-:Y:S02]  /*adc60*/  SHF.R.U32.HI R40, RZ, 0x8, R42 ;  /* 0x00000008ff287819 */ /* 0x000fe4000001162a */
[----:B------:R-:W-:Y:S02]  /*adc70*/  LOP3.LUT R41, R41, 0xffff, RZ, 0xc0, !PT ;  /* 0x0000ffff29297812 */ /* 0x000fe400078ec0ff */
[----:B------:R-:W-:Y:S01]  /*adc80*/  LOP3.LUT R40, R40, 0xffff, RZ, 0xc0, !PT ;  /* 0x0000ffff28287812 */ /* 0x000fe200078ec0ff */
[----:B------:R-:W-:Y:S03]  /*adc90*/  STL [R1+0x38a8], R58 ;  /* 0x0038a83a01007387 */ /* 0x000fe60000100800 */
[----:B0-----:R-:W-:Y:S01]  /*adca0*/  PRMT R3, R41, 0x3340, R40 ;  /* 0x0000334029037816 */ /* 0x001fe20000000028 */
[----:B------:R-:W2:Y:S04]  /*adcb0*/  LDL.LU R12, [R1+0x2840] ;  /* 0x00284000010c7983 */ /* 0x000ea80000300800 */
[----:B------:R-:W4:Y:S04]  /*adcc0*/  LDL.LU R60, [R1+0x278c] ;  /* 0x00278c00013c7983 */ /* 0x000f280000300800 */
[----:B------:R0:W-:Y:S04]  /*adcd0*/  STL [R1+0x240], R3 ;  /* 0x0002400301007387 */ /* 0x0001e80000100800 */
[----:B------:R-:W4:Y:S01]  /*adce0*/  LDL.LU R11, [R1+0x27e4] ;  /* 0x0027e400010b7983 */ /* 0x000f220000300800 */
[----:B------:R-:W-:-:S02]  /*adcf0*/  SHF.R.U32.HI R45, RZ, 0x8, R45 ;  /* 0x00000008ff2d7819 */ /* 0x000fc4000001162d */
[----:B------:R-:W-:Y:S02]  /*add00*/  SHF.R.U32.HI R42, RZ, 0x8, R43 ;  /* 0x00000008ff2a7819 */ /* 0x000fe4000001162b */
[----:B------:R-:W-:Y:S02]  /*add10*/  SHF.R.U32.HI R40, RZ, 0x8, R47 ;  /* 0x00000008ff287819 */ /* 0x000fe4000001162f */
[----:B------:R-:W-:Y:S02]  /*add20*/  LOP3.LUT R43, R45, 0xffff, RZ, 0xc0, !PT ;  /* 0x0000ffff2d2b7812 */ /* 0x000fe400078ec0ff */
[----:B------:R-:W-:Y:S02]  /*add30*/  LOP3.LUT R42, R42, 0xffff, RZ, 0xc0, !PT ;  /* 0x0000ffff2a2a7812 */ /* 0x000fe400078ec0ff */
[----:B------:R-:W-:Y:S02]  /*add40*/  SHF.R.U32.HI R41, RZ, 0x8, R46 ;  /* 0x00000008ff297819 */ /* 0x000fe4000001162e */
[----:B------:R-:W-:-:S02]  /*add50*/  LOP3.LUT R40, R40, 0xffff, RZ, 0xc0, !PT ;  /* 0x0000ffff28287812 */ /* 0x000fc400078ec0ff */
[----:B------:R-:W-:Y:S02]  /*add60*/  PRMT R50, R43, 0x3340, R42 ;  /* 0x000033402b327816 */ /* 0x000fe4000000002a */
[----:B------:R-:W-:Y:S02]  /*add70*/  LOP3.LUT R41, R41, 0xffff, RZ, 0xc0, !PT ;  /* 0x0000ffff29297812 */ /* 0x000fe400078ec0ff */
[--C-:B------:R-:W-:Y:S02]  /*add80*/  PRMT R9, R40, 0x3340, R0.reuse ;  /* 0x0000334028097816 */ /* 0x100fe40000000000 */
[----:B0-----:R-:W-:Y:S01]  /*add90*/  PRMT R3, R41, 0x3340, R0 ;  /* 0x0000334029037816 */ /* 0x001fe20000000000 */
[----:B------:R-:W-:Y:S04]  /*adda0*/  STL [R1+0x38d0], R50 ;  /* 0x0038d03201007387 */ /* 0x000fe80000100800 */
[----:B------:R-:W-:Y:S04]  /*addb0*/  STL [R1+0x16c], R9 ;  /* 0x00016c0901007387 */ /* 0x000fe80000100800 */
[----:B------:R0:W-:Y:S01]  /*addc0*/  STL [R1+0x168], R3 ;  /* 0x0001680301007387 */ /* 0x0001e20000100800 */
[----:B---3--:R-:W-:-:S02]  /*addd0*/  LOP3.LUT R44, R30, 0xffff, RZ, 0xc0, !PT ;  /* 0x0000ffff1e2c7812 */ /* 0x008fc400078ec0ff */
[----:B------:R-:W-:Y:S02]  /*adde0*/  LOP3.LUT R42, R57, 0xffff, RZ, 0xc0, !PT ;  /* 0x0000ffff392a7812 */ /* 0x000fe400078ec0ff */
[----:B------:R-:W3:Y:S01]  /*addf0*/  LDL.LU R57, [R1+0x294] ;  /* 0x0002940001397983 */ /* 0x000ee20000300800 */
[----:B------:R-:W-:Y:S02]  /*ade00*/  LOP3.LUT R43, R7, 0xffff, RZ, 0xc0, !PT ;  /* 0x0000ffff072b7812 */ /* 0x000fe400078ec0ff */
[----:B------:R-:W-:Y:S01]  /*ade10*/  PRMT R40, R42, 0x3340, R0 ;  /* 0x000033402a287816 */ /* 0x000fe20000000000 */
[----:B------:R-:W3:Y:S01]  /*ade20*/  LDL.LU R30, [R1+0xdf8] ;  /* 0x000df800011e7983 */ /* 0x000ee20000300800 */
[----:B------:R-:W-:Y:S02]  /*ade30*/  PRMT R41, R44, 0x3340, R43 ;  /* 0x000033402c297816 */ /* 0x000fe4000000002b */
[----:B------:R-:W-:Y:S01]  /*ade40*/  SHF.R.U32.HI R42, RZ, 0x8, R42 ;  /* 0x00000008ff2a7819 */ /* 0x000fe2000001162a */
[----:B------:R-:W3:Y:S01]  /*ade50*/  LDL.LU R48, [R1+0xdf4] ;  /* 0x000df40001307983 */ /* 0x000ee20000300800 */
[----:B------:R-:W-:-:S02]  /*ade60*/  PRMT R56, R41, 0x5410, R40 ;  /* 0x0000541029387816 */ /* 0x000fc40000000028 */
[----:B------:R-:W-:Y:S01]  /*ade70*/  SHF.R.U32.HI R41, RZ, 0x8, R44 ;  /* 0x00000008ff297819 */ /* 0x000fe2000001162c */
[----:B------:R-:W3:Y:S01]  /*ade80*/  LDL.LU R10, [R1+0x1368] ;  /* 0x00136800010a7983 */ /* 0x000ee20000300800 */
[----:B------:R-:W-:Y:S02]  /*ade90*/  SHF.R.U32.HI R40, RZ, 0x8, R43 ;  /* 0x00000008ff287819 */ /* 0x000fe4000001162b */
[----:B------:R-:W-:Y:S02]  /*adea0*/  LOP3.LUT R41, R41, 0xffff, RZ, 0xc0, !PT ;  /* 0x0000ffff29297812 */ /* 0x000fe400078ec0ff */
[----:B------:R-:W-:Y:S02]  /*adeb0*/  LOP3.LUT R40, R40, 0xffff, RZ, 0xc0, !PT ;  /* 0x0000ffff28287812 */ /* 0x000fe400078ec0ff */
[----:B------:R-:W-:Y:S02]  /*adec0*/  LOP3.LUT R42, R42, 0xffff, RZ, 0xc0, !PT ;  /* 0x0000ffff2a2a7812 */ /* 0x000fe400078ec0ff */
[----:B------:R-:W-:-:S02]  /*aded0*/  PRMT R52, R41, 0x3340, R40 ;  /* 0x0000334029347816 */ /* 0x000fc40000000028 */
[----:B0-----:R-:W-:Y:S01]  /*adee0*/  PRMT R3, R42, 0x3340, R0 ;  /* 0x000033402a037816 */ /* 0x001fe20000000000 */
[----:B------:R0:W-:Y:S04]  /*adef0*/  STL [R1+0x38ac], R56 ;  /* 0x0038ac3801007387 */ /* 0x0001e80000100800 */
[----:B------:R1:W-:Y:S04]  /*adf00*/  STL [R1+0x38dc], R52 ;  /* 0x0038dc3401007387 */ /* 0x0003e80000100800 */
[----:B------:R-:W-:Y:S04]  /*adf10*/  STL [R1+0x38e0], R3 ;  /* 0x0038e00301007387 */ /* 0x000fe80000100800 */
[----:B------:R-:W3:Y:S01]  /*adf20*/  LDL.LU R7, [R1+0x14f0] ;  /* 0x0014f00001077983 */ /* 0x000ee20000300800 */
[----:B--2---:R-:W-:-:S03]  /*adf30*/  LOP3.LUT R43, R12, 0xffff, RZ, 0xc0, !PT ;  /* 0x0000ffff0c2b7812 */ /* 0x004fc600078ec0ff */
[----:B------:R-:W2:Y:S01]  /*adf40*/  LDL.LU R12, [R1+0x14e4] ;  /* 0x0014e400010c7983 */ /* 0x000ea20000300800 */
[----:B----4-:R-:W-:-:S03]  /*adf50*/  LOP3.LUT R44, R60, 0xffff, RZ, 0xc0, !PT ;  /* 0x0000ffff3c2c7812 */ /* 0x010fc600078ec0ff */
[----:B------:R-:W4:Y:S01]  /*adf60*/  LDL.LU R60, [R1+0x14e0] ;  /* 0x0014e000013c7983 */ /* 0x000f220000300800 */
[----:B------:R-:W-:Y:S02]  /*adf70*/  PRMT R40, R44, 0x3340, R0 ;  /* 0x000033402c287816 */ /* 0x000fe40000000000 */
[----:B------:R-:W-:-:S04]  /*adf80*/  LOP3.LUT R42, R11, 0xffff, RZ, 0xc0, !PT ;  /* 0x0000ffff0b2a7812 */ /* 0x000fc800078ec0ff */
[----:B------:R-:W-:-:S04]  /*adf90*/  PRMT R41, R43, 0x3340, R42 ;  /* 0x000033402b297816 */ /* 0x000fc8000000002a */
[----:B------:R-:W-:-:S05]  /*adfa0*/  PRMT R29, R41, 0x5410, R40 ;  /* 0x00005410291d7816 */ /* 0x000fca0000000028 */
[----:B------:R-:W-:Y:S04]  /*adfb0*/  STL [R1+0x38e4], R29 ;  /* 0x0038e41d01007387 */ /* 0x000fe80000100800 */
[----:B------:R-:W4:Y:S04]  /*adfc0*/  LDL.LU R38, [R1+0x14e8] ;  /* 0x0014e80001267983 */ /* 0x000f280000300800 */
[----:B------:R-:W4:Y:S04]  /*adfd0*/  LDL.LU R39, [R1+0x13b8] ;  /* 0x0013b80001277983 */ /* 0x000f280000300800 */
[----:B------:R-:W4:Y:S01]  /*adfe0*/  LDL.LU R11, [R1+0x14ec] ;  /* 0x0014ec00010b7983 */ /* 0x000f220000300800 */
[----:B------:R-:W-:-:S02]  /*adff0*/  SHF.R.U32.HI R41, RZ, 0x8, R43 ;  /* 0x00000008ff297819 */ /* 0x000fc4000001162b */
[----:B------:R-:W-:Y:S02]  /*ae000*/  SHF.R.U32.HI R40, RZ, 0x8, R42 ;  /* 0x00000008ff287819 */ /* 0x000fe4000001162a */
[----:B------:R-:W-:Y:S02]  /*ae010*/  LOP3.LUT R41, R41, 0xffff, RZ, 0xc0, !PT ;  /* 0x0000ffff29297812 */ /* 0x000fe400078ec0ff */
[----:B------:R-:W-:Y:S02]  /*ae020*/  LOP3.LUT R40, R40, 0xffff, RZ, 0xc0, !PT ;  /* 0x0000ffff28287812 */ /* 0x000fe400078ec0ff */
[----:B---3--:R-:W-:Y:S01]  /*ae030*/  SHF.R.U32.HI R43, RZ, 0x8, R57 ;  /* 0x00000008ff2b7819 */ /* 0x008fe20000011639 */
[----:B------:R-:W-:Y:S01]  /*ae040*/  IMAD.MOV.U32 R57, RZ, RZ, R2 ;  /* 0x000000ffff397224 */ /* 0x000fe200078e0002 */
[----:B------:R-:W-:Y:S02]  /*ae050*/  PRMT R2, R41, 0x3340, R40 ;  /* 0x0000334029027816 */ /* 0x000fe40000000028 */
[----:B------:R-:W-:-:S02]  /*ae060*/  SHF.R.U32.HI R41, RZ, 0x8, R30 ;  /* 0x00000008ff297819 */ /* 0x000fc4000001161e */
[----:B------:R-:W3:Y:S01]  /*ae070*/  LDL.LU R30, [R1+0x14f4] ;  /* 0x0014f400011e7983 */ /* 0x000ee20000300800 */
[----:B------:R-:W-:Y:S02]  /*ae080*/  SHF.R.U32.HI R40, RZ, 0x8, R48 ;  /* 0x00000008ff287819 */ /* 0x000fe40000011630 */
[----:B------:R-:W-:Y:S02]  /*ae090*/  LOP3.LUT R41, R41, 0xffff, RZ, 0xc0, !PT ;  /* 0x0000ffff29297812 */ /* 0x000fe400078ec0ff */
[----:B------:R-:W-:-:S04]  /*ae0a0*/  LOP3.LUT R40, R40, 0xffff, RZ, 0xc0, !PT ;  /* 0x0000ffff28287812 */ /* 0x000fc800078ec0ff */
[----:B0-----:R-:W-:Y:S02]  /*ae0b0*/  PRMT R56, R41, 0x3340, R40 ;  /* 0x0000334029387816 */ /* 0x001fe40000000028 */
[----:B------:R-:W-:Y:S02]  /*ae0c0*/  SHF.R.U32.HI R42, RZ, 0x8, R61 ;  /* 0x00000008ff2a7819 */ /* 0x000fe4000001163d */
[----:B------:R-:W-:Y:S02]  /*ae0d0*/  LOP3.LUT R43, R43, 0xffff, RZ, 0xc0, !PT ;  /* 0x0000ffff2b2b7812 */ /* 0x000fe400078ec0ff */
[----:B------:R-:W-:Y:S02]  /*ae0e0*/  LOP3.LUT R42, R42, 0xffff, RZ, 0xc0, !PT ;  /* 0x0000ffff2a2a7812 */ /* 0x000fe400078ec0ff */
[----:B------:R-:W-:Y:S02]  /*ae0f0*/  SHF.R.U32.HI R47, RZ, 0x8, R7 ;  /* 0x00000008ff2f7819 */ /* 0x000fe40000011607 */
[----:B------:R-:W3:Y:S01]  /*ae100*/  LDL.LU R7, [R1+0x2854] ;  /* 0x0028540001077983 */ /* 0x000ee20000300800 */
[----:B------:R-:W-:-:S02]  /*ae110*/  PRMT R58, R43, 0x3340, R42 ;  /* 0x000033402b3a7816 */ /* 0x000fc4000000002a */
[----:B--2---:R-:W-:Y:S02]  /*ae120*/  SHF.R.U32.HI R41, RZ, 0x8, R12 ;  /* 0x00000008ff297819 */ /* 0x004fe4000001160c */
[----:B------:R-:W2:Y:S01]  /*ae130*/  LDL.LU R12, [R1+0x27b0] ;  /* 0x0027b000010c7983 */ /* 0x000ea20000300800 */
[----:B----4-:R-:W-:-:S03]  /*ae140*/  SHF.R.U32.HI R40, RZ, 0x8, R60 ;  /* 0x00000008ff287819 */ /* 0x010fc6000001163c */
[----:B------:R-:W4:Y:S01]  /*ae150*/  LDL.LU R60, [R1+0x2810] ;  /* 0x00281000013c7983 */ /* 0x000f220000300800 */
[----:B------:R-:W-:Y:S02]  /*ae160*/  LOP3.LUT R41, R41, 0xffff, RZ, 0xc0, !PT ;  /* 0x0000ffff29297812 */ /* 0x000fe400078ec0ff */
[----:B------:R-:W-:-:S04]  /*ae170*/  LOP3.LUT R40, R40, 0xffff, RZ, 0xc0, !PT ;  /* 0x0000ffff28287812 */ /* 0x000fc800078ec0ff */
[----:B------:R-:W-:Y:S02]  /*ae180*/  PRMT R13, R41, 0x3340, R40 ;  /* 0x00003340290d7816 */ /* 0x000fe40000000028 */
[----:B------:R-:W-:Y:S02]  /*ae190*/  SHF.R.U32.HI R41, RZ, 0x8, R38 ;  /* 0x00000008ff297819 */ /* 0x000fe40000011626 */
[----:B------:R-:W4:Y:S01]  /*ae1a0*/  LDL.LU R38, [R1+0x2858] ;  /* 0x0028580001267983 */ /* 0x000f220000300800 */
[----:B------:R-:W-:-:S03]  /*ae1b0*/  SHF.R.U32.HI R40, RZ, 0x8, R39 ;  /* 0x00000008ff287819 */ /* 0x000fc60000011627 */
[----:B------:R-:W4:Y:S01]  /*ae1c0*/  LDL.LU R39, [R1+0x27b8] ;  /* 0x0027b80001277983 */ /* 0x000f220000300800 */
[----:B------:R-:W-:Y:S01]  /*ae1d0*/  SHF.R.U32.HI R42, RZ, 0x8, R11 ;  /* 0x00000008ff2a7819 */ /* 0x000fe2000001160b */
[----:B------:R-:W-:Y:S02]  /*ae1e0*/  IMAD.MOV.U32 R11, RZ, RZ, R57 ;  /* 0x000000ffff0b7224 */ /* 0x000fe400078e0039 */
[----:B------:R-:W4:Y:S01]  /*ae1f0*/  LDL.LU R57, [R1+0x281c] ;  /* 0x00281c0001397983 */ /* 0x000f220000300800 */
[----:B------:R-:W-:Y:S02]  /*ae200*/  LOP3.LUT R41, R41, 0xffff, RZ, 0xc0, !PT ;  /* 0x0000ffff29297812 */ /* 0x000fe400078ec0ff */
[----:B------:R-:W-:Y:S01]  /*ae210*/  LOP3.LUT R40, R40, 0xffff, RZ, 0xc0, !PT ;  /* 0x0000ffff28287812 */ /* 0x000fe200078ec0ff */
[----:B-1----:R-:W4:Y:S03]  /*ae220*/  LDL.LU R52, [R1+0x208] ;  /* 0x0002080001347983 */ /* 0x002f260000300800 */
[----:B------:R-:W-:-:S02]  /*ae230*/  PRMT R54, R41, 0x3340, R40 ;  /* 0x0000334029367816 */ /* 0x000fc40000000028 */
[----:B------:R-:W-:-:S04]  /*ae240*/  SHF.R.U32.HI R41, RZ, 0x8, R44 ;  /* 0x00000008ff297819 */ /* 0x000fc8000001162c */
[----:B------:R-:W-:Y:S02]  /*ae250*/  LOP3.LUT R41, R41, 0xffff, RZ, 0xc0, !PT ;  /* 0x0000ffff29297812 */ /* 0x000fe400078ec0ff */
[----:B------:R-:W-:Y:S02]  /*ae260*/  SHF.R.U32.HI R61, RZ, 0x8, R10 ;  /* 0x00000008ff3d7819 */ /* 0x000fe4000001160a */
[----:B------:R-:W-:Y:S02]  /*ae270*/  PRMT R10, R41, 0x3340, R0 ;  /* 0x00003340290a7816 */ /* 0x000fe40000000000 */
[----:B------:R-:W-:Y:S02]  /*ae280*/  LOP3.LUT R42, R42, 0xffff, RZ, 0xc0, !PT ;  /* 0x0000ffff2a2a7812 */ /* 0x000fe400078ec0ff */
[----:B---3--:R-:W-:-:S04]  /*ae290*/  SHF.R.U32.HI R40, RZ, 0x8, R30 ;  /* 0x00000008ff287819 */ /* 0x008fc8000001161e */
[----:B------:R-:W-:Y:S02]  /*ae2a0*/  LOP3.LUT R40, R40, 0xffff, RZ, 0xc0, !PT ;  /* 0x0000ffff28287812 */ /* 0x000fe400078ec0ff */
[----:B------:R-:W-:Y:S02]  /*ae2b0*/  SHF.R.U32.HI R41, RZ, 0x8, R15 ;  /* 0x00000008ff297819 */ /* 0x000fe4000001160f */
[----:B------:R-:W-:Y:S02]  /*ae2c0*/  PRMT R55, R40, 0x3340, R0 ;  /* 0x0000334028377816 */ /* 0x000fe40000000000 */
[----:B------:R-:W-:Y:S02]  /*ae2d0*/  SHF.R.U32.HI R40, RZ, 0x8, R8 ;  /* 0x00000008ff287819 */ /* 0x000fe40000011608 */
[----:B------:R-:W-:Y:S02]  /*ae2e0*/  PRMT R14, R42, 0x3340, R0 ;  /* 0x000033402a0e7816 */ /* 0x000fe40000000000 */
[----:B------:R-:W-:-:S02]  /*ae2f0*/  LOP3.LUT R40, R40, 0xffff, RZ, 0xc0, !PT ;  /* 0x0000ffff28287812 */ /* 0x000fc400078ec0ff */
[----:B------:R-:W-:Y:S02]  /*ae300*/  LOP3.LUT R41, R41, 0xffff, RZ, 0xc0, !PT ;  /* 0x0000ffff29297812 */ /* 0x000fe400078ec0ff */
[--C-:B------:R-:W-:Y:S02]  /*ae310*/  PRMT R30, R40, 0x3340, R0.reuse ;  /* 0x00003340281e7816 */ /* 0x100fe40000000000 */
[----:B------:R-:W-:Y:S02]  /*ae320*/  PRMT R15, R41, 0x3340, R0 ;  /* 0x00003340290f7816 */ /* 0x000fe40000000000 */
[----:B------:R-:W-:Y:S02]  /*ae330*/  LOP3.LUT R44, R7, 0xffff, RZ, 0xc0, !PT ;  /* 0x0000ffff072c7812 */ /* 0x000fe400078ec0ff */
[----:B------:R-:W-:Y:S02]  /*ae340*/  SHF.R.U32.HI R46, RZ, 0x8, R4 ;  /* 0x00000008ff2e7819 */ /* 0x000fe40000011604 */
[----:B------:R-:W3:Y:S01]  /*ae350*/  LDL.LU R4, [R1+0x1578] ;  /* 0x0015780001047983 */ /* 0x000ee20000300800 */
[----:B------:R-:W-:-:S03]  /*ae360*/  IMAD.MOV.U32 R48, RZ, RZ, R11 ;  /* 0x000000ffff307224 */ /* 0x000fc600078e000b */
[----:B------:R-:W3:Y:S04]  /*ae370*/  LDL.LU R50, [R1+0x204] ;  /* 0x0002040001327983 */ /* 0x000ee80000300800 */
[----:B------:R-:W3:Y:S04]  /*ae380*/  LDL.LU R59, [R1+0x1fc] ;  /* 0x0001fc00013b7983 */ /* 0x000ee80000300800 */
[----:B------:R-:W3:Y:S04]  /*ae390*/  LDL.LU R53, [R1+0x1f8] ;  /* 0x0001f80001357983 */ /* 0x000ee80000300800 */
[----:B------:R-:W3:Y:S04]  /*ae3a0*/  LDL.LU R49, [R1+0x1f4] ;  /* 0x0001f40001317983 */ /* 0x000ee80000300800 */
[----:B------:R-:W3:Y:S01]  /*ae3b0*/  LDL.LU R51, [R1+0x1f0] ;  /* 0x0001f00001337983 */ /* 0x000ee20000300800 */
[----:B------:R-:W-:-:S02]  /*ae3c0*/  PRMT R6, R6, 0x5410, R23 ;  /* 0x0000541006067816 */ /* 0x000fc40000000017 */
[----:B--2---:R-:W-:Y:S02]  /*ae3d0*/  LOP3.LUT R42, R12, 0xffff, RZ, 0xc0, !PT ;  /* 0x0000ffff0c2a7812 */ /* 0x004fe400078ec0ff */
[----:B----4-:R-:W-:Y:S02]  /*ae3e0*/  LOP3.LUT R43, R60, 0xffff, RZ, 0xc0, !PT ;  /* 0x0000ffff3c2b7812 */ /* 0x010fe400078ec0ff */
        /* <DEDUP_REMOVED lines=10> */
[----:B------:R-:W-:Y:S02]  /*ae490*/  LOP3.LUT R43, R38, 0xffff, RZ, 0xc0, !PT ;  /* 0x0000ffff262b7812 */ /* 0x000fe400078ec0ff */
[----:B------:R-:W-:Y:S01]  /*ae4a0*/  LOP3.LUT R44, R39, 0xffff, RZ, 0xc0, !PT ;  /* 0x0000ffff272c7812 */ /* 0x000fe200078ec0ff */
[----:B------:R-:W2:Y:S01]  /*ae4b0*/  LDL.LU R38, [R1+0x1ec] ;  /* 0x0001ec0001267983 */ /* 0x000ea20000300800 */
[----:B------:R-:W-:Y:S02]  /*ae4c0*/  PRMT R12, R41, 0x3340, R40 ;  /* 0x00003340290c7816 */ /* 0x000fe40000000028 */
[----:B------:R-:W-:Y:S01]  /*ae4d0*/  LOP3.LUT R42, R57, 0xffff, RZ, 0xc0, !PT ;  /* 0x0000ffff392a7812 */ /* 0x000fe200078ec0ff */
[----:B------:R-:W4:Y:S01]  /*ae4e0*/  LDL.LU R39, [R1+0x1e8] ;  /* 0x0001e80001277983 */ /* 0x000f220000300800 */
[----:B------:R-:W-:Y:S02]  /*ae4f0*/  PRMT R40, R44, 0x3340, R0 ;  /* 0x000033402c287816 */ /* 0x000fe40000000000 */
[----:B------:R-:W-:-:S02]  /*ae500*/  PRMT R41, R43, 0x3340, R42 ;  /* 0x000033402b297816 */ /* 0x000fc4000000002a */
[----:B------:R-:W-:Y:S02]  /*ae510*/  SHF.R.U32.HI R45, RZ, 0x8, R44 ;  /* 0x00000008ff2d7819 */ /* 0x000fe4000001162c */
[----:B------:R-:W-:Y:S02]  /*ae520*/  PRMT R11, R41, 0x5410, R40 ;  /* 0x00005410290b7816 */ /* 0x000fe40000000028 */
[----:B------:R-:W-:Y:S02]  /*ae530*/  SHF.R.U32.HI R41, RZ, 0x8, R43 ;  /* 0x00000008ff297819 */ /* 0x000fe4000001162b */
[----:B------:R-:W-:Y:S02]  /*ae540*/  SHF.R.U32.HI R40, RZ, 0x8, R42 ;  /* 0x00000008ff287819 */ /* 0x000fe4000001162a */
[----:B------:R-:W-:Y:S02]  /*ae550*/  SHF.R.U32.HI R44, RZ, 0x8, R36 ;  /* 0x00000008ff2c7819 */ /* 0x000fe40000011624 */
[----:B------:R-:W4:Y:S01]  /*ae560*/  LDL.LU R36, [R1+0x1e4] ;  /* 0x0001e40001247983 */ /* 0x000f220000300800 */
[----:B------:R-:W-:-:S02]  /*ae570*/  SHF.R.U32.HI R43, RZ, 0x8, R16 ;  /* 0x00000008ff2b7819 */ /* 0x000fc40000011610 */
[----:B------:R-:W-:Y:S01]  /*ae580*/  LOP3.LUT R41, R41, 0xffff, RZ, 0xc0, !PT ;  /* 0x0000ffff29297812 */ /* 0x000fe200078ec0ff */
[----:B------:R-:W4:Y:S01]  /*ae590*/  LDL.LU R16, [R1+0x3908] ;  /* 0x0039080001107983 */ /* 0x000f220000300800 */
[----:B------:R-:W-:Y:S02]  /*ae5a0*/  LOP3.LUT R40, R40, 0xffff, RZ, 0xc0, !PT ;  /* 0x0000ffff28287812 */ /* 0x000fe400078ec0ff */
[----:B------:R-:W-:Y:S02]  /*ae5b0*/  SHF.R.U32.HI R42, RZ, 0x8, R5 ;  /* 0x00000008ff2a7819 */ /* 0x000fe40000011605 */
[----:B------:R-:W4:Y:S01]  /*ae5c0*/  LDL.LU R5, [R1+0x3904] ;  /* 0x0039040001057983 */ /* 0x000f220000300800 */
[----:B------:R-:W-:Y:S02]  /*ae5d0*/  PRMT R57, R41, 0x3340, R40 ;  /* 0x0000334029397816 */ /* 0x000fe40000000028 */
[----:B------:R-:W-:Y:S01]  /*ae5e0*/  SHF.R.U32.HI R41, RZ, 0x8, R24 ;  /* 0x00000008ff297819 */ /* 0x000fe20000011618 */
[----:B------:R-:W4:Y:S01]  /*ae5f0*/  LDL.LU R9, [R1+0x1e0] ;  /* 0x0001e00001097983 */ /* 0x000f220000300800 */
[----:B------:R-:W-:-:S03]  /*ae600*/  SHF.R.U32.HI R40, RZ, 0x8, R22 ;  /* 0x00000008ff287819 */ /* 0x000fc60000011616 */
[----:B------:R-:W4:Y:S04]  /*ae610*/  LDL.LU R8, [R1+0x1dc] ;  /* 0x0001dc0001087983 */ /* 0x000f280000300800 */
[----:B------:R-:W4:Y:S04]  /*ae620*/  LDL.LU R24, [R1+0x3900] ;  /* 0x0039000001187983 */ /* 0x000f280000300800 */
[----:B------:R-:W4:Y:S04]  /*ae630*/  LDL.LU R22, [R1+0x38fc] ;  /* 0x0038fc0001167983 */ /* 0x000f280000300800 */
[----:B------:R-:W4:Y:S01]  /*ae640*/  LDL.LU R23, [R1+0x38f8] ;  /* 0x0038f80001177983 */ /* 0x000f220000300800 */
[----:B---3--:R-:W-:-:S02]  /*ae650*/  PRMT R18, R18, 0x5410, R53 ;  /* 0x0000541012127816 */ /* 0x008fc40000000035 */
[----:B------:R-:W-:-:S03]  /*ae660*/  PRMT R17, R17, 0x5410, R49 ;  /* 0x0000541011117816 */ /* 0x000fc60000000031 */
[----:B------:R-:W-:Y:S01]  /*ae670*/  STL.64 [R1+0x3780], R18 ;  /* 0x0037801201007387 */ /* 0x000fe20000100a00 */
[----:B--2---:R-:W-:Y:S02]  /*ae680*/  PRMT R27, R27, 0x5410, R38 ;  /* 0x000054101b1b7816 */ /* 0x004fe40000000026 */
[----:B----4-:R-:W-:Y:S02]  /*ae690*/  PRMT R20, R20, 0x5410, R39 ;  /* 0x0000541014147816 */ /* 0x010fe40000000027 */
[----:B------:R-:W-:-:S05]  /*ae6a0*/  PRMT R16, R16, 0x5410, R59 ;  /* 0x0000541010107816 */ /* 0x000fca000000003b */
[----:B------:R-:W-:Y:S04]  /*ae6b0*/  STL.64 [R1+0x3778], R16 ;  /* 0x0037781001007387 */ /* 0x000fe80000100a00 */
[----:B------:R-:W-:Y:S01]  /*ae6c0*/  STL.64 [R1+0x3790], R26 ;  /* 0x0037901a01007387 */ /* 0x000fe20000100a00 */
[----:B------:R-:W-:-:S03]  /*ae6d0*/  PRMT R32, R32, 0x5410, R36 ;  /* 0x0000541020207816 */ /* 0x000fc60000000024 */
[----:B------:R-:W-:Y:S04]  /*ae6e0*/  STL.64 [R1+0x3788], R24 ;  /* 0x0037881801007387 */ /* 0x000fe80000100a00 */
[----:B------:R-:W-:Y:S04]  /*ae6f0*/  STL.64 [R1+0x3760], R22 ;  /* 0x0037601601007387 */ /* 0x000fe80000100a00 */
[----:B------:R0:W-:Y:S04]  /*ae700*/  STL.64 [R1+0x3758], R20 ;  /* 0x0037581401007387 */ /* 0x0001e80000100a00 */
[----:B------:R-:W2:Y:S04]  /*ae710*/  LDL.LU R38, [R1+0x1d8] ;  /* 0x0001d80001267983 */ /* 0x000ea80000300800 */
[----:B0-----:R-:W2:Y:S04]  /*ae720*/  LDL.LU R20, [R1+0x224] ;  /* 0x0002240001147983 */ /* 0x001ea80000300800 */
[----:B------:R-:W3:Y:S04]  /*ae730*/  LDL.LU R39, [R1+0x1d4] ;  /* 0x0001d40001277983 */ /* 0x000ee80000300800 */
[----:B------:R-:W3:Y:S04]  /*ae740*/  LDL.LU R21, [R1+0x218] ;  /* 0x0002180001157983 */ /* 0x000ee80000300800 */
[----:B------:R-:W4:Y:S04]  /*ae750*/  LDL.LU R36, [R1+0x1d0] ;  /* 0x0001d00001247983 */ /* 0x000f280000300800 */
[----:B------:R-:W4:Y:S01]  /*ae760*/  LDL.LU R22, [R1+0x220] ;  /* 0x0002200001167983 */ /* 0x000f220000300800 */
[----:B------:R-:W-:-:S03]  /*ae770*/  PRMT R4, R4, 0x5410, R52 ;  /* 0x0000541004047816 */ /* 0x000fc60000000034 */
[----:B------:R-:W4:Y:S01]  /*ae780*/  LDL.LU R29, [R1+0x1c8] ;  /* 0x0001c800011d7983 */ /* 0x000f220000300800 */
[----:B------:R-:W-:-:S03]  /*ae790*/  IMAD.MOV.U32 R16, RZ, RZ, R48 ;  /* 0x000000ffff107224 */ /* 0x000fc600078e0030 */
[----:B------:R-:W4:Y:S04]  /*ae7a0*/  LDL.LU R3, [R1+0x1c4] ;  /* 0x0001c40001037983 */ /* 0x000f280000300800 */
[----:B------:R-:W4:Y:S04]  /*ae7b0*/  LDL.LU R18, [R1+0x290] ;  /* 0x0002900001127983 */ /* 0x000f280000300800 */
[----:B------:R-:W4:Y:S01]  /*ae7c0*/  LDL.LU R52, [R1+0x1c0] ;  /* 0x0001c00001347983 */ /* 0x000f220000300800 */
[----:B------:R-:W-:-:S03]  /*ae7d0*/  PRMT R5, R5, 0x5410, R50 ;  /* 0x0000541005057816 */ /* 0x000fc60000000032 */
[----:B------:R-:W4:Y:S04]  /*ae7e0*/  LDL.LU R26, [R1+0x20c] ;  /* 0x00020c00011a7983 */ /* 0x000f280000300800 */
[----:B------:R-:W4:Y:S04]  /*ae7f0*/  LDL.LU R48, [R1+0x1bc] ;  /* 0x0001bc0001307983 */ /* 0x000f280000300800 */
[----:B------:R-:W4:Y:S04]  /*ae800*/  LDL.LU R25, [R1+0x284] ;  /* 0x0002840001197983 */ /* 0x000f280000300800 */
[----:B------:R-:W4:Y:S04]  /*ae810*/  LDL.LU R24, [R1+0x274] ;  /* 0x0002740001187983 */ /* 0x000f280000300800 */
[----:B------:R-:W4:Y:S01]  /*ae820*/  LDL.LU R50, [R1+0x1b4] ;  /* 0x0001b40001327983 */ /* 0x000f220000300800 */
[----:B------:R-:W-:-:S03]  /*ae830*/  PRMT R28, R28, 0x5410, R51 ;  /* 0x000054101c1c7816 */ /* 0x000fc60000000033 */
[----:B------:R-:W4:Y:S01]  /*ae840*/  LDL.LU R59, [R1+0x1b0] ;  /* 0x0001b000013b7983 */ /* 0x000f220000300800 */
[----:B------:R-:W-:-:S03]  /*ae850*/  PRMT R34, R34, 0x5410, R9 ;  /* 0x0000541022227816 */ /* 0x000fc60000000009 */
[----:B------:R-:W4:Y:S01]  /*ae860*/  LDL.LU R27, [R1+0x270] ;  /* 0x00027000011b7983 */ /* 0x000f220000300800 */
[----:B------:R-:W-:-:S03]  /*ae870*/  PRMT R33, R33, 0x5410, R8 ;  /* 0x0000541021217816 */ /* 0x000fc60000000008 */
        /* <DEDUP_REMOVED lines=8> */
[----:B------:R0:W-:Y:S04]  /*ae900*/  STL.64 [R1+0x37e0], R34 ;  /* 0x0037e02201007387 */ /* 0x0001e80000100a00 */
[----:B0-----:R-:W4:Y:S04]  /*ae910*/  LDL.LU R34, [R1+0x268] ;  /* 0x0002680001227983 */ /* 0x001f280000300800 */
[----:B------:R-:W4:Y:S04]  /*ae920*/  LDL.LU R35, [R1+0x16c] ;  /* 0x00016c0001237983 */ /* 0x000f280000300800 */
[----:B------:R0:W-:Y:S04]  /*ae930*/  STL.64 [R1+0x37d8], R32 ;  /* 0x0037d82001007387 */ /* 0x0001e80000100a00 */
[----:B0-----:R-:W4:Y:S04]  /*ae940*/  LDL.LU R33, [R1+0x254] ;  /* 0x0002540001217983 */ /* 0x001f280000300800 */
[----:B------:R-:W4:Y:S01]  /*ae950*/  LDL.LU R32, [R1+0x264] ;  /* 0x0002640001207983 */ /* 0x000f220000300800 */
[----:B--2---:R-:W-:-:S03]  /*ae960*/  PRMT R20, R20, 0x5410, R38 ;  /* 0x0000541014147816 */ /* 0x004fc60000000026 */
[----:B------:R-:W2:Y:S01]  /*ae970*/  LDL.LU R38, [R1+0x38f4] ;  /* 0x0038f40001267983 */ /* 0x000ea20000300800 */
[----:B---3--:R-:W-:-:S03]  /*ae980*/  PRMT R21, R21, 0x5410, R39 ;  /* 0x0000541015157816 */ /* 0x008fc60000000027 */
[----:B------:R-:W3:Y:S01]  /*ae990*/  LDL.LU R39, [R1+0x38f0] ;  /* 0x0038f00001277983 */ /* 0x000ee20000300800 */
[----:B----4-:R-:W-:-:S03]  /*ae9a0*/  PRMT R22, R22, 0x5410, R36 ;  /* 0x0000541016167816 */ /* 0x010fc60000000024 */
[----:B------:R-:W3:Y:S02]  /*ae9b0*/  LDL.LU R36, [R1+0x38ec] ;  /* 0x0038ec0001247983 */ /* 0x000ee40000300800 */
[----:B---3--:R-:W-:Y:S02]  /*ae9c0*/  PRMT R36, R36, 0x5410, R39 ;  /* 0x0000541024247816 */ /* 0x008fe40000000027 */
[----:B------:R-:W2:Y:S01]  /*ae9d0*/  LDL.LU R39, [R1+0x38e8] ;  /* 0x0038e80001277983 */ /* 0x000ea20000300800 */
[----:B------:R-:W-:Y:S02]  /*ae9e0*/  PRMT R31, R31, 0x5410, R29 ;  /* 0x000054101f1f7816 */ /* 0x000fe4000000001d */
[----:B------:R-:W-:Y:S02]  /*ae9f0*/  PRMT R18, R18, 0x5410, R3 ;  /* 0x0000541012127816 */ /* 0x000fe40000000003 */
[----:B------:R-:W-:Y:S02]  /*aea00*/  PRMT R26, R26, 0x5410, R52 ;  /* 0x000054101a1a7816 */ /* 0x000fe40000000034 */
[----:B------:R-:W-:Y:S01]  /*aea10*/  PRMT R25, R25, 0x5410, R48 ;  /* 0x0000541019197816 */ /* 0x000fe20000000030 */
[----:B--2---:R0:W-:Y:S04]  /*aea20*/  STL.64 [R1+0x3828], R38 ;  /* 0x0038282601007387 */ /* 0x0041e80000100a00 */
[----:B0-----:R-:W2:Y:S04]  /*aea30*/  LDL.LU R38, [R1+0x230] ;  /* 0x0002300001267983 */ /* 0x001ea80000300800 */
[----:B------:R-:W3:Y:S04]  /*aea40*/  LDL.LU R39, [R1+0x184] ;  /* 0x0001840001277983 */ /* 0x000ee80000300800 */
[----:B------:R0:W-:Y:S04]  /*aea50*/  STL.64 [R1+0x3820], R36 ;  /* 0x0038202401007387 */ /* 0x0001e80000100a00 */
[----:B0-----:R-:W4:Y:S04]  /*aea60*/  LDL.LU R36, [R1+0x18c] ;  /* 0x00018c0001247983 */ /* 0x001f280000300800 */
[----:B------:R-:W2:Y:S04]  /*aea70*/  LDL.LU R37, [R1+0x188] ;  /* 0x0001880001257983 */ /* 0x000ea80000300800 */
[----:B------:R-:W3:Y:S04]  /*aea80*/  LDL.LU R29, [R1+0x38e4] ;  /* 0x0038e400011d7983 */ /* 0x000ee80000300800 */
[----:B------:R-:W2:Y:S04]  /*aea90*/  LDL.LU R3, [R1+0x38e0] ;  /* 0x0038e00001037983 */ /* 0x000ea80000300800 */
[----:B------:R-:W2:Y:S04]  /*aeaa0*/  LDL.LU R52, [R1+0x38dc] ;  /* 0x0038dc0001347983 */ /* 0x000ea80000300800 */
[----:B------:R-:W4:Y:S02]  /*aeab0*/  LDL.LU R48, [R1+0x38d8] ;  /* 0x0038d80001307983 */ /* 0x000f240000300800 */
[----:B----4-:R-:W-:-:S02]  /*aeac0*/  PRMT R24, R24, 0x5410, R48 ;  /* 0x0000541018187816 */ /* 0x010fc40000000030 */
[----:B------:R-:W4:Y:S04]  /*aead0*/  LDL.LU R48, [R1+0x38d4] ;  /* 0x0038d40001307983 */ /* 0x000f280000300800 */
[----:B------:R0:W-:Y:S04]  /*aeae0*/  STL [R1+0x37c0], R26 ;  /* 0x0037c01a01007387 */ /* 0x0001e80000100800 */
[----:B0-----:R-:W3:Y:S04]  /*aeaf0*/  LDL.LU R26, [R1+0x190] ;  /* 0x00019000011a7983 */ /* 0x001ee80000300800 */
[----:B------:R0:W-:Y:S04]  /*aeb00*/  STL.64 [R1+0x37b8], R24 ;  /* 0x0037b81801007387 */ /* 0x0001e80000100a00 */
[----:B0-----:R-:W2:Y:S01]  /*aeb10*/  LDL.LU R25, [R1+0x26c] ;  /* 0x00026c0001197983 */ /* 0x001ea20000300800 */
[----:B------:R-:W-:-:S03]  /*aeb20*/  PRMT R27, R27, 0x5410, R59 ;  /* 0x000054101b1b7816 */ /* 0x000fc6000000003b */
[----:B------:R-:W3:Y:S01]  /*aeb30*/  LDL.LU R24, [R1+0x194] ;  /* 0x0001940001187983 */ /* 0x000ee20000300800 */
[----:B------:R-:W-:Y:S02]  /*aeb40*/  PRMT R34, R34, 0x5410, R49 ;  /* 0x0000541022227816 */ /* 0x000fe40000000031 */
[----:B------:R-:W-:Y:S02]  /*aeb50*/  PRMT R33, R33, 0x5410, R51 ;  /* 0x0000541021217816 */ /* 0x000fe40000000033 */
[----:B------:R-:W-:Y:S02]  /*aeb60*/  PRMT R32, R32, 0x5410, R9 ;  /* 0x0000541020207816 */ /* 0x000fe40000000009 */
[----:B----4-:R-:W-:Y:S02]  /*aeb70*/  PRMT R48, R48, 0x5410, R50 ;  /* 0x0000541030307816 */ /* 0x010fe40000000032 */
[----:B------:R-:W4:Y:S04]  /*aeb80*/  LDL.LU R50, [R1+0x38d0] ;  /* 0x0038d00001327983 */ /* 0x000f280000300800 */
[----:B------:R-:W3:Y:S01]  /*aeb90*/  LDL.LU R59, [R1+0x38cc] ;  /* 0x0038cc00013b7983 */ /* 0x000ee20000300800 */
[----:B--2---:R-:W-:-:S03]  /*aeba0*/  PRMT R25, R25, 0x5410, R53 ;  /* 0x0000541019197816 */ /* 0x004fc60000000035 */
[----:B------:R-:W3:Y:S04]  /*aebb0*/  LDL.LU R53, [R1+0x38c8] ;  /* 0x0038c80001357983 */ /* 0x000ee80000300800 */
[----:B------:R-:W2:Y:S04]  /*aebc0*/  LDL.LU R49, [R1+0x38c4] ;  /* 0x0038c40001317983 */ /* 0x000ea80000300800 */
[----:B------:R-:W4:Y:S04]  /*aebd0*/  LDL.LU R51, [R1+0x38c0] ;  /* 0x0038c00001337983 */ /* 0x000f280000300800 */
[----:B------:R-:W4:Y:S01]  /*aebe0*/  LDL.LU R9, [R1+0x38bc] ;  /* 0x0038bc0001097983 */ /* 0x000f220000300800 */
[----:B------:R-:W-:-:S03]  /*aebf0*/  PRMT R19, R19, 0x5410, R8 ;  /* 0x0000541013137816 */ /* 0x000fc60000000008 */
[----:B------:R-:W3:Y:S01]  /*aec00*/  LDL.LU R8, [R1+0x38b8] ;  /* 0x0038b80001087983 */ /* 0x000ee20000300800 */
[----:B----4-:R-:W-:-:S03]  /*aec10*/  PRMT R9, R9, 0x5410, R51 ;  /* 0x0000541009097816 */ /* 0x010fc60000000033 */
[----:B------:R-:W4:Y:S01]  /*aec20*/  LDL.LU R51, [R1+0x38b4] ;  /* 0x0038b40001337983 */ /* 0x000f220000300800 */
[----:B------:R-:W-:Y:S02]  /*aec30*/  PRMT R50, R50, 0x5410, R35 ;  /* 0x0000541032327816 */ /* 0x000fe40000000023 */
[----:B------:R-:W-:Y:S02]  /*aec40*/  LOP3.LUT R61, R61, 0xffff, RZ, 0xc0, !PT ;  /* 0x0000ffff3d3d7812 */ /* 0x000fe400078ec0ff */
[----:B--2---:R-:W-:Y:S02]  /*aec50*/  PRMT R49, R49, 0x5410, R36 ;  /* 0x0000541031317816 */ /* 0x004fe40000000024 */
[----:B------:R-:W-:Y:S02]  /*aec60*/  LOP3.LUT R47, R47, 0xffff, RZ, 0xc0, !PT ;  /* 0x0000ffff2f2f7812 */ /* 0x000fe400078ec0ff */
[--C-:B------:R-:W-:Y:S02]  /*aec70*/  PRMT R61, R61, 0x3340, R0.reuse ;  /* 0x000033403d3d7816 */ /* 0x100fe40000000000 */
[----:B------:R-:W-:-:S02]  /*aec80*/  PRMT R47, R47, 0x3340, R0 ;  /* 0x000033402f2f7816 */ /* 0x000fc40000000000 */
[----:B------:R-:W-:Y:S02]  /*aec90*/  PRMT R52, R52, 0x5410, R3 ;  /* 0x0000541034347816 */ /* 0x000fe40000000003 */
[----:B------:R-:W-:Y:S02]  /*aeca0*/  PRMT R61, R56, 0x5410, R61 ;  /* 0x00005410383d7816 */ /* 0x000fe4000000003d */
[----:B------:R-:W-:Y:S02]  /*aecb0*/  PRMT R47, R58, 0x5410, R47 ;  /* 0x000054103a2f7816 */ /* 0x000fe4000000002f */
[----:B------:R-:W-:Y:S02]  /*aecc0*/  PRMT R54, R54, 0x5410, R14 ;  /* 0x0000541036367816 */ /* 0x000fe4000000000e */
[----:B------:R-:W-:Y:S02]  /*aecd0*/  PRMT R17, R17, 0x5410, R23 ;  /* 0x0000541011117816 */ /* 0x000fe40000000017 */
[----:B------:R-:W-:Y:S01]  /*aece0*/  PRMT R23, R13, 0x5410, R55 ;  /* 0x000054100d177816 */ /* 0x000fe20000000037 */
[----:B----4-:R-:W-:Y:S04]  /*aecf0*/  STL.64 [R1+0x3858], R50 ;  /* 0x0038583201007387 */ /* 0x010fe80000100a00 */
[----:B------:R0:W-:Y:S04]  /*aed00*/  STL.64 [R1+0x3850], R48 ;  /* 0x0038503001007387 */ /* 0x0001e80000100a00 */
[----:B------:R-:W2:Y:S04]  /*aed10*/  LDL.LU R3, [R1+0x38b0] ;  /* 0x0038b00001037983 */ /* 0x000ea80000300800 */
[----:B------:R-:W4:Y:S04]  /*aed20*/  LDL.LU R56, [R1+0x38ac] ;  /* 0x0038ac0001387983 */ /* 0x000f280000300800 */
[----:B------:R-:W4:Y:S04]  /*aed30*/  LDL.LU R58, [R1+0x38a8] ;  /* 0x0038a800013a7983 */ /* 0x000f280000300800 */
[----:B------:R-:W4:Y:S04]  /*aed40*/  LDL.LU R14, [R1+0x38a4] ;  /* 0x0038a400010e7983 */ /* 0x000f280000300800 */
[----:B------:R-:W4:Y:S04]  /*aed50*/  LDL.LU R55, [R1+0x38a0] ;  /* 0x0038a00001377983 */ /* 0x000f280000300800 */
[----:B------:R-:W4:Y:S01]  /*aed60*/  LDL.LU R13, [R1+0x389c] ;  /* 0x00389c00010d7983 */ /* 0x000f220000300800 */
[----:B------:R-:W-:-:S03]  /*aed70*/  PRMT R2, R2, 0x5410, R10 ;  /* 0x0000541002027816 */ /* 0x000fc6000000000a */
[----:B------:R-:W4:Y:S01]  /*aed80*/  LDL.LU R10, [R1+0x3898] ;  /* 0x00389800010a7983 */ /* 0x000f220000300800 */
[----:B---3--:R-:W-:Y:S02]  /*aed90*/  PRMT R53, R53, 0x5410, R26 ;  /* 0x0000541035357816 */ /* 0x008fe4000000001a */
[----:B------:R-:W-:Y:S02]  /*aeda0*/  LOP3.LUT R46, R46, 0xffff, RZ, 0xc0, !PT ;  /* 0x0000ffff2e2e7812 */ /* 0x000fe400078ec0ff */
[----:B------:R-:W-:Y:S02]  /*aedb0*/  PRMT R8, R8, 0x5410, R24 ;  /* 0x0000541008087816 */ /* 0x000fe40000000018 */
[----:B------:R-:W-:Y:S02]  /*aedc0*/  PRMT R24, R12, 0x5410, R7 ;  /* 0x000054100c187816 */ /* 0x000fe40000000007 */
[----:B------:R-:W-:Y:S02]  /*aedd0*/  PRMT R46, R46, 0x3340, R0 ;  /* 0x000033402e2e7816 */ /* 0x000fe40000000000 */
[----:B--2---:R-:W-:-:S02]  /*aede0*/  PRMT R3, R3, 0x5410, R30 ;  /* 0x0000541003037816 */ /* 0x004fc4000000001e */
[----:B------:R-:W2:Y:S04]  /*aedf0*/  LDL.LU R30, [R1+0x3894] ;  /* 0x00389400011e7983 */ /* 0x000ea80000300800 */
[----:B0-----:R-:W3:Y:S04]  /*aee00*/  LDL.LU R48, [R1+0x27cc] ;  /* 0x0027cc0001307983 */ /* 0x001ee80000300800 */
[----:B------:R-:W2:Y:S01]  /*aee10*/  LDL.LU R49, [R1+0x27c8] ;  /* 0x0027c80001317983 */ /* 0x000ea20000300800 */
[----:B----4-:R-:W-:-:S03]  /*aee20*/  PRMT R26, R14, 0x5410, R15 ;  /* 0x000054100e1a7816 */ /* 0x010fc6000000000f */
[----:B------:R-:W4:Y:S04]  /*aee30*/  LDL.LU R50, [R1+0x27ac] ;  /* 0x0027ac0001327983 */ /* 0x000f280000300800 */
[----:B------:R-:W4:Y:S04]  /*aee40*/  LDL.LU R51, [R1+0x27a8] ;  /* 0x0027a80001337983 */ /* 0x000f280000300800 */
[----:B------:R-:W4:Y:S04]  /*aee50*/  LDL.LU R15, [R1+0x3890] ;  /* 0x00389000010f7983 */ /* 0x000f280000300800 */
[----:B------:R-:W4:Y:S04]  /*aee60*/  LDL.LU R14, [R1+0x388c] ;  /* 0x00388c00010e7983 */ /* 0x000f280000300800 */
[----:B------:R-:W4:Y:S04]  /*aee70*/  LDL.LU R7, [R1+0x3888] ;  /* 0x0038880001077983 */ /* 0x000f280000300800 */
[----:B------:R-:W4:Y:S04]  /*aee80*/  LDL.LU R12, [R1+0x3884] ;  /* 0x00388400010c7983 */ /* 0x000f280000300800 */
[----:B------:R0:W-:Y:S04]  /*aee90*/  STL.64 [R1+0x3800], R26 ;  /* 0x0038001a01007387 */ /* 0x0001e80000100a00 */
[----:B0-----:R-:W4:Y:S01]  /*aeea0*/  LDL.LU R27, [R1+0x14a0] ;  /* 0x0014a000011b7983 */ /* 0x001f220000300800 */
[----:B------:R-:W-:Y:S01]  /*aeeb0*/  IMAD.MOV.U32 R26, RZ, RZ, R23 ;  /* 0x000000ffff1a7224 */ /* 0x000fe200078e0017 */
[----:B------:R-:W-:-:S02]  /*aeec0*/  PRMT R23, R13, 0x5410, R46 ;  /* 0x000054100d177816 */ /* 0x000fc4000000002e */
[----:B------:R0:W-:Y:S04]  /*aeed0*/  STL.64 [R1+0x37f8], R24 ;  /* 0x0037f81801007387 */ /* 0x0001e80000100a00 */
[----:B0-----:R-:W4:Y:S04]  /*aeee0*/  LDL.LU R24, [R1+0x14c0] ;  /* 0x0014c00001187983 */ /* 0x001f280000300800 */
[----:B------:R-:W4:Y:S04]  /*aeef0*/  LDL.LU R13, [R1+0x3880] ;  /* 0x00388000010d7983 */ /* 0x000f280000300800 */
[----:B------:R-:W4:Y:S01]  /*aef00*/  LDL.LU R46, [R1+0x14c4] ;  /* 0x0014c400012e7983 */ /* 0x000f220000300800 */
[----:B------:R-:W-:Y:S01]  /*aef10*/  LOP3.LUT R45, R45, 0xffff, RZ, 0xc0, !PT ;  /* 0x0000ffff2d2d7812 */ /* 0x000fe200078ec0ff */
[----:B------:R-:W-:-:S03]  /*aef20*/  IMAD.MOV.U32 R25, RZ, RZ, R16 ;  /* 0x000000ffff197224 */ /* 0x000fc600078e0010 */
[----:B------:R-:W-:Y:S01]  /*aef30*/  PRMT R45, R45, 0x3340, R0 ;  /* 0x000033402d2d7816 */ /* 0x000fe20000000000 */
[----:B------:R-:W-:Y:S03]  /*aef40*/  STL.64 [R1+0x37d0], R22 ;  /* 0x0037d01601007387 */ /* 0x000fe60000100a00 */
[----:B------:R-:W-:Y:S01]  /*aef50*/  PRMT R16, R57, 0x5410, R45 ;  /* 0x0000541039107816 */ /* 0x000fe2000000002d */
[----:B------:R3:W-:Y:S04]  /*aef60*/  STL.64 [R1+0x37c8], R20 ;  /* 0x0037c81401007387 */ /* 0x0007e80000100a00 */
[----:B------:R-:W4:Y:S01]  /*aef70*/  LDL.LU R57, [R1+0x387c] ;  /* 0x00387c0001397983 */ /* 0x000f220000300800 */
[----:B------:R-:W-:-:S02]  /*aef80*/  LOP3.LUT R42, R42, 0xffff, RZ, 0xc0, !PT ;  /* 0x0000ffff2a2a7812 */ /* 0x000fc400078ec0ff */
[----:B------:R-:W-:Y:S02]  /*aef90*/  LOP3.LUT R41, R41, 0xffff, RZ, 0xc0, !PT ;  /* 0x0000ffff29297812 */ /* 0x000fe400078ec0ff */
[----:B------:R-:W-:Y:S02]  /*aefa0*/  LOP3.LUT R44, R44, 0xffff, RZ, 0xc0, !PT ;  /* 0x0000ffff2c2c7812 */ /* 0x000fe400078ec0ff */
[--C-:B------:R-:W-:Y:S02]  /*aefb0*/  PRMT R42, R42, 0x3340, R0.reuse ;  /* 0x000033402a2a7816 */ /* 0x100fe40000000000 */
[--C-:B------:R-:W-:Y:S02]  /*aefc0*/  PRMT R41, R41, 0x3340, R0.reuse ;  /* 0x0000334029297816 */ /* 0x100fe40000000000 */
[----:B------:R-:W-:Y:S02]  /*aefd0*/  PRMT R44, R44, 0x3340, R0 ;  /* 0x000033402c2c7816 */ /* 0x000fe40000000000 */
[----:B------:R-:W-:-:S02]  /*aefe0*/  PRMT R36, R38, 0x5410, R37 ;  /* 0x0000541026247816 */ /* 0x000fc40000000025 */
[----:B------:R-:W4:Y:S01]  /*aeff0*/  LDL.LU R37, [R1+0x1534] ;  /* 0x0015340001257983 */ /* 0x000f220000300800 */
[----:B------:R-:W-:-:S03]  /*af000*/  PRMT R59, R59, 0x5410, R39 ;  /* 0x000054103b3b7816 */ /* 0x000fc60000000027 */
[----:B------:R-:W4:Y:S01]  /*af010*/  LDL.LU R38, [R1+0x1530] ;  /* 0x0015300001267983 */ /* 0x000f220000300800 */
[----:B------:R-:W-:-:S03]  /*af020*/  PRMT R10, R10, 0x5410, R44 ;  /* 0x000054100a0a7816 */ /* 0x000fc6000000002c */
[----:B------:R-:W4:Y:S04]  /*af030*/  LDL.LU R39, [R1+0x1524] ;  /* 0x0015240001277983 */ /* 0x000f280000300800 */
[----:B------:R-:W4:Y:S01]  /*af040*/  LDL.LU R35, [R1+0x1520] ;  /* 0x0015200001237983 */ /* 0x000f220000300800 */
[----:B---3--:R-:W-:Y:S02]  /*af050*/  LOP3.LUT R20, R48, 0xffff, RZ, 0xc0, !PT ;  /* 0x0000ffff30147812 */ /* 0x008fe400078ec0ff */
[----:B--2---:R-:W-:Y:S02]  /*af060*/  LOP3.LUT R21, R49, 0xffff, RZ, 0xc0, !PT ;  /* 0x0000ffff31157812 */ /* 0x004fe400078ec0ff */
[----:B----4-:R-:W-:Y:S02]  /*af070*/  LOP3.LUT R22, R50, 0xffff, RZ, 0xc0, !PT ;  /* 0x0000ffff32167812 */ /* 0x010fe400078ec0ff */
[----:B------:R-:W-:-:S02]  /*af080*/  PRMT R15, R15, 0x5410, R42 ;  /* 0x000054100f0f7816 */ /* 0x000fc4000000002a */
[----:B------:R-:W-:-:S05]  /*af090*/  PRMT R14, R14, 0x5410, R41 ;  /* 0x000054100e0e7816 */ /* 0x000fca0000000029 */
[----:B------:R-:W-:Y:S01]  /*af0a0*/  STL.64 [R1+0x37a0], R14 ;  /* 0x0037a00e01007387 */ /* 0x000fe20000100a00 */
[----:B------:R-:W-:Y:S02]  /*af0b0*/  PRMT R45, R61, 0x5210, R24 ;  /* 0x000052103d2d7816 */ /* 0x000fe40000000018 */
[----:B------:R-:W-:Y:S01]  /*af0c0*/  PRMT R24, R55, 0x4210, R20 ;  /* 0x0000421037187816 */ /* 0x000fe20000000014 */
[----:B------:R0:W-:Y:S01]  /*af0d0*/  STL.64 [R1+0x3798], R12 ;  /* 0x0037980c01007387 */ /* 0x0001e20000100a00 */
[----:B------:R-:W-:Y:S02]  /*af0e0*/  PRMT R44, R47, 0x5210, R46 ;  /* 0x000052102f2c7816 */ /* 0x000fe4000000002e */
[----:B------:R-:W-:Y:S02]  /*af0f0*/  PRMT R47, R54, 0x5210, R27 ;  /* 0x00005210362f7816 */ /* 0x000fe4000000001b */
[----:B------:R-:W-:Y:S01]  /*af100*/  PRMT R46, R26, 0x5210, R25 ;  /* 0x000052101a2e7816 */ /* 0x000fe20000000019 */
[----:B------:R-:W2:Y:S01]  /*af110*/  LDL.LU R54, [R1+0x3878] ;  /* 0x0038780001367983 */ /* 0x000ea20000300800 */
[----:B------:R-:W-:-:S02]  /*af120*/  PRMT R25, R58, 0x4210, R21 ;  /* 0x000042103a197816 */ /* 0x000fc40000000015 */
[----:B------:R-:W-:Y:S01]  /*af130*/  PRMT R26, R56, 0x4210, R22 ;  /* 0x00004210381a7816 */ /* 0x000fe20000000016 */
[----:B------:R-:W3:Y:S04]  /*af140*/  LDL.LU R55, [R1+0x3874] ;  /* 0x0038740001377983 */ /* 0x000ee80000300800 */
[----:B------:R-:W4:Y:S04]  /*af150*/  LDL.LU R58, [R1+0x3870] ;  /* 0x00387000013a7983 */ /* 0x000f280000300800 */
[----:B------:R-:W2:Y:S01]  /*af160*/  LDL.LU R56, [R1+0x386c] ;  /* 0x00386c0001387983 */ /* 0x000ea20000300800 */
[----:B------:R-:W-:-:S02]  /*af170*/  LOP3.LUT R43, R43, 0xffff, RZ, 0xc0, !PT ;  /* 0x0000ffff2b2b7812 */ /* 0x000fc400078ec0ff */
[----:B------:R-:W-:Y:S02]  /*af180*/  LOP3.LUT R40, R40, 0xffff, RZ, 0xc0, !PT ;  /* 0x0000ffff28287812 */ /* 0x000fe400078ec0ff */
[--C-:B------:R-:W-:Y:S02]  /*af190*/  PRMT R43, R43, 0x3340, R0.reuse ;  /* 0x000033402b2b7816 */ /* 0x100fe40000000000 */
[----:B------:R-:W-:Y:S02]  /*af1a0*/  PRMT R40, R40, 0x3340, R0 ;  /* 0x0000334028287816 */ /* 0x000fe40000000000 */
[----:B0-----:R-:W-:Y:S02]  /*af1b0*/  LOP3.LUT R12, R51, 0xffff, RZ, 0xc0, !PT ;  /* 0x0000ffff330c7812 */ /* 0x001fe400078ec0ff */
[----:B------:R-:W-:Y:S02]  /*af1c0*/  PRMT R30, R30, 0x5410, R43 ;  /* 0x000054101e1e7816 */ /* 0x000fe4000000002b */
[----:B------:R-:W-:-:S02]  /*af1d0*/  PRMT R7, R7, 0x5410, R40 ;  /* 0x0000541007077816 */ /* 0x000fc40000000028 */
[----:B------:R-:W-:Y:S01]  /*af1e0*/  LDS.128 R40, [R57] ;  /* 0x0000000039287984 */ /* 0x000fe20000000c00 */
[----:B------:R-:W-:Y:S01]  /*af1f0*/  NOP ;  /* 0x0000000000007918 */ /* 0x000fe20000000000 */
[----:B------:R-:W-:Y:S02]  /*af200*/  PRMT R27, R29, 0x4210, R12 ;  /* 0x000042101d1b7816 */ /* 0x000fe4000000000c */
[----:B------:R-:W-:Y:S01]  /*af210*/  STSM.16.M88.4 [R57], R44 ;  /* 0x0000002c39007844 */ /* 0x000fe20000000200 */
[----:B------:R-:W-:-:S03]  /*af220*/  NOP ;  /* 0x0000000000007918 */ /* 0x000fc60000000000 */
[----:B------:R-:W-:Y:S01]  /*af230*/  LDS.128 R44, [R57] ;  /* 0x00000000392c7984 */ /* 0x000fe20000000c00 */
[----:B------:R-:W-:-:S03]  /*af240*/  NOP ;  /* 0x0000000000007918 */ /* 0x000fc60000000000 */
[----:B------:R4:W-:Y:S01]  /*af250*/  STSM.16.M88.4 [R57], R24 ;  /* 0x0000001839007844 */ /* 0x0009e20000000200 */
[----:B------:R-:W-:-:S03]  /*af260*/  NOP ;  /* 0x0000000000007918 */ /* 0x000fc60000000000 */
[----:B------:R-:W0:Y:S01]  /*af270*/  LDS.128 R48, [R57] ;  /* 0x0000000039307984 */ /* 0x000e220000000c00 */
[----:B------:R-:W-:Y:S02]  /*af280*/  LOP3.LUT R61, R37, 0xffff, RZ, 0xc0, !PT ;  /* 0x0000ffff253d7812 */ /* 0x000fe400078ec0ff */
[----:B------:R-:W-:Y:S01]  /*af290*/  LOP3.LUT R13, R38, 0xffff, RZ, 0xc0, !PT ;  /* 0x0000ffff260d7812 */ /* 0x000fe200078ec0ff */
[----:B------:R-:W3:Y:S01]  /*af2a0*/  LDL.LU R29, [R1+0x3868] ;  /* 0x00386800011d7983 */ /* 0x000ee20000300800 */
[----:B------:R-:W-:Y:S02]  /*af2b0*/  LOP3.LUT R14, R39, 0xffff, RZ, 0xc0, !PT ;  /* 0x0000ffff270e7812 */ /* 0x000fe400078ec0ff */
[----:B------:R-:W-:Y:S02]  /*af2c0*/  LOP3.LUT R15, R35, 0xffff, RZ, 0xc0, !PT ;  /* 0x0000ffff230f7812 */ /* 0x000fe400078ec0ff */
[----:B------:R-:W-:Y:S02]  /*af2d0*/  PRMT R21, R17, 0x5210, R21 ;  /* 0x0000521011157816 */ /* 0x000fe40000000015 */
[----:B------:R-:W-:-:S02]  /*af2e0*/  PRMT R22, R52, 0x5210, R22 ;  /* 0x0000521034167816 */ /* 0x000fc40000000016 */
[----:B------:R-:W-:Y:S01]  /*af2f0*/  PRMT R23, R2, 0x5210, R12 ;  /* 0x0000521002177816 */ /* 0x000fe2000000000c */
[----:B------:R-:W-:Y:S01]  /*af300*/  NOP ;  /* 0x0000000000007918 */ /* 0x000fe20000000000 */
[----:B----4-:R-:W-:Y:S02]  /*af310*/  PRMT R25, R58, 0x4210, R13 ;  /* 0x000042103a197816 */ /* 0x010fe4000000000d */
[----:B--2---:R-:W-:Y:S02]  /*af320*/  PRMT R24, R56, 0x4210, R61 ;  /* 0x0000421038187816 */ /* 0x004fe4000000003d */
[----:B------:R-:W2:Y:S04]  /*af330*/  LDL.LU R56, [R1+0x3864] ;  /* 0x0038640001387983 */ /* 0x000ea80000300800 */
[----:B------:R-:W4:Y:S04]  /*af340*/  LDL.LU R58, [R1+0x3860] ;  /* 0x00386000013a7983 */ /* 0x000f280000300800 */
[----:B------:R-:W2:Y:S04]  /*af350*/  LDL.LU R37, [R1+0x27ec] ;  /* 0x0027ec0001257983 */ /* 0x000ea80000300800 */
[----:B------:R-:W4:Y:S04]  /*af360*/  LDL.LU R38, [R1+0x27e8] ;  /* 0x0027e80001267983 */ /* 0x000f280000300800 */
[----:B------:R-:W4:Y:S04]  /*af370*/  LDL.LU R39, [R1+0x27c0] ;  /* 0x0027c00001277983 */ /* 0x000f280000300800 */
[----:B------:R-:W4:Y:S04]  /*af380*/  LDL.LU R35, [R1+0x27bc] ;  /* 0x0027bc0001237983 */ /* 0x000f280000300800 */
[----:B0-----:R-:W-:Y:S04]  /*af390*/  STL.64 [R1+0x1e0], R48 ;  /* 0x0001e03001007387 */ /* 0x001fe80000100a00 */
[----:B------:R0:W-:Y:S04]  /*af3a0*/  STL.64 [R1+0x1e8], R50 ;  /* 0x0001e83201007387 */ /* 0x0001e80000100a00 */
[----:B0-----:R-:W2:Y:S04]  /*af3b0*/  LDL.LU.64 R50, [R1+0x3858] ;  /* 0x0038580001327983 */ /* 0x001ea80000300a00 */
[----:B------:R-:W4:Y:S01]  /*af3c0*/  LDL.LU.64 R48, [R1+0x3850] ;  /* 0x0038500001307983 */ /* 0x000f220000300a00 */
[----:B---3--:R-:W-:-:S02]  /*af3d0*/  PRMT R26, R55, 0x4210, R14 ;  /* 0x00004210371a7816 */ /* 0x008fc4000000000e */
[----:B------:R-:W-:Y:S01]  /*af3e0*/  PRMT R27, R54, 0x4210, R15 ;  /* 0x00004210361b7816 */ /* 0x000fe2000000000f */
[----:B------:R-:W3:Y:S04]  /*af3f0*/  LDL.LU R17, [R1+0x1544] ;  /* 0x0015440001117983 */ /* 0x000ee80000300800 */
[----:B------:R-:W-:Y:S01]  /*af400*/  STSM.16.M88.4 [R57], R24 ;  /* 0x0000001839007844 */ /* 0x000fe20000000200 */
[----:B------:R-:W-:-:S03]  /*af410*/  NOP ;  /* 0x0000000000007918 */ /* 0x000fc60000000000 */
[----:B------:R-:W0:Y:S04]  /*af420*/  LDS.128 R24, [R57] ;  /* 0x0000000039187984 */ /* 0x000e280000000c00 */
[----:B------:R-:W3:Y:S01]  /*af430*/  LDL.LU R54, [R1+0x1540] ;  /* 0x0015400001367983 */ /* 0x000ee20000300800 */
[----:B------:R-:W-:Y:S02]  /*af440*/  PRMT R12, R53, 0x5210, R61 ;  /* 0x00005210350c7816 */ /* 0x000fe4000000003d */
[----:B------:R-:W-:Y:S02]  /*af450*/  PRMT R14, R59, 0x5210, R14 ;  /* 0x000052103b0e7816 */ /* 0x000fe4000000000e */
[----:B------:R-:W-:Y:S01]  /*af460*/  PRMT R15, R36, 0x5210, R15 ;  /* 0x00005210240f7816 */ /* 0x000fe2000000000f */
[----:B0-----:R-:W-:Y:S01]  /*af470*/  IMAD.MOV.U32 R2, RZ, RZ, R24 ;  /* 0x000000ffff027224 */ /* 0x001fe200078e0018 */
[----:B------:R-:W-:Y:S01]  /*af480*/  NOP ;  /* 0x0000000000007918 */ /* 0x000fe20000000000 */
[----:B--2---:R-:W-:-:S02]  /*af490*/  PRMT R20, R50, 0x5210, R20 ;  /* 0x0000521032147816 */ /* 0x004fc40000000014 */
[----:B------:R-:W2:Y:S04]  /*af4a0*/  LDL.LU R50, [R1+0x152c] ;  /* 0x00152c0001327983 */ /* 0x000ea80000300800 */
[----:B------:R-:W-:Y:S01]  /*af4b0*/  STSM.16.M88.4 [R57], R20 ;  /* 0x0000001439007844 */ /* 0x000fe20000000200 */
[----:B------:R-:W-:-:S03]  /*af4c0*/  NOP ;  /* 0x0000000000007918 */ /* 0x000fc60000000000 */
[----:B------:R-:W0:Y:S01]  /*af4d0*/  LDS.128 R20, [R57] ;  /* 0x0000000039147984 */ /* 0x000e220000000c00 */
[----:B----4-:R-:W-:Y:S01]  /*af4e0*/  PRMT R13, R49, 0x5210, R13 ;  /* 0x00005210310d7816 */ /* 0x010fe2000000000d */
[----:B------:R-:W-:Y:S02]  /*af4f0*/  NOP ;  /* 0x0000000000007918 */ /* 0x000fe40000000000 */
[----:B------:R-:W4:Y:S04]  /*af500*/  LDL.LU R55, [R1+0x1528] ;  /* 0x0015280001377983 */ /* 0x000f280000300800 */
[----:B------:R-:W4:Y:S04]  /*af510*/  LDL.LU R52, [R1+0x384c] ;  /* 0x00384c0001347983 */ /* 0x000f280000300800 */
[----:B------:R-:W-:Y:S04]  /*af520*/  STL [R1+0x1d4], R25 ;  /* 0x0001d41901007387 */ /* 0x000fe80000100800 */
[----:B------:R-:W-:Y:S04]  /*af530*/  STL.64 [R1+0x1d8], R26 ;  /* 0x0001d81a01007387 */ /* 0x000fe80000100a00 */
[----:B------:R-:W4:Y:S04]  /*af540*/  LDL.LU R53, [R1+0x3848] ;  /* 0x0038480001357983 */ /* 0x000f280000300800 */
[----:B------:R-:W4:Y:S04]  /*af550*/  LDL.LU R49, [R1+0x3844] ;  /* 0x0038440001317983 */ /* 0x000f280000300800 */
[----:B------:R-:W4:Y:S04]  /*af560*/  LDL.LU R59, [R1+0x3840] ;  /* 0x00384000013b7983 */ /* 0x000f280000300800 */
[----:B------:R-:W-:Y:S04]  /*af570*/  STSM.16.M88.4 [R57], R12 ;  /* 0x0000000c39007844 */ /* 0x000fe80000000200 */
[----:B0-----:R0:W-:Y:S04]  /*af580*/  STL.64 [R1+0x1a0], R20 ;  /* 0x0001a01401007387 */ /* 0x0011e80000100a00 */
[----:B------:R1:W-:Y:S01]  /*af590*/  STL.64 [R1+0x1a8], R22 ;  /* 0x0001a81601007387 */ /* 0x0003e20000100a00 */
[----:B0-----:R-:W-:-:S02]  /*af5a0*/  LOP3.LUT R20, R37, 0xffff, RZ, 0xc0, !PT ;  /* 0x0000ffff25147812 */ /* 0x001fc400078ec0ff */
[----:B------:R-:W-:Y:S02]  /*af5b0*/  LOP3.LUT R21, R38, 0xffff, RZ, 0xc0, !PT ;  /* 0x0000ffff26157812 */ /* 0x000fe400078ec0ff */
[----:B-1----:R-:W-:Y:S01]  /*af5c0*/  LOP3.LUT R22, R39, 0xffff, RZ, 0xc0, !PT ;  /* 0x0000ffff27167812 */ /* 0x002fe200078ec0ff */
[----:B------:R-:W-:Y:S01]  /*af5d0*/  NOP ;  /* 0x0000000000007918 */ /* 0x000fe20000000000 */
[----:B------:R-:W0:Y:S01]  /*af5e0*/  LDS.128 R36, [R57] ;  /* 0x0000000039247984 */ /* 0x000e220000000c00 */
[----:B------:R-:W-:Y:S02]  /*af5f0*/  LOP3.LUT R12, R35, 0xffff, RZ, 0xc0, !PT ;  /* 0x0000ffff230c7812 */ /* 0x000fe400078ec0ff */
[----:B------:R-:W-:Y:S02]  /*af600*/  PRMT R24, R58, 0x4210, R20 ;  /* 0x000042103a187816 */ /* 0x000fe40000000014 */
[----:B------:R-:W4:Y:S01]  /*af610*/  LDL.LU R58, [R1+0x383c] ;  /* 0x00383c00013a7983 */ /* 0x000f220000300800 */
[----:B------:R-:W-:-:S02]  /*af620*/  PRMT R25, R51, 0x4210, R21 ;  /* 0x0000421033197816 */ /* 0x000fc40000000015 */
[----:B------:R-:W-:Y:S01]  /*af630*/  PRMT R26, R56, 0x4210, R22 ;  /* 0x00004210381a7816 */ /* 0x000fe20000000016 */
[----:B------:R-:W4:Y:S01]  /*af640*/  LDL.LU R51, [R1+0x3838] ;  /* 0x0038380001337983 */ /* 0x000f220000300800 */
[----:B------:R-:W-:Y:S01]  /*af650*/  PRMT R27, R29, 0x4210, R12 ;  /* 0x000042101d1b7816 */ /* 0x000fe2000000000c */
[----:B------:R-:W-:Y:S02]  /*af660*/  NOP ;  /* 0x0000000000007918 */ /* 0x000fe40000000000 */
[----:B------:R-:W4:Y:S04]  /*af670*/  LDL.LU R56, [R1+0x3834] ;  /* 0x0038340001387983 */ /* 0x000f280000300800 */
[----:B------:R-:W4:Y:S04]  /*af680*/  LDL.LU R29, [R1+0x3830] ;  /* 0x00383000011d7983 */ /* 0x000f280000300800 */
[----:B0-----:R-:W-:Y:S04]  /*af690*/  STL.64 [R1+0x1c0], R36 ;  /* 0x0001c02401007387 */ /* 0x001fe80000100a00 */
[----:B------:R0:W-:Y:S04]  /*af6a0*/  STL.64 [R1+0x1c8], R38 ;  /* 0x0001c82601007387 */ /* 0x0001e80000100a00 */
[----:B0-----:R-:W4:Y:S04]  /*af6b0*/  LDL.LU.64 R38, [R1+0x3828] ;  /* 0x0038280001267983 */ /* 0x001f280000300a00 */
[----:B------:R-:W4:Y:S01]  /*af6c0*/  LDL.LU.64 R36, [R1+0x3820] ;  /* 0x0038200001247983 */ /* 0x000f220000300a00 */
[----:B---3--:R-:W-:-:S03]  /*af6d0*/  LOP3.LUT R13, R54, 0xffff, RZ, 0xc0, !PT ;  /* 0x0000ffff360d7812 */ /* 0x008fc600078ec0ff */
[----:B------:R0:W-:Y:S01]  /*af6e0*/  STSM.16.M88.4 [R57], R24 ;  /* 0x0000001839007844 */ /* 0x0001e20000000200 */
[----:B------:R-:W-:Y:S02]  /*af6f0*/  LOP3.LUT R61, R17, 0xffff, RZ, 0xc0, !PT ;  /* 0x0000ffff113d7812 */ /* 0x000fe400078ec0ff */
[----:B------:R-:W-:Y:S02]  /*af700*/  PRMT R20, R19, 0x5210, R20 ;  /* 0x0000521013147816 */ /* 0x000fe40000000014 */
[----:B------:R-:W-:Y:S02]  /*af710*/  PRMT R21, R8, 0x5210, R21 ;  /* 0x0000521008157816 */ /* 0x000fe40000000015 */
[----:B------:R-:W-:Y:S02]  /*af720*/  PRMT R22, R9, 0x5210, R22 ;  /* 0x0000521009167816 */ /* 0x000fe40000000016 */
[----:B------:R-:W-:Y:S01]  /*af730*/  PRMT R23, R3, 0x5210, R12 ;  /* 0x0000521003177816 */ /* 0x000fe2000000000c */
[----:B------:R-:W-:Y:S01]  /*af740*/  NOP ;  /* 0x0000000000007918 */ /* 0x000fe20000000000 */
[----:B--2---:R-:W-:-:S02]  /*af750*/  LOP3.LUT R14, R50, 0xffff, RZ, 0xc0, !PT ;  /* 0x0000ffff320e7812 */ /* 0x004fc400078ec0ff */
[----:B------:R-:W2:Y:S01]  /*af760*/  LDL.LU R50, [R1+0x280c] ;  /* 0x00280c0001327983 */ /* 0x000ea20000300800 */
[----:B----4-:R-:W-:Y:S02]  /*af770*/  LOP3.LUT R15, R55, 0xffff, RZ, 0xc0, !PT ;  /* 0x0000ffff370f7812 */ /* 0x010fe400078ec0ff */
[----:B0-----:R-:W-:Y:S02]  /*af780*/  PRMT R26, R52, 0x4210, R14 ;  /* 0x00004210341a7816 */ /* 0x001fe4000000000e */
[----:B------:R-:W-:Y:S02]  /*af790*/  PRMT R25, R53, 0x4210, R13 ;  /* 0x0000421035197816 */ /* 0x000fe4000000000d */
[----:B------:R-:W0:Y:S01]  /*af7a0*/  LDS.128 R52, [R57] ;  /* 0x0000000039347984 */ /* 0x000e220000000c00 */
[----:B------:R-:W-:-:S03]  /*af7b0*/  PRMT R24, R49, 0x4210, R61 ;  /* 0x0000421031187816 */ /* 0x000fc6000000003d */
[----:B------:R-:W3:Y:S04]  /*af7c0*/  LDL.LU R49, [R1+0x2808] ;  /* 0x0028080001317983 */ /* 0x000ee80000300800 */
[----:B------:R-:W4:Y:S04]  /*af7d0*/  LDL.LU R35, [R1+0x27d4] ;  /* 0x0027d40001237983 */ /* 0x000f280000300800 */
[----:B------:R-:W4:Y:S04]  /*af7e0*/  LDL.LU R17, [R1+0x27d0] ;  /* 0x0027d00001117983 */ /* 0x000f280000300800 */
[----:B0-----:R-:W-:Y:S04]  /*af7f0*/  STL.64 [R1+0x290], R52 ;  /* 0x0002903401007387 */ /* 0x001fe80000100a00 */
[----:B------:R0:W-:Y:S04]  /*af800*/  STL.64 [R1+0x298], R54 ;  /* 0x0002983601007387 */ /* 0x0001e80000100a00 */
[----:B0-----:R-:W4:Y:S04]  /*af810*/  LDL.LU R54, [R1+0x3818] ;  /* 0x0038180001367983 */ /* 0x001f280000300800 */
[----:B------:R-:W4:Y:S04]  /*af820*/  LDL.LU R53, [R1+0x3814] ;  /* 0x0038140001357983 */ /* 0x000f280000300800 */
[----:B------:R-:W4:Y:S01]  /*af830*/  LDL.LU R19, [R1+0x1554] ;  /* 0x0015540001137983 */ /* 0x000f220000300800 */
[----:B------:R-:W-:Y:S01]  /*af840*/  PRMT R27, R37, 0x4210, R15 ;  /* 0x00004210251b7816 */ /* 0x000fe2000000000f */
[----:B------:R-:W-:-:S04]  /*af850*/  NOP ;  /* 0x0000000000007918 */ /* 0x000fc80000000000 */
[----:B------:R-:W-:Y:S01]  /*af860*/  STSM.16.M88.4 [R57], R24 ;  /* 0x0000001839007844 */ /* 0x000fe20000000200 */
[----:B------:R-:W-:-:S03]  /*af870*/  NOP ;  /* 0x0000000000007918 */ /* 0x000fc60000000000 */
[----:B------:R-:W0:Y:S01]  /*af880*/  LDS.128 R24, [R57] ;  /* 0x0000000039187984 */ /* 0x000e220000000c00 */
[----:B------:R-:W-:-:S03]  /*af890*/  NOP ;  /* 0x0000000000007918 */ /* 0x000fc60000000000 */
[----:B------:R-:W4:Y:S04]  /*af8a0*/  LDL.LU R37, [R1+0x1550] ;  /* 0x0015500001257983 */ /* 0x000f280000300800 */
[----:B------:R-:W4:Y:S04]  /*af8b0*/  LDL.LU R52, [R1+0x153c] ;  /* 0x00153c0001347983 */ /* 0x000f280000300800 */
[----:B------:R-:W4:Y:S04]  /*af8c0*/  LDL.LU R55, [R1+0x1538] ;  /* 0x0015380001377983 */ /* 0x000f280000300800 */
[----:B------:R-:W4:Y:S04]  /*af8d0*/  LDL.LU R8, [R1+0x3810] ;  /* 0x0038100001087983 */ /* 0x000f280000300800 */
[----:B------:R-:W4:Y:S04]  /*af8e0*/  LDL.LU R9, [R1+0x380c] ;  /* 0x00380c0001097983 */ /* 0x000f280000300800 */
[----:B------:R-:W4:Y:S04]  /*af8f0*/  LDL.LU R3, [R1+0x3808] ;  /* 0x0038080001037983 */ /* 0x000f280000300800 */
[----:B0-----:R-:W-:Y:S04]  /*af900*/  STL.64 [R1+0x2c0], R24 ;  /* 0x0002c01801007387 */ /* 0x001fe80000100a00 */
[----:B------:R0:W-:Y:S04]  /*af910*/  STL.64 [R1+0x2c8], R26 ;  /* 0x0002c81a01007387 */ /* 0x0001e80000100a00 */
[----:B0-----:R-:W4:Y:S01]  /*af920*/  LDL.LU.64 R26, [R1+0x3800] ;  /* 0x00380000011a7983 */ /* 0x001f220000300a00 */
[----:B------:R-:W-:-:S02]  /*af930*/  PRMT R12, R34, 0x5210, R61 ;  /* 0x00005210220c7816 */ /* 0x000fc4000000003d */
[----:B------:R-:W-:Y:S01]  /*af940*/  PRMT R13, R33, 0x5210, R13 ;  /* 0x00005210210d7816 */ /* 0x000fe2000000000d */
[----:B------:R-:W-:Y:S01]  /*af950*/  STSM.16.M88.4 [R57], R20 ;  /* 0x0000001439007844 */ /* 0x000fe20000000200 */
[----:B------:R-:W-:Y:S01]  /*af960*/  PRMT R14, R32, 0x5210, R14 ;  /* 0x00005210200e7816 */ /* 0x000fe2000000000e */
[----:B------:R-:W-:Y:S02]  /*af970*/  NOP ;  /* 0x0000000000007918 */ /* 0x000fe40000000000 */
[----:B------:R-:W0:Y:S04]  /*af980*/  LDS.128 R20, [R57] ;  /* 0x0000000039147984 */ /* 0x000e280000000c00 */
[----:B------:R-:W4:Y:S04]  /*af990*/  LDL.LU.64 R24, [R1+0x37f8] ;  /* 0x0037f80001187983 */ /* 0x000f280000300a00 */
[----:B0-----:R0:W-:Y:S04]  /*af9a0*/  STL.64 [R1+0x2b0], R20 ;  /* 0x0002b01401007387 */ /* 0x0011e80000100a00 */
[----:B------:R1:W-:Y:S01]  /*af9b0*/  STL.64 [R1+0x2b8], R22 ;  /* 0x0002b81601007387 */ /* 0x0003e20000100a00 */
[----:B--2---:R-:W-:-:S04]  /*af9c0*/  LOP3.LUT R50, R50, 0xffff, RZ, 0xc0, !PT ;  /* 0x0000ffff32327812 */ /* 0x004fc800078ec0ff */
[----:B0-----:R-:W-:Y:S02]  /*af9d0*/  PRMT R20, R56, 0x4210, R50 ;  /* 0x0000421038147816 */ /* 0x001fe40000000032 */
[----:B------:R-:W2:Y:S01]  /*af9e0*/  LDL.LU R56, [R1+0x37f4] ;  /* 0x0037f40001387983 */ /* 0x000ea20000300800 */
[----:B---3--:R-:W-:-:S04]  /*af9f0*/  LOP3.LUT R49, R49, 0xffff, RZ, 0xc0, !PT ;  /* 0x0000ffff31317812 */ /* 0x008fc800078ec0ff */
[----:B------:R-:W-:Y:S02]  /*afa00*/  PRMT R21, R58, 0x4210, R49 ;  /* 0x000042103a157816 */ /* 0x000fe40000000031 */
[----:B------:R-:W3:Y:S01]  /*afa10*/  LDL.LU R58, [R1+0x37f0] ;  /* 0x0037f000013a7983 */ /* 0x000ee20000300800 */
[----:B----4-:R-:W-:Y:S01]  /*afa20*/  PRMT R15, R26, 0x5210, R15 ;  /* 0x000052101a0f7816 */ /* 0x010fe2000000000f */
[----:B------:R-:W-:-:S04]  /*afa30*/  NOP ;  /* 0x0000000000007918 */ /* 0x000fc80000000000 */
[----:B------:R0:W-:Y:S01]  /*afa40*/  STSM.16.M88.4 [R57], R12 ;  /* 0x0000000c39007844 */ /* 0x0001e20000000200 */
[----:B------:R-:W-:Y:S01]  /*afa50*/  LOP3.LUT R26, R35, 0xffff, RZ, 0xc0, !PT ;  /* 0x0000ffff231a7812 */ /* 0x000fe200078ec0ff */
[----:B------:R-:W-:Y:S02]  /*afa60*/  NOP ;  /* 0x0000000000007918 */ /* 0x000fe40000000000 */
[----:B------:R-:W4:Y:S01]  /*afa70*/  LDS.128 R32, [R57] ;  /* 0x0000000039207984 */ /* 0x000f220000000c00 */
[----:B-1----:R-:W-:-:S03]  /*afa80*/  PRMT R22, R59, 0x4210, R26 ;  /* 0x000042103b167816 */ /* 0x002fc6000000001a */
[----:B------:R-:W2:Y:S01]  /*afa90*/  LDL.LU R59, [R1+0x37ec] ;  /* 0x0037ec00013b7983 */ /* 0x000ea20000300800 */
[----:B0-----:R-:W-:-:S04]  /*afaa0*/  LOP3.LUT R12, R17, 0xffff, RZ, 0xc0, !PT ;  /* 0x0000ffff110c7812 */ /* 0x001fc800078ec0ff */
[----:B------:R-:W-:Y:S01]  /*afab0*/  PRMT R23, R60, 0x4210, R12 ;  /* 0x000042103c177816 */ /* 0x000fe2000000000c */
[----:B------:R-:W-:Y:S01]  /*afac0*/  NOP ;  /* 0x0000000000007918 */ /* 0x000fe20000000000 */
[----:B------:R-:W3:Y:S04]  /*afad0*/  LDL.LU R60, [R1+0x37e8] ;  /* 0x0037e800013c7983 */ /* 0x000ee80000300800 */
[----:B----4-:R-:W-:Y:S04]  /*afae0*/  STL.64 [R1+0x2a0], R32 ;  /* 0x0002a02001007387 */ /* 0x010fe80000100a00 */
[----:B------:R0:W-:Y:S04]  /*afaf0*/  STL.64 [R1+0x2a8], R34 ;  /* 0x0002a82201007387 */ /* 0x0001e80000100a00 */
[----:B0-----:R-:W4:Y:S01]  /*afb00*/  LDL.LU.64 R34, [R1+0x37e0] ;  /* 0x0037e00001227983 */ /* 0x001f220000300a00 */
[----:B------:R-:W-:-:S02]  /*afb10*/  LOP3.LUT R61, R19, 0xffff, RZ, 0xc0, !PT ;  /* 0x0000ffff133d7812 */ /* 0x000fc400078ec0ff */
[----:B------:R-:W-:Y:S01]  /*afb20*/  LOP3.LUT R13, R37, 0xffff, RZ, 0xc0, !PT ;  /* 0x0000ffff250d7812 */ /* 0x000fe200078ec0ff */
[----:B------:R-:W-:Y:S01]  /*afb30*/  STSM.16.M88.4 [R57], R20 ;  /* 0x0000001439007844 */ /* 0x000fe20000000200 */
[----:B------:R-:W-:Y:S01]  /*afb40*/  LOP3.LUT R14, R52, 0xffff, RZ, 0xc0, !PT ;  /* 0x0000ffff340e7812 */ /* 0x000fe200078ec0ff */
[----:B------:R-:W-:Y:S01]  /*afb50*/  NOP ;  /* 0x0000000000007918 */ /* 0x000fe20000000000 */
[----:B------:R-:W-:Y:S01]  /*afb60*/  LOP3.LUT R15, R55, 0xffff, RZ, 0xc0, !PT ;  /* 0x0000ffff370f7812 */ /* 0x000fe200078ec0ff */
[----:B------:R-:W0:Y:S01]  /*afb70*/  LDS.128 R20, [R57] ;  /* 0x0000000039147984 */ /* 0x000e220000000c00 */
[----:B------:R-:W-:Y:S02]  /*afb80*/  PRMT R53, R53, 0x4210, R13 ;  /* 0x0000421035357816 */ /* 0x000fe4000000000d */
[----:B------:R-:W-:Y:S01]  /*afb90*/  PRMT R54, R54, 0x4210, R14 ;  /* 0x0000421036367816 */ /* 0x000fe2000000000e */
[----:B------:R-:W2:Y:S01]  /*afba0*/  LDL.LU.64 R32, [R1+0x37d8] ;  /* 0x0037d80001207983 */ /* 0x000ea20000300a00 */
[----:B------:R-:W-:-:S02]  /*afbb0*/  PRMT R55, R51, 0x4210, R15 ;  /* 0x0000421033377816 */ /* 0x000fc4000000000f */
[----:B------:R-:W-:Y:S01]  /*afbc0*/  PRMT R48, R48, 0x5210, R50 ;  /* 0x0000521030307816 */ /* 0x000fe20000000032 */
[----:B------:R-:W3:Y:S01]  /*afbd0*/  LDL.LU R37, [R1+0x2828] ;  /* 0x0028280001257983 */ /* 0x000ee20000300800 */
[----:B------:R-:W-:Y:S02]  /*afbe0*/  PRMT R49, R27, 0x5210, R49 ;  /* 0x000052101b317816 */ /* 0x000fe40000000031 */
[----:B------:R-:W-:Y:S02]  /*afbf0*/  PRMT R50, R25, 0x5210, R26 ;  /* 0x0000521019327816 */ /* 0x000fe4000000001a */
[----:B------:R-:W-:Y:S01]  /*afc00*/  PRMT R51, R24, 0x5210, R12 ;  /* 0x0000521018337816 */ /* 0x000fe2000000000c */
[----:B------:R-:W-:Y:S01]  /*afc10*/  NOP ;  /* 0x0000000000007918 */ /* 0x000fe20000000000 */
[----:B----4-:R-:W-:Y:S02]  /*afc20*/  PRMT R52, R35, 0x4210, R61 ;  /* 0x0000421023347816 */ /* 0x010fe4000000003d */
[----:B------:R-:W4:Y:S04]  /*afc30*/  LDL.LU R35, [R1+0x2824] ;  /* 0x0028240001237983 */ /* 0x000f280000300800 */
[----:B------:R-:W-:Y:S01]  /*afc40*/  STSM.16.M88.4 [R57], R52 ;  /* 0x0000003439007844 */ /* 0x000fe20000000200 */
[----:B------:R-:W-:-:S03]  /*afc50*/  NOP ;  /* 0x0000000000007918 */ /* 0x000fc60000000000 */
[----:B------:R-:W1:Y:S01]  /*afc60*/  LDS.128 R24, [R57] ;  /* 0x0000000039187984 */ /* 0x000e620000000c00 */
[----:B------:R-:W-:-:S03]  /*afc70*/  NOP ;  /* 0x0000000000007918 */ /* 0x000fc60000000000 */
[----:B------:R-:W2:Y:S04]  /*afc80*/  LDL.LU R19, [R1+0x27f8] ;  /* 0x0027f80001137983 */ /* 0x000ea80000300800 */
[----:B------:R-:W2:Y:S04]  /*afc90*/  LDL.LU R17, [R1+0x27f4] ;  /* 0x0027f40001117983 */ /* 0x000ea80000300800 */
[----:B0-----:R-:W-:Y:S04]  /*afca0*/  STL.64 [R1+0x190], R20 ;  /* 0x0001901401007387 */ /* 0x001fe80000100a00 */
[----:B------:R0:W-:Y:S04]  /*afcb0*/  STL.64 [R1+0x198], R22 ;  /* 0x0001981601007387 */ /* 0x0001e80000100a00 */
[----:B0-----:R-:W4:Y:S04]  /*afcc0*/  LDL.LU.64 R22, [R1+0x37d0] ;  /* 0x0037d00001167983 */ /* 0x001f280000300a00 */
[----:B------:R-:W2:Y:S04]  /*afcd0*/  LDL.LU.64 R20, [R1+0x37c8] ;  /* 0x0037c80001147983 */ /* 0x000ea80000300a00 */
[----:B------:R-:W2:Y:S04]  /*afce0*/  LDL.LU R52, [R1+0x1564] ;  /* 0x0015640001347983 */ /* 0x000ea80000300800 */
[----:B------:R-:W2:Y:S04]  /*afcf0*/  LDL.LU R53, [R1+0x1560] ;  /* 0x0015600001357983 */ /* 0x000ea80000300800 */
[----:B------:R-:W2:Y:S04]  /*afd00*/  LDL.LU R54, [R1+0x154c] ;  /* 0x00154c0001367983 */ /* 0x000ea80000300800 */
[----:B------:R-:W2:Y:S04]  /*afd10*/  LDL.LU R55, [R1+0x1548] ;  /* 0x0015480001377983 */ /* 0x000ea80000300800 */
[----:B-1----:R-:W-:Y:S04]  /*afd20*/  STL.64 [R1+0x270], R24 ;  /* 0x0002701801007387 */ /* 0x002fe80000100a00 */
[----:B------:R0:W-:Y:S04]  /*afd30*/  STL.64 [R1+0x278], R26 ;  /* 0x0002781a01007387 */ /* 0x0001e80000100a00 */
[----:B0-----:R-:W2:Y:S04]  /*afd40*/  LDL.LU R26, [R1+0x37c0] ;  /* 0x0037c000011a7983 */ /* 0x001ea80000300800 */
[----:B------:R-:W2:Y:S04]  /*afd50*/  LDL.LU.64 R24, [R1+0x37b8] ;  /* 0x0037b80001187983 */ /* 0x000ea80000300a00 */
[----:B------:R0:W-:Y:S04]  /*afd60*/  STSM.16.M88.4 [R57], R48 ;  /* 0x0000003039007844 */ /* 0x0001e80000000200 */
[----:B0-----:R-:W2:Y:S04]  /*afd70*/  LDL.LU.64 R50, [R1+0x37b0] ;  /* 0x0037b00001327983 */ /* 0x001ea80000300a00 */
[----:B------:R-:W2:Y:S01]  /*afd80*/  LDL.LU.64 R48, [R1+0x37a8] ;  /* 0x0037a80001307983 */ /* 0x000ea20000300a00 */
[----:B---3--:R-:W-:Y:S01]  /*afd90*/  LOP3.LUT R37, R37, 0xffff, RZ, 0xc0, !PT ;  /* 0x0000ffff25257812 */ /* 0x008fe200078ec0ff */
[----:B------:R-:W-:Y:S01]  /*afda0*/  NOP ;  /* 0x0000000000007918 */ /* 0x000fe20000000000 */
[----:B----4-:R-:W-:-:S02]  /*afdb0*/  PRMT R15, R23, 0x5210, R15 ;  /* 0x00005210170f7816 */ /* 0x010fc4000000000f */
[----:B--2---:R-:W-:Y:S02]  /*afdc0*/  PRMT R12, R26, 0x5210, R61 ;  /* 0x000052101a0c7816 */ /* 0x004fe4000000003d */
[----:B------:R-:W-:Y:S02]  /*afdd0*/  PRMT R13, R25, 0x5210, R13 ;  /* 0x00005210190d7816 */ /* 0x000fe4000000000d */
[----:B------:R-:W-:Y:S02]  /*afde0*/  PRMT R14, R24, 0x5210, R14 ;  /* 0x00005210180e7816 */ /* 0x000fe4000000000e */
[----:B------:R-:W0:Y:S01]  /*afdf0*/  LDS.128 R24, [R57] ;  /* 0x0000000039187984 */ /* 0x000e220000000c00 */
[----:B------:R-:W-:-:S03]  /*afe00*/  NOP ;  /* 0x0000000000007918 */ /* 0x000fc60000000000 */
[----:B------:R1:W-:Y:S04]  /*afe10*/  STSM.16.M88.4 [R57], R12 ;  /* 0x0000000c39007844 */ /* 0x0003e80000000200 */
[----:B0-----:R-:W-:Y:S04]  /*afe20*/  STL.64 [R1+0x260], R24 ;  /* 0x0002601801007387 */ /* 0x001fe80000100a00 */
[----:B------:R-:W-:Y:S01]  /*afe30*/  STL.64 [R1+0x268], R26 ;  /* 0x0002681a01007387 */ /* 0x000fe20000100a00 */
[----:B------:R-:W-:-:S03]  /*afe40*/  NOP ;  /* 0x0000000000007918 */ /* 0x000fc60000000000 */
[----:B------:R-:W0:Y:S01]  /*afe50*/  LDS.128 R24, [R57] ;  /* 0x0000000039187984 */ /* 0x000e220000000c00 */
[----:B------:R-:W-:Y:S02]  /*afe60*/  LOP3.LUT R35, R35, 0xffff, RZ, 0xc0, !PT ;  /* 0x0000ffff23237812 */ /* 0x000fe400078ec0ff */
[----:B------:R-:W-:Y:S02]  /*afe70*/  LOP3.LUT R19, R19, 0xffff, RZ, 0xc0, !PT ;  /* 0x0000ffff13137812 */ /* 0x000fe400078ec0ff */
[----:B-1----:R-:W-:Y:S02]  /*afe80*/  PRMT R13, R50, 0x4210, R35 ;  /* 0x00004210320d7816 */ /* 0x002fe40000000023 */
[----:B------:R-:W-:Y:S02]  /*afe90*/  PRMT R12, R51, 0x4210, R37 ;  /* 0x00004210330c7816 */ /* 0x000fe40000000025 */
[----:B------:R-:W-:Y:S02]  /*afea0*/  PRMT R14, R29, 0x4210, R19 ;  /* 0x000042101d0e7816 */ /* 0x000fe40000000013 */
[----:B------:R-:W-:-:S02]  /*afeb0*/  LOP3.LUT R61, R52, 0xffff, RZ, 0xc0, !PT ;  /* 0x0000ffff343d7812 */ /* 0x000fc400078ec0ff */
[----:B------:R-:W-:Y:S01]  /*afec0*/  LOP3.LUT R29, R53, 0xffff, RZ, 0xc0, !PT ;  /* 0x0000ffff351d7812 */ /* 0x000fe200078ec0ff */
[----:B0-----:R0:W-:Y:S04]  /*afed0*/  STL.64 [R1+0x250], R24 ;  /* 0x0002501801007387 */ /* 0x0011e80000100a00 */
[----:B------:R1:W-:Y:S04]  /*afee0*/  STL.64 [R1+0x258], R26 ;  /* 0x0002581a01007387 */ /* 0x0003e80000100a00 */
[----:B------:R-:W2:Y:S04]  /*afef0*/  LDL.LU R50, [R1+0x2838] ;  /* 0x0028380001327983 */ /* 0x000ea80000300800 */
[----:B------:R-:W3:Y:S04]  /*aff00*/  LDL.LU R51, [R1+0x2834] ;  /* 0x0028340001337983 */ /* 0x000ee80000300800 */
[----:B------:R-:W4:Y:S04]  /*aff10*/  LDL.LU R52, [R1+0x2818] ;  /* 0x0028180001347983 */ /* 0x000f280000300800 */
[----:B------:R-:W2:Y:S01]  /*aff20*/  LDL.LU R53, [R1+0x2814] ;  /* 0x0028140001357983 */ /* 0x000ea20000300800 */
[----:B------:R-:W-:-:S04]  /*aff30*/  LOP3.LUT R17, R17, 0xffff, RZ, 0xc0, !PT ;  /* 0x0000ffff11117812 */ /* 0x000fc800078ec0ff */
[----:B------:R-:W-:Y:S01]  /*aff40*/  PRMT R15, R11, 0x4210, R17 ;  /* 0x000042100b0f7816 */ /* 0x000fe20000000011 */
[----:B------:R-:W-:-:S04]  /*aff50*/  NOP ;  /* 0x0000000000007918 */ /* 0x000fc80000000000 */
[----:B------:R-:W-:Y:S01]  /*aff60*/  STSM.16.M88.4 [R57], R12 ;  /* 0x0000000c39007844 */ /* 0x000fe20000000200 */
[----:B------:R-:W-:Y:S01]  /*aff70*/  LOP3.LUT R23, R54, 0xffff, RZ, 0xc0, !PT ;  /* 0x0000ffff36177812 */ /* 0x000fe200078ec0ff */
[----:B------:R-:W-:Y:S01]  /*aff80*/  NOP ;  /* 0x0000000000007918 */ /* 0x000fe20000000000 */
[----:B------:R-:W-:Y:S01]  /*aff90*/  LOP3.LUT R11, R55, 0xffff, RZ, 0xc0, !PT ;  /* 0x0000ffff370b7812 */ /* 0x000fe200078ec0ff */
[----:B------:R-:W1:Y:S01]  /*affa0*/  LDS.128 R12, [R57] ;  /* 0x00000000390c7984 */ /* 0x000e620000000c00 */
[----:B0-----:R-:W-:Y:S02]  /*affb0*/  PRMT R24, R49, 0x4210, R61 ;  /* 0x0000421031187816 */ /* 0x001fe4000000003d */
[----:B------:R-:W-:Y:S02]  /*affc0*/  PRMT R25, R48, 0x4210, R29 ;  /* 0x0000421030197816 */ /* 0x000fe4000000001d */
[----:B-1----:R-:W-:Y:S02]  /*affd0*/  PRMT R26, R39, 0x4210, R23 ;  /* 0x00004210271a7816 */ /* 0x002fe40000000017 */
[----:B------:R-:W-:Y:S01]  /*affe0*/  PRMT R27, R38, 0x4210, R11 ;  /* 0x00004210261b7816 */ /* 0x000fe2000000000b */
[----:B------:R-:W-:-:S04]  /*afff0*/  NOP ;  /* 0x0000000000007918 */ /* 0x000fc80000000000 */
[----:B------:R-:W-:Y:S01]  /*b0000*/  STSM.16.M88.4 [R57], R24 ;  /* 0x0000001839007844 */ /* 0x000fe20000000200 */
[----:B------:R-:W-:Y:S02]  /*b0010*/  PRMT R38, R18, 0x5210, R19 ;  /* 0x0000521012267816 */ /* 0x000fe40000000013 */
[----:B------:R-:W-:Y:S01]  /*b0020*/  PRMT R39, R16, 0x5210, R17 ;  /* 0x0000521010277816 */ /* 0x000fe20000000011 */
[----:B------:R-:W-:Y:S01]  /*b0030*/  NOP ;  /* 0x0000000000007918 */ /* 0x000fe20000000000 */
[----:B------:R-:W0:Y:S04]  /*b0040*/  LDS.128 R16, [R57] ;  /* 0x0000000039107984 */ /* 0x000e280000000c00 */
[----:B------:R-:W-:Y:S04]  /*b0050*/  STL.64 [R1+0x180], R12 ;  /* 0x0001800c01007387 */ /* 0x000fe80000100a00 */
[----:B------:R1:W-:Y:S04]  /*b0060*/  STL.64 [R1+0x188], R14 ;  /* 0x0001880e01007387 */ /* 0x0003e80000100a00 */
[----:B-1----:R-:W3:Y:S04]  /*b0070*/  LDL.LU.64 R14, [R1+0x37a0] ;  /* 0x0037a000010e7983 */ /* 0x002ee80000300a00 */
[----:B------:R-:W3:Y:S04]  /*b0080*/  LDL.LU.64 R12, [R1+0x3798] ;  /* 0x00379800010c7983 */ /* 0x000ee80000300a00 */
[----:B------:R-:W3:Y:S04]  /*b0090*/  LDL.LU.64 R26, [R1+0x3790] ;  /* 0x00379000011a7983 */ /* 0x000ee80000300a00 */
[----:B------:R-:W3:Y:S04]  /*b00a0*/  LDL.LU.64 R24, [R1+0x3788] ;  /* 0x0037880001187983 */ /* 0x000ee80000300a00 */
[----:B------:R-:W3:Y:S04]  /*b00b0*/  LDL.LU R54, [R1+0x156c] ;  /* 0x00156c0001367983 */ /* 0x000ee80000300800 */
[----:B------:R-:W3:Y:S04]  /*b00c0*/  LDL.LU R55, [R1+0x1568] ;  /* 0x0015680001377983 */ /* 0x000ee80000300800 */
[----:B------:R-:W3:Y:S04]  /*b00d0*/  LDL.LU R48, [R1+0x155c] ;  /* 0x00155c0001307983 */ /* 0x000ee80000300800 */
[----:B------:R-:W3:Y:S04]  /*b00e0*/  LDL.LU R49, [R1+0x1558] ;  /* 0x0015580001317983 */ /* 0x000ee80000300800 */
[----:B0-----:R-:W-:Y:S04]  /*b00f0*/  STL.64 [R1+0x240], R16 ;  /* 0x0002401001007387 */ /* 0x001fe80000100a00 */
[----:B------:R0:W-:Y:S04]  /*b0100*/  STL.64 [R1+0x248], R18 ;  /* 0x0002481201007387 */ /* 0x0001e80000100a00 */
[----:B0-----:R-:W3:Y:S01]  /*b0110*/  LDL.LU.64 R18, [R1+0x3780] ;  /* 0x0037800001127983 */ /* 0x001ee20000300a00 */
[----:B------:R-:W-:-:S02]  /*b0120*/  PRMT R36, R36, 0x5210, R37 ;  /* 0x0000521024247816 */ /* 0x000fc40000000025 */
[----:B------:R-:W-:Y:S01]  /*b0130*/  PRMT R37, R31, 0x5210, R35 ;  /* 0x000052101f257816 */ /* 0x000fe20000000023 */
[----:B------:R-:W-:Y:S01]  /*b0140*/  NOP ;  /* 0x0000000000007918 */ /* 0x000fe20000000000 */
[----:B------:R-:W-:-:S03]  /*b0150*/  PRMT R22, R22, 0x5210, R23 ;  /* 0x0000521016167816 */ /* 0x000fc60000000017 */
[----:B------:R-:W-:Y:S01]  /*b0160*/  STSM.16.M88.4 [R57], R36 ;  /* 0x0000002439007844 */ /* 0x000fe20000000200 */
[----:B------:R-:W-:Y:S01]  /*b0170*/  PRMT R20, R20, 0x5210, R61 ;  /* 0x0000521014147816 */ /* 0x000fe2000000003d */
[----:B------:R-:W-:Y:S01]  /*b0180*/  NOP ;  /* 0x0000000000007918 */ /* 0x000fe20000000000 */
[----:B------:R-:W-:Y:S01]  /*b0190*/  PRMT R21, R21, 0x5210, R29 ;  /* 0x0000521015157816 */ /* 0x000fe2000000001d */
[----:B------:R-:W0:Y:S01]  /*b01a0*/  LDS.128 R36, [R57] ;  /* 0x0000000039247984 */ /* 0x000e220000000c00 */
[----:B------:R-:W-:Y:S01]  /*b01b0*/  PRMT R23, R10, 0x5210, R11 ;  /* 0x000052100a177816 */ /* 0x000fe2000000000b */
[----:B------:R-:W-:-:S04]  /*b01c0*/  NOP ;  /* 0x0000000000007918 */ /* 0x000fc80000000000 */
[----:B------:R1:W-:Y:S04]  /*b01d0*/  STSM.16.M88.4 [R57], R20 ;  /* 0x0000001439007844 */ /* 0x0003e80000000200 */
[----:B------:R-:W3:Y:S04]  /*b01e0*/  LDL.LU.64 R16, [R1+0x3778] ;  /* 0x0037780001107983 */ /* 0x000ee80000300a00 */
[----:B0-----:R-:W-:Y:S04]  /*b01f0*/  STL.64 [R1+0x230], R36 ;  /* 0x0002302401007387 */ /* 0x001fe80000100a00 */
[----:B------:R-:W-:Y:S01]  /*b0200*/  STL.64 [R1+0x238], R38 ;  /* 0x0002382601007387 */ /* 0x000fe20000100a00 */
[----:B----4-:R-:W-:-:S02]  /*b0210*/  LOP3.LUT R35, R52, 0xffff, RZ, 0xc0, !PT ;  /* 0x0000ffff34237812 */ /* 0x010fc400078ec0ff */
[----:B--2---:R-:W-:Y:S02]  /*b0220*/  LOP3.LUT R31, R53, 0xffff, RZ, 0xc0, !PT ;  /* 0x0000ffff351f7812 */ /* 0x004fe400078ec0ff */
[----:B-1----:R-:W-:Y:S02]  /*b0230*/  PRMT R22, R9, 0x4210, R35 ;  /* 0x0000421009167816 */ /* 0x002fe40000000023 */
[----:B------:R-:W-:Y:S01]  /*b0240*/  PRMT R23, R8, 0x4210, R31 ;  /* 0x0000421008177816 */ /* 0x000fe2000000001f */
[----:B------:R-:W-:Y:S01]  /*b0250*/  NOP ;  /* 0x0000000000007918 */ /* 0x000fe20000000000 */
[----:B------:R-:W0:Y:S04]  /*b0260*/  LDS.128 R8, [R57] ;  /* 0x0000000039087984 */ /* 0x000e280000000c00 */
[----:B0-----:R-:W-:Y:S04]  /*b0270*/  STL.64 [R1+0x220], R8 ;  /* 0x0002200801007387 */ /* 0x001fe80000100a00 */
[----:B------:R0:W-:Y:S04]  /*b0280*/  STL.64 [R1+0x228], R10 ;  /* 0x0002280a01007387 */ /* 0x0001e80000100a00 */
[----:B0-----:R-:W2:Y:S04]  /*b0290*/  LDL.LU.64 R10, [R1+0x3770] ;  /* 0x00377000010a7983 */ /* 0x001ea80000300a00 */
[----:B------:R-:W4:Y:S01]  /*b02a0*/  LDL.LU.64 R8, [R1+0x3768] ;  /* 0x0037680001087983 */ /* 0x000f220000300a00 */
[----:B------:R-:W-:-:S02]  /*b02b0*/  LOP3.LUT R37, R50, 0xffff, RZ, 0xc0, !PT ;  /* 0x0000ffff32257812 */ /* 0x000fc400078ec0ff */
[----:B---3--:R-:W-:Y:S02]  /*b02c0*/  LOP3.LUT R36, R51, 0xffff, RZ, 0xc0, !PT ;  /* 0x0000ffff33247812 */ /* 0x008fe400078ec0ff */
[----:B------:R-:W3:Y:S04]  /*b02d0*/  LDL.LU R51, [R1+0x284c] ;  /* 0x00284c0001337983 */ /* 0x000ee80000300800 */
[----:B------:R-:W3:Y:S04]  /*b02e0*/  LDL.LU R52, [R1+0x2848] ;  /* 0x0028480001347983 */ /* 0x000ee80000300800 */
[----:B------:R-:W3:Y:S01]  /*b02f0*/  LDL.LU R53, [R1+0x2830] ;  /* 0x0028300001357983 */ /* 0x000ee20000300800 */
[----:B------:R-:W-:-:S02]  /*b0300*/  PRMT R20, R26, 0x4210, R37 ;  /* 0x000042101a147816 */ /* 0x000fc40000000025 */
[----:B------:R-:W-:Y:S01]  /*b0310*/  PRMT R21, R19, 0x4210, R36 ;  /* 0x0000421013157816 */ /* 0x000fe20000000024 */
[----:B------:R-:W-:-:S04]  /*b0320*/  NOP ;  /* 0x0000000000007918 */ /* 0x000fc80000000000 */
[----:B------:R-:W-:Y:S01]  /*b0330*/  STSM.16.M88.4 [R57], R20 ;  /* 0x0000001439007844 */ /* 0x000fe20000000200 */
[----:B------:R-:W-:-:S03]  /*b0340*/  NOP ;  /* 0x0000000000007918 */ /* 0x000fc60000000000 */
[----:B------:R-:W0:Y:S01]  /*b0350*/  LDS.128 R20, [R57] ;  /* 0x0000000039147984 */ /* 0x000e220000000c00 */
[----:B------:R-:W-:-:S03]  /*b0360*/  LOP3.LUT R19, R49, 0xffff, RZ, 0xc0, !PT ;  /* 0x0000ffff31137812 */ /* 0x000fc600078ec0ff */
[----:B------:R-:W3:Y:S04]  /*b0370*/  LDL.LU R49, [R1+0x282c] ;  /* 0x00282c0001317983 */ /* 0x000ee80000300800 */
[----:B0-----:R-:W-:Y:S04]  /*b0380*/  STL.64 [R1+0x210], R20 ;  /* 0x0002101401007387 */ /* 0x001fe80000100a00 */
[----:B------:R0:W-:Y:S04]  /*b0390*/  STL.64 [R1+0x218], R22 ;  /* 0x0002181601007387 */ /* 0x0001e80000100a00 */
[----:B0-----:R-:W3:Y:S04]  /*b03a0*/  LDL.LU.64 R22, [R1+0x3760] ;  /* 0x0037600001167983 */ /* 0x001ee80000300a00 */
[----:B------:R-:W3:Y:S01]  /*b03b0*/  LDL.LU.64 R20, [R1+0x3758] ;  /* 0x0037580001147983 */ /* 0x000ee20000300a00 */
[----:B------:R-:W-:-:S02]  /*b03c0*/  LOP3.LUT R61, R54, 0xffff, RZ, 0xc0, !PT ;  /* 0x0000ffff363d7812 */ /* 0x000fc400078ec0ff */
[----:B------:R-:W-:Y:S02]  /*b03d0*/  LOP3.LUT R29, R55, 0xffff, RZ, 0xc0, !PT ;  /* 0x0000ffff371d7812 */ /* 0x000fe400078ec0ff */
[----:B------:R-:W-:-:S04]  /*b03e0*/  LOP3.LUT R26, R48, 0xffff, RZ, 0xc0, !PT ;  /* 0x0000ffff301a7812 */ /* 0x000fc800078ec0ff */
[----:B--2---:R-:W-:Y:S02]  /*b03f0*/  PRMT R10, R10, 0x4210, R26 ;  /* 0x000042100a0a7816 */ /* 0x004fe4000000001a */
[----:B------:R-:W-:Y:S02]  /*b0400*/  PRMT R11, R11, 0x4210, R19 ;  /* 0x000042100b0b7816 */ /* 0x000fe40000000013 */
[----:B----4-:R-:W-:Y:S02]  /*b0410*/  PRMT R8, R8, 0x4210, R61 ;  /* 0x0000421008087816 */ /* 0x010fe4000000003d */
[----:B------:R-:W-:Y:S01]  /*b0420*/  PRMT R9, R9, 0x4210, R29 ;  /* 0x0000421009097816 */ /* 0x000fe2000000001d */
[----:B------:R-:W-:-:S04]  /*b0430*/  NOP ;  /* 0x0000000000007918 */ /* 0x000fc80000000000 */
[----:B------:R0:W-:Y:S04]  /*b0440*/  STSM.16.M88.4 [R57], R8 ;  /* 0x0000000839007844 */ /* 0x0001e80000000200 */
[----:B0-----:R-:W2:Y:S04]  /*b0450*/  LDL.LU.64 R10, [R1+0x3750] ;  /* 0x00375000010a7983 */ /* 0x001ea80000300a00 */
[----:B------:R-:W4:Y:S04]  /*b0460*/  LDL.LU.64 R8, [R1+0x3748] ;  /* 0x0037480001087983 */ /* 0x000f280000300a00 */
[----:B------:R-:W4:Y:S04]  /*b0470*/  LDL.LU R54, [R1+0x1574] ;  /* 0x0015740001367983 */ /* 0x000f280000300800 */
[----:B------:R-:W4:Y:S04]  /*b0480*/  LDL.LU R55, [R1+0x1570] ;  /* 0x0015700001377983 */ /* 0x000f280000300800 */
[----:B------:R-:W4:Y:S01]  /*b0490*/  LDL.LU R48, [R1+0x157c] ;  /* 0x00157c0001307983 */ /* 0x000f220000300800 */
[----:B------:R-:W-:-:S02]  /*b04a0*/  PRMT R34, R34, 0x5210, R35 ;  /* 0x0000521022227816 */ /* 0x000fc40000000023 */
[----:B------:R-:W-:Y:S02]  /*b04b0*/  PRMT R32, R32, 0x5210, R37 ;  /* 0x0000521020207816 */ /* 0x000fe40000000025 */
[----:B------:R-:W-:Y:S01]  /*b04c0*/  PRMT R33, R33, 0x5210, R36 ;  /* 0x0000521021217816 */ /* 0x000fe20000000024 */
[----:B------:R-:W-:Y:S01]  /*b04d0*/  NOP ;  /* 0x0000000000007918 */ /* 0x000fe20000000000 */
[----:B------:R-:W-:Y:S01]  /*b04e0*/  PRMT R35, R30, 0x5210, R31 ;  /* 0x000052101e237816 */ /* 0x000fe2000000001f */
[----:B------:R-:W0:Y:S01]  /*b04f0*/  LDS.128 R36, [R57] ;  /* 0x0000000039247984 */ /* 0x000e220000000c00 */
[----:B------:R-:W-:-:S03]  /*b0500*/  NOP ;  /* 0x0000000000007918 */ /* 0x000fc60000000000 */
[----:B------:R-:W-:Y:S01]  /*b0510*/  STSM.16.M88.4 [R57], R32 ;  /* 0x0000002039007844 */ /* 0x000fe20000000200 */
[----:B------:R-:W-:-:S03]  /*b0520*/  NOP ;  /* 0x0000000000007918 */ /* 0x000fc60000000000 */
[----:B------:R-:W1:Y:S01]  /*b0530*/  LDS.128 R32, [R57] ;  /* 0x0000000039207984 */ /* 0x000e620000000c00 */
[----:B------:R-:W-:Y:S02]  /*b0540*/  PRMT R28, R28, 0x5210, R61 ;  /* 0x000052101c1c7816 */ /* 0x000fe4000000003d */
[----:B------:R-:W-:Y:S02]  /*b0550*/  PRMT R29, R27, 0x5210, R29 ;  /* 0x000052101b1d7816 */ /* 0x000fe4000000001d */
[----:B------:R-:W-:Y:S02]  /*b0560*/  PRMT R31, R15, 0x5210, R19 ;  /* 0x000052100f1f7816 */ /* 0x000fe40000000013 */
[----:B---3--:R-:W-:Y:S02]  /*b0570*/  LOP3.LUT R15, R49, 0xffff, RZ, 0xc0, !PT ;  /* 0x0000ffff310f7812 */ /* 0x008fe400078ec0ff */
[----:B------:R-:W-:Y:S01]  /*b0580*/  LOP3.LUT R19, R53, 0xffff, RZ, 0xc0, !PT ;  /* 0x0000ffff35137812 */ /* 0x000fe200078ec0ff */
[----:B0-----:R-:W-:Y:S01]  /*b0590*/  STL.64 [R1+0x200], R36 ;  /* 0x0002002401007387 */ /* 0x001fe20000100a00 */
[----:B------:R-:W-:Y:S01]  /*b05a0*/  PRMT R30, R20, 0x5210, R26 ;  /* 0x00005210141e7816 */ /* 0x000fe2000000001a */
[----:B------:R-:W-:-:S04]  /*b05b0*/  NOP ;  /* 0x0000000000007918 */ /* 0x000fc80000000000 */
[----:B------:R-:W-:Y:S01]  /*b05c0*/  STSM.16.M88.4 [R57], R28 ;  /* 0x0000001c39007844 */ /* 0x000fe20000000200 */
[----:B------:R-:W-:-:S03]  /*b05d0*/  NOP ;  /* 0x0000000000007918 */ /* 0x000fc60000000000 */
[----:B------:R-:W0:Y:S04]  /*b05e0*/  LDS.128 R28, [R57] ;  /* 0x00000000391c7984 */ /* 0x000e280000000c00 */
[----:B------:R3:W-:Y:S04]  /*b05f0*/  STL.64 [R1+0x208], R38 ;  /* 0x0002082601007387 */ /* 0x0007e80000100a00 */
[----:B---3--:R-:W3:Y:S04]  /*b0600*/  LDL.LU.64 R38, [R1+0x3740] ;  /* 0x0037400001267983 */ /* 0x008ee80000300a00 */
[----:B------:R-:W3:Y:S04]  /*b0610*/  LDL.LU.64 R36, [R1+0x3738] ;  /* 0x0037380001247983 */ /* 0x000ee80000300a00 */
[----:B-1----:R-:W-:Y:S04]  /*b0620*/  STL.64 [R1+0x1f0], R32 ;  /* 0x0001f02001007387 */ /* 0x002fe80000100a00 */
[----:B------:R1:W-:Y:S04]  /*b0630*/  STL.64 [R1+0x1f8], R34 ;  /* 0x0001f82201007387 */ /* 0x0003e80000100a00 */
[----:B-1----:R-:W3:Y:S04]  /*b0640*/  LDL.LU.64 R34, [R1+0x3730] ;  /* 0x0037300001227983 */ /* 0x002ee80000300a00 */
[----:B------:R-:W3:Y:S04]  /*b0650*/  LDL.LU.64 R32, [R1+0x3728] ;  /* 0x0037280001207983 */ /* 0x000ee80000300a00 */
[----:B------:R-:W3:Y:S04]  /*b0660*/  LDL R49, [R1+0x1728] ;  /* 0x0017280001317983 */ /* 0x000ee80000100800 */
[----:B0-----:R-:W-:Y:S01]  /*b0670*/  STL.64 [R1+0x280], R28 ;  /* 0x0002801c01007387 */ /* 0x001fe20000100a00 */
[----:B------:R-:W-:-:S03]  /*b0680*/  LOP3.LUT R61, R51, 0xffff, RZ, 0xc0, !PT ;  /* 0x0000ffff333d7812 */ /* 0x000fc600078ec0ff */
[----:B------:R-:W-:Y:S01]  /*b0690*/  STL.64 [R1+0x288], R30 ;  /* 0x0002881e01007387 */ /* 0x000fe20000100a00 */
[----:B------:R-:W-:Y:S01]  /*b06a0*/  LOP3.LUT R20, R52, 0xffff, RZ, 0xc0, !PT ;  /* 0x0000ffff34147812 */ /* 0x000fe200078ec0ff */
[----:B------:R-:W-:Y:S02]  /*b06b0*/  NOP ;  /* 0x0000000000007918 */ /* 0x000fe40000000000 */
[----:B------:R-:W3:Y:S01]  /*b06c0*/  LDL.LU R50, [R1+0x330] ;  /* 0x0003300001327983 */ /* 0x000ee20000300800 */
[----:B------:R-:W-:Y:S02]  /*b06d0*/  PRMT R24, R24, 0x4210, R61 ;  /* 0x0000421018187816 */ /* 0x000fe4000000003d */
[----:B------:R-:W-:Y:S02]  /*b06e0*/  PRMT R25, R25, 0x4210, R20 ;  /* 0x0000421019197816 */ /* 0x000fe40000000014 */
[----:B------:R-:W-:Y:S02]  /*b06f0*/  PRMT R18, R18, 0x5210, R19 ;  /* 0x0000521012127816 */ /* 0x000fe40000000013 */
[----:B------:R-:W-:-:S02]  /*b0700*/  PRMT R16, R16, 0x5210, R61 ;  /* 0x0000521010107816 */ /* 0x000fc4000000003d */
[----:B------:R-:W-:Y:S02]  /*b0710*/  PRMT R17, R17, 0x5210, R20 ;  /* 0x0000521011117816 */ /* 0x000fe40000000014 */
[----:B--2---:R-:W-:Y:S02]  /*b0720*/  PRMT R26, R11, 0x4210, R19 ;  /* 0x000042100b1a7816 */ /* 0x004fe40000000013 */
[----:B------:R-:W-:Y:S02]  /*b0730*/  PRMT R27, R10, 0x4210, R15 ;  /* 0x000042100a1b7816 */ /* 0x000fe4000000000f */
[----:B----4-:R-:W-:Y:S02]  /*b0740*/  LOP3.LUT R9, R9, 0xffff, RZ, 0xc0, !PT ;  /* 0x0000ffff09097812 */ /* 0x010fe400078ec0ff */
[----:B------:R-:W-:Y:S02]  /*b0750*/  LOP3.LUT R11, R54, 0xffff, RZ, 0xc0, !PT ;  /* 0x0000ffff360b7812 */ /* 0x000fe400078ec0ff */
[----:B------:R-:W-:-:S02]  /*b0760*/  LOP3.LUT R10, R55, 0xffff, RZ, 0xc0, !PT ;  /* 0x0000ffff370a7812 */ /* 0x000fc400078ec0ff */
[----:B------:R-:W2:Y:S01]  /*b0770*/  LDL.LU.64 R54, [R1+0x2110] ;  /* 0x0021100001367983 */ /* 0x000ea20000300a00 */
[----:B------:R-:W-:-:S03]  /*b0780*/  LOP3.LUT R8, R8, 0xffff, RZ, 0xc0, !PT ;  /* 0x0000ffff08087812 */ /* 0x000fc600078ec0ff */
[----:B------:R0:W-:Y:S01]  /*b0790*/  STSM.16.M88.4 [R57], R24 ;  /* 0x0000001839007844 */ /* 0x0001e20000000200 */
[----:B------:R-:W-:-:S03]  /*b07a0*/  NOP ;  /* 0x0000000000007918 */ /* 0x000fc60000000000 */
[----:B------:R-:W1:Y:S01]  /*b07b0*/  LDS.128 R28, [R57] ;  /* 0x00000000391c7984 */ /* 0x000e620000000c00 */
[----:B------:R-:W-:Y:S01]  /*b07c0*/  PRMT R19, R14, 0x5210, R15 ;  /* 0x000052100e137816 */ /* 0x000fe2000000000f */
[----:B------:R-:W-:Y:S01]  /*b07d0*/  NOP ;  /* 0x0000000000007918 */ /* 0x000fe20000000000 */
[----:B0-----:R-:W-:Y:S02]  /*b07e0*/  PRMT R24, R48, 0x4210, R11 ;  /* 0x0000421030187816 */ /* 0x001fe4000000000b */
[----:B------:R-:W-:Y:S02]  /*b07f0*/  PRMT R25, R23, 0x4210, R10 ;  /* 0x0000421017197816 */ /* 0x000fe4000000000a */
[----:B------:R-:W-:Y:S02]  /*b0800*/  PRMT R26, R22, 0x4210, R9 ;  /* 0x00004210161a7816 */ /* 0x000fe40000000009 */
[----:B------:R-:W-:-:S05]  /*b0810*/  PRMT R27, R21, 0x4210, R8 ;  /* 0x00004210151b7816 */ /* 0x000fca0000000008 */
[----:B------:R-:W-:Y:S01]  /*b0820*/  STSM.16.M88.4 [R57], R24 ;  /* 0x0000001839007844 */ /* 0x000fe20000000200 */
[----:B------:R-:W-:-:S03]  /*b0830*/  NOP ;  /* 0x0000000000007918 */ /* 0x000fc60000000000 */
[----:B------:R-:W0:Y:S01]  /*b0840*/  LDS.128 R20, [R57] ;  /* 0x0000000039147984 */ /* 0x000e220000000c00 */
[----:B------:R-:W-:-:S03]  /*b0850*/  NOP ;  /* 0x0000000000007918 */ /* 0x000fc60000000000 */
[----:B------:R-:W-:Y:S01]  /*b0860*/  STSM.16.M88.4 [R57], R16 ;  /* 0x0000001039007844 */ /* 0x000fe20000000200 */
[----:B------:R-:W-:Y:S02]  /*b0870*/  PRMT R4, R4, 0x5210, R11 ;  /* 0x0000521004047816 */ /* 0x000fe4000000000b */
[----:B------:R-:W-:Y:S02]  /*b0880*/  PRMT R5, R5, 0x5210, R10 ;  /* 0x0000521005057816 */ /* 0x000fe4000000000a */
[----:B------:R-:W-:Y:S02]  /*b0890*/  PRMT R6, R6, 0x5210, R9 ;  /* 0x0000521006067816 */ /* 0x000fe40000000009 */
[----:B------:R-:W-:Y:S01]  /*b08a0*/  PRMT R7, R7, 0x5210, R8 ;  /* 0x0000521007077816 */ /* 0x000fe20000000008 */
[----:B------:R-:W-:Y:S01]  /*b08b0*/  NOP ;  /* 0x0000000000007918 */ /* 0x000fe20000000000 */
[----:B------:R-:W4:Y:S01]  /*b08c0*/  LDS.128 R8, [R57] ;  /* 0x0000000039087984 */ /* 0x000f220000000c00 */
[----:B------:R-:W-:-:S03]  /*b08d0*/  NOP ;  /* 0x0000000000007918 */ /* 0x000fc60000000000 */
[----:B-1----:R-:W-:Y:S04]  /*b08e0*/  STL.64 [R1+0x170], R28 ;  /* 0x0001701c01007387 */ /* 0x002fe80000100a00 */
[----:B------:R1:W-:Y:S04]  /*b08f0*/  STL.64 [R1+0x178], R30 ;  /* 0x0001781e01007387 */ /* 0x0003e80000100a00 */
[----:B------:R4:W-:Y:S04]  /*b0900*/  STSM.16.M88.4 [R57], R4 ;  /* 0x0000000439007844 */ /* 0x0009e80000000200 */
[----:B-1----:R-:W2:Y:S04]  /*b0910*/  LDL.LU.64 R30, [R1+0x3720] ;  /* 0x00372000011e7983 */ /* 0x002ea80000300a00 */
[----:B------:R-:W2:Y:S04]  /*b0920*/  LDL.LU.64 R28, [R1+0x3718] ;  /* 0x00371800011c7983 */ /* 0x000ea80000300a00 */
[----:B------:R-:W2:Y:S04]  /*b0930*/  LDL.LU.64 R24, [R1+0x3710] ;  /* 0x0037100001187983 */ /* 0x000ea80000300a00 */
[----:B0-----:R0:W-:Y:S04]  /*b0940*/  STL.64 [R1+0x160], R20 ;  /* 0x0001601401007387 */ /* 0x0011e80000100a00 */
[----:B------:R-:W-:Y:S04]  /*b0950*/  STL.64 [R1+0x168], R22 ;  /* 0x0001681601007387 */ /* 0x000fe80000100a00 */
[----:B----4-:R1:W-:Y:S04]  /*b0960*/  STL.64 [R1+0x1b0], R8 ;  /* 0x0001b00801007387 */ /* 0x0103e80000100a00 */
[----:B------:R-:W-:Y:S04]  /*b0970*/  STL.64 [R1+0x1b8], R10 ;  /* 0x0001b80a01007387 */ /* 0x000fe80000100a00 */
[----:B------:R-:W4:Y:S04]  /*b0980*/  LDL.LU R57, [R1+0x3708] ;  /* 0x0037080001397983 */ /* 0x000f280000300800 */
[----:B------:R-:W4:Y:S04]  /*b0990*/  LDL R48, [R1+0x1794] ;  /* 0x0017940001307983 */ /* 0x000f280000100800 */
[----:B------:R-:W4:Y:S04]  /*b09a0*/  LDL.LU.64 R4, [R1+0x2218] ;  /* 0x0022180001047983 */ /* 0x000f280000300a00 */
[----:B0-----:R-:W4:Y:S04]  /*b09b0*/  LDL.LU.64 R20, [R1+0x2210] ;  /* 0x0022100001147983 */ /* 0x001f280000300a00 */
[----:B------:R-:W4:Y:S04]  /*b09c0*/  LDL.LU.64 R16, [R1+0x2208] ;  /* 0x0022080001107983 */ /* 0x000f280000300a00 */
[----:B------:R-:W4:Y:S04]  /*b09d0*/  LDL.LU.64 R14, [R1+0x2200] ;  /* 0x00220000010e7983 */ /* 0x000f280000300a00 */
[----:B-1----:R-:W4:Y:S01]  /*b09e0*/  LDL.LU.64 R8, [R1+0x21f8] ;  /* 0x0021f80001087983 */ /* 0x002f220000300a00 */
[----:B---3--:R-:W-:-:S02]  /*b09f0*/  ISETP.LT.AND P5, PT, R49, UR29, !P5 ;  /* 0x0000001d31007c0c */ /* 0x008fc4000efa1270 */
[----:B------:R-:W-:Y:S01]  /*b0a00*/  PRMT R61, R50, 0x7770, RZ ;  /* 0x00007770323d7816 */ /* 0x000fe200000000ff */
[----:B------:R-:W-:-:S10]  /*b0a10*/  NOP ;  /* 0x0000000000007918 */ /* 0x000fd40000000000 */
[----:B--2---:R0:W-:Y:S04]  /*b0a20*/  @P5 STG.E.U8 desc[UR24][R54.64], R61 ;  /* 0x0000003d36005986 */ /* 0x0041e8000c101118 */
[----:B0-----:R-:W2:Y:S04]  /*b0a30*/  LDL.LU R54, [R1+0x320] ;  /* 0x0003200001367983 */ /* 0x001ea80000300800 */
[----:B------:R-:W3:Y:S04]  /*b0a40*/  LDL R11, [R1+0x1790] ;  /* 0x00179000010b7983 */ /* 0x000ee80000100800 */
[----:B------:R-:W2:Y:S04]  /*b0a50*/  LDL R52, [R1+0x178c] ;  /* 0x00178c0001347983 */ /* 0x000ea80000100800 */
[----:B------:R-:W2:Y:S04]  /*b0a60*/  LDL R53, [R1+0x1788] ;  /* 0x0017880001357983 */ /* 0x000ea80000100800 */
[----:B------:R-:W2:Y:S01]  /*b0a70*/  LDL R18, [R1+0x1744] ;  /* 0x0017440001127983 */ /* 0x000ea20000100800 */
[----:B------:R-:W-:-:S03]  /*b0a80*/  ISETP.LT.AND P5, PT, R49, UR35, !P0 ;  /* 0x0000002331007c0c */ /* 0x000fc6000c7a1270 */
[----:B------:R-:W2:Y:S01]  /*b0a90*/  LDL R19, [R1+0x1740] ;  /* 0x0017400001137983 */ /* 0x000ea20000100800 */
[----:B------:R-:W-:-:S03]  /*b0aa0*/  PRMT R61, R50, 0x7771, RZ ;  /* 0x00007771323d7816 */ /* 0x000fc600000000ff */
[----:B------:R-:W2:Y:S06]  /*b0ab0*/  LDL.LU.64 R6, [R1+0x21f0] ;  /* 0x0021f00001067983 */ /* 0x000eac0000300a00 */
[----:B----4-:R0:W-:Y:S04]  /*b0ac0*/  @P5 STG.E.U8 desc[UR24][R4.64], R61 ;  /* 0x0000003d04005986 */ /* 0x0101e8000c101118 */
[----:B0-----:R-:W4:Y:S04]  /*b0ad0*/  LDL.LU.64 R4, [R1+0x2108] ;  /* 0x0021080001047983 */ /* 0x001f280000300a00 */
[----:B------:R-:W4:Y:S04]  /*b0ae0*/  LDL.LU R55, [R1+0x310] ;  /* 0x0003100001377983 */ /* 0x000f280000300800 */
[----:B------:R-:W4:Y:S04]  /*b0af0*/  LDL R51, [R1+0x1738] ;  /* 0x0017380001337983 */ /* 0x000f280000100800 */
[----:B------:R-:W4:Y:S04]  /*b0b00*/  LDL R10, [R1+0x173c] ;  /* 0x00173c00010a7983 */ /* 0x000f280000100800 */
[----:B------:R-:W4:Y:S01]  /*b0b10*/  LDL.LU.64 R26, [R1+0x21e8] ;  /* 0x0021e800011a7983 */ /* 0x000f220000300a00 */
[----:B------:R-:W-:-:S02]  /*b0b20*/  ISETP.GE.AND P5, PT, R49, UR33, PT ;  /* 0x0000002131007c0c */ /* 0x000fc4000bfa6270 */
[----:B------:R-:W-:Y:S01]  /*b0b30*/  PRMT R61, R50, 0x7772, RZ ;  /* 0x00007772323d7816 */ /* 0x000fe200000000ff */
[----:B------:R-:W4:Y:S01]  /*b0b40*/  LDL.LU.64 R22, [R1+0x21e0] ;  /* 0x0021e00001167983 */ /* 0x000f220000300a00 */
[----:B------:R-:W-:-:S13]  /*b0b50*/  ISETP.LT.AND P6, PT, R48, UR22, !P5 ;  /* 0x0000001630007c0c */ /* 0x000fda000efc1270 */
[----:B------:R0:W-:Y:S02]  /*b0b60*/  @P6 STG.E.U8 desc[UR24][R20.64], R61 ;  /* 0x0000003d14006986 */ /* 0x0001e4000c101118 */
[----:B0-----:R-:W-:Y:S02]  /*b0b70*/  PRMT R61, R50, 0x7773, RZ ;  /* 0x00007773323d7816 */ /* 0x001fe400000000ff */
[----:B------:R-:W4:Y:S01]  /*b0b80*/  LDL.LU.64 R20, [R1+0x21d8] ;  /* 0x0021d80001147983 */ /* 0x000f220000300a00 */
[----:B---3--:R-:W-:-:S13]  /*b0b90*/  ISETP.LT.AND P6, PT, R11, UR18, !P5 ;  /* 0x000000120b007c0c */ /* 0x008fda000efc1270 */
[----:B------:R0:W-:Y:S01]  /*b0ba0*/  @P6 STG.E.U8 desc[UR24][R16.64], R61 ;  /* 0x0000003d10006986 */ /* 0x0001e2000c101118 */
[----:B--2---:R-:W-:Y:S02]  /*b0bb0*/  ISETP.LT.AND P6, PT, R52, UR16, !P5 ;  /* 0x0000001034007c0c */ /* 0x004fe4000efc1270 */
[----:B0-----:R-:W-:Y:S01]  /*b0bc0*/  PRMT R61, R54, 0x7770, RZ ;  /* 0x00007770363d7816 */ /* 0x001fe200000000ff */
[----:B------:R-:W2:Y:S10]  /*b0bd0*/  LDL.LU.64 R16, [R1+0x21d0] ;  /* 0x0021d00001107983 */ /* 0x000eb40000300a00 */
[----:B------:R0:W-:Y:S01]  /*b0be0*/  @P6 STG.E.U8 desc[UR24][R14.64], R61 ;  /* 0x0000003d0e006986 */ /* 0x0001e2000c101118 */
[----:B------:R-:W-:-:S03]  /*b0bf0*/  ISETP.LT.AND P6, PT, R53, UR14, !P5 ;  /* 0x0000000e35007c0c */ /* 0x000fc6000efc1270 */
[----:B------:R-:W3:Y:S01]  /*b0c00*/  LDL.LU R50, [R1+0x300] ;  /* 0x0003000001327983 */ /* 0x000ee20000300800 */
[----:B0-----:R-:W-:-:S03]  /*b0c10*/  PRMT R61, R54, 0x7771, RZ ;  /* 0x00007771363d7816 */ /* 0x001fc600000000ff */
[----:B------:R-:W3:Y:S06]  /*b0c20*/  LDL.LU.64 R14, [R1+0x21c8] ;  /* 0x0021c800010e7983 */ /* 0x000eec0000300a00 */
[----:B------:R0:W-:Y:S01]  /*b0c30*/  @P6 STG.E.U8 desc[UR24][R8.64], R61 ;  /* 0x0000003d08006986 */ /* 0x0001e2000c101118 */
[----:B------:R-:W-:Y:S02]  /*b0c40*/  ISETP.LT.AND P6, PT, R18, UR20, !P5 ;  /* 0x0000001412007c0c */ /* 0x000fe4000efc1270 */
[----:B------:R-:W-:Y:S02]  /*b0c50*/  ISETP.LT.AND P5, PT, R19, UR26, !P5 ;  /* 0x0000001a13007c0c */ /* 0x000fe4000efa1270 */
[C---:B0-----:R-:W-:Y:S01]  /*b0c60*/  PRMT R61, R54.reuse, 0x7772, RZ ;  /* 0x00007772363d7816 */ /* 0x041fe200000000ff */
[----:B------:R-:W3:Y:S08]  /*b0c70*/  LDL.LU.64 R8, [R1+0x21c0] ;  /* 0x0021c00001087983 */ /* 0x000ef00000300a00 */
[----:B------:R0:W-:Y:S02]  /*b0c80*/  @P6 STG.E.U8 desc[UR24][R6.64], R61 ;  /* 0x0000003d06006986 */ /* 0x0001e4000c101118 */
[----:B0-----:R-:W-:-:S02]  /*b0c90*/  PRMT R61, R54, 0x7773, RZ ;  /* 0x00007773363d7816 */ /* 0x001fc400000000ff */
[----:B------:R-:W3:Y:S04]  /*b0ca0*/  LDL.LU.64 R6, [R1+0x21b8] ;  /* 0x0021b80001067983 */ /* 0x000ee80000300a00 */
[----:B----4-:R0:W-:Y:S02]  /*b0cb0*/  @P5 STG.E.U8 desc[UR24][R4.64], R61 ;  /* 0x0000003d04005986 */ /* 0x0101e4000c101118 */
[----:B0-----:R-:W-:-:S05]  /*b0cc0*/  VIADD R61, R49, 0x1 ;  /* 0x00000001313d7836 */ /* 0x001fca0000000000 */
[----:B------:R-:W-:-:S04]  /*b0cd0*/  ISETP.GE.AND P5, PT, R61, UR37, PT ;  /* 0x000000253d007c0c */ /* 0x000fc8000bfa6270 */
[----:B------:R-:W-:Y:S02]  /*b0ce0*/  ISETP.LT.AND P6, PT, R51, UR10, !P5 ;  /* 0x0000000a33007c0c */ /* 0x000fe4000efc1270 */
[----:B------:R-:W-:-:S11]  /*b0cf0*/  PRMT R4, R55, 0x7770, RZ ;  /* 0x0000777037047816 */ /* 0x000fd600000000ff */
[----:B------:R0:W-:Y:S04]  /*b0d00*/  @P6 STG.E.U8 desc[UR24][R26.64], R4 ;  /* 0x000000041a006986 */ /* 0x0001e8000c101118 */
[----:B0-----:R-:W4:Y:S04]  /*b0d10*/  LDL.LU.64 R4, [R1+0x20f8] ;  /* 0x0020f80001047983 */ /* 0x001f280000300a00 */
[----:B------:R-:W4:Y:S04]  /*b0d20*/  LDL.LU R54, [R1+0x334] ;  /* 0x0003340001367983 */ /* 0x000f280000300800 */
[----:B------:R-:W4:Y:S01]  /*b0d30*/  LDL.LU.64 R26, [R1+0x21b0] ;  /* 0x0021b000011a7983 */ /* 0x000f220000300a00 */
[----:B------:R-:W-:-:S02]  /*b0d40*/  ISETP.LT.AND P6, PT, R10, UR8, !P5 ;  /* 0x000000080a007c0c */ /* 0x000fc4000efc1270 */
[----:B------:R-:W-:-:S11]  /*b0d50*/  PRMT R61, R55, 0x7771, RZ ;  /* 0x00007771373d7816 */ /* 0x000fd600000000ff */
[----:B------:R0:W-:Y:S01]  /*b0d60*/  @P6 STG.E.U8 desc[UR24][R22.64], R61 ;  /* 0x0000003d16006986 */ /* 0x0001e2000c101118 */
[----:B------:R-:W-:Y:S01]  /*b0d70*/  ISETP.LT.AND P6, PT, R48, UR4, !P5 ;  /* 0x0000000430007c0c */ /* 0x000fe2000efc1270 */
[----:B------:R-:W-:Y:S01]  /*b0d80*/  ULDC UR4, c[0x0][0x228] ;  /* 0x00008a0000047ab9 */ /* 0x000fe20000000800 */
[----:B0-----:R-:W-:Y:S01]  /*b0d90*/  PRMT R61, R55, 0x7772, RZ ;  /* 0x00007772373d7816 */ /* 0x001fe200000000ff */
[----:B------:R-:W4:Y:S10]  /*b0da0*/  LDL.LU.64 R22, [R1+0x21a8] ;  /* 0x0021a80001167983 */ /* 0x000f340000300a00 */
[----:B------:R0:W-:Y:S01]  /*b0db0*/  @P6 STG.E.U8 desc[UR24][R20.64], R61 ;  /* 0x0000003d14006986 */ /* 0x0001e2000c101118 */
[----:B------:R-:W-:-:S02]  /*b0dc0*/  ISETP.LT.AND P6, PT, R11, UR6, !P5 ;  /* 0x000000060b007c0c */ /* 0x000fc4000efc1270 */
[----:B0-----:R-:W-:Y:S01]  /*b0dd0*/  PRMT R61, R55, 0x7773, RZ ;  /* 0x00007773373d7816 */ /* 0x001fe200000000ff */
[----:B------:R-:W4:Y:S10]  /*b0de0*/  LDL.LU.64 R20, [R1+0x21a0] ;  /* 0x0021a00001147983 */ /* 0x000f340000300a00 */
[----:B--2---:R3:W-:Y:S01]  /*b0df0*/  @P6 STG.E.U8 desc[UR24][R16.64], R61 ;  /* 0x0000003d10006986 */ /* 0x0047e2000c101118 */
[----:B------:R-:W-:-:S02]  /*b0e00*/  ISETP.LT.AND P6, PT, R52, UR12, !P5 ;  /* 0x0000000c34007c0c */ /* 0x000fc4000efc1270 */
[----:B---3--:R-:W-:Y:S01]  /*b0e10*/  PRMT R61, R50, 0x7770, RZ ;  /* 0x00007770323d7816 */ /* 0x008fe200000000ff */
[----:B------:R-:W2:Y:S10]  /*b0e20*/  LDL.LU.64 R16, [R1+0x2198] ;  /* 0x0021980001107983 */ /* 0x000eb40000300a00 */
[----:B------:R0:W-:Y:S01]  /*b0e30*/  @P6 STG.E.U8 desc[UR24][R14.64], R61 ;  /* 0x0000003d0e006986 */ /* 0x0001e2000c101118 */
[----:B------:R-:W-:Y:S01]  /*b0e40*/  ISETP.LT.AND P6, PT, R53, UR34, !P5 ;  /* 0x0000002235007c0c */ /* 0x000fe2000efc1270 */
[----:B------:R-:W-:-:S02]  /*b0e50*/  ULDC.64 UR34, c[0x0][0x228] ;  /* 0x00008a0000227ab9 */ /* 0x000fc40000000a00 */
[----:B------:R-:W3:Y:S01]  /*b0e60*/  LDL.LU R55, [R1+0x324] ;  /* 0x0003240001377983 */ /* 0x000ee20000300800 */
[----:B0-----:R-:W-:-:S03]  /*b0e70*/  PRMT R61, R50, 0x7771, RZ ;  /* 0x00007771323d7816 */ /* 0x001fc600000000ff */
[----:B------:R-:W3:Y:S06]  /*b0e80*/  LDL.LU.64 R14, [R1+0x2190] ;  /* 0x00219000010e7983 */ /* 0x000eec0000300a00 */
[----:B------:R0:W-:Y:S01]  /*b0e90*/  @P6 STG.E.U8 desc[UR24][R8.64], R61 ;  /* 0x0000003d08006986 */ /* 0x0001e2000c101118 */
[----:B------:R-:W-:Y:S01]  /*b0ea0*/  ISETP.LT.AND P6, PT, R18, UR4, !P5 ;  /* 0x0000000412007c0c */ /* 0x000fe2000efc1270 */
[----:B------:R-:W-:Y:S02]  /*b0eb0*/  ULDC UR4, c[0x0][0x228] ;  /* 0x00008a0000047ab9 */ /* 0x000fe40000000800 */
[----:B------:R-:W-:Y:S01]  /*b0ec0*/  ISETP.LT.AND P5, PT, R19, UR4, !P5 ;  /* 0x0000000413007c0c */ /* 0x000fe2000efa1270 */
[----:B------:R-:W-:Y:S01]  /*b0ed0*/  ULDC UR4, c[0x0][0x228] ;  /* 0x00008a0000047ab9 */ /* 0x000fe20000000800 */
[C---:B0-----:R-:W-:Y:S01]  /*b0ee0*/  PRMT R61, R50.reuse, 0x7772, RZ ;  /* 0x00007772323d7816 */ /* 0x041fe200000000ff */
[----:B------:R-:W3:Y:S07]  /*b0ef0*/  LDL.LU.64 R8, [R1+0x2188] ;  /* 0x0021880001087983 */ /* 0x000eee0000300a00 */
[----:B------:R0:W-:Y:S02]  /*b0f00*/  @P6 STG.E.U8 desc[UR24][R6.64], R61 ;  /* 0x0000003d06006986 */ /* 0x0001e4000c101118 */
[----:B0-----:R-:W-:-:S02]  /*b0f10*/  PRMT R61, R50, 0x7773, RZ ;  /* 0x00007773323d7816 */ /* 0x001fc400000000ff */
[----:B------:R-:W3:Y:S04]  /*b0f20*/  LDL.LU.64 R6, [R1+0x2180] ;  /* 0x0021800001067983 */ /* 0x000ee80000300a00 */
[----:B----4-:R0:W-:Y:S02]  /*b0f30*/  @P5 STG.E.U8 desc[UR24][R4.64], R61 ;  /* 0x0000003d04005986 */ /* 0x0101e4000c101118 */
[----:B0-----:R-:W-:-:S05]  /*b0f40*/  VIADD R61, R49, 0x2 ;  /* 0x00000002313d7836 */ /* 0x001fca0000000000 */
[----:B------:R-:W-:-:S04]  /*b0f50*/  ISETP.GE.AND P5, PT, R61, UR35, PT ;  /* 0x000000233d007c0c */ /* 0x000fc8000bfa6270 */
[----:B------:R-:W-:Y:S01]  /*b0f60*/  ISETP.LT.AND P6, PT, R51, UR4, !P5 ;  /* 0x0000000433007c0c */ /* 0x000fe2000efc1270 */
[----:B------:R-:W-:Y:S01]  /*b0f70*/  ULDC UR4, c[0x0][0x228] ;  /* 0x00008a0000047ab9 */ /* 0x000fe20000000800 */
[----:B------:R-:W-:-:S11]  /*b0f80*/  PRMT R4, R54, 0x7770, RZ ;  /* 0x0000777036047816 */ /* 0x000fd600000000ff */
[----:B------:R0:W-:Y:S04]  /*b0f90*/  @P6 STG.E.U8 desc[UR24][R26.64], R4 ;  /* 0x000000041a006986 */ /* 0x0001e8000c101118 */
[----:B0-----:R-:W4:Y:S04]  /*b0fa0*/  LDL.LU.64 R4, [R1+0x20a0] ;  /* 0x0020a00001047983 */ /* 0x001f280000300a00 */
[----:B------:R-:W4:Y:S04]  /*b0fb0*/  LDL.LU R50, [R1+0x314] ;  /* 0x0003140001327983 */ /* 0x000f280000300800 */
[----:B------:R-:W4:Y:S01]  /*b0fc0*/  LDL.LU.64 R26, [R1+0x2178] ;  /* 0x00217800011a7983 */ /* 0x000f220000300a00 */
[----:B------:R-:W-:Y:S01]  /*b0fd0*/  ISETP.LT.AND P6, PT, R10, UR4, !P5 ;  /* 0x000000040a007c0c */ /* 0x000fe2000efc1270 */
[----:B------:R-:W-:Y:S01]  /*b0fe0*/  ULDC UR4, c[0x0][0x228] ;  /* 0x00008a0000047ab9 */ /* 0x000fe20000000800 */
[----:B------:R-:W-:-:S11]  /*b0ff0*/  PRMT R61, R54, 0x7771, RZ ;  /* 0x00007771363d7816 */ /* 0x000fd600000000ff */
[----:B------:R0:W-:Y:S01]  /*b1000*/  @P6 STG.E.U8 desc[UR24][R22.64], R61 ;  /* 0x0000003d16006986 */ /* 0x0001e2000c101118 */
[----:B------:R-:W-:Y:S01]  /*b1010*/  ISETP.LT.AND P6, PT, R48, UR4, !P5 ;  /* 0x0000000430007c0c */ /* 0x000fe2000efc1270 */
[----:B------:R-:W-:Y:S01]  /*b1020*/  ULDC UR4, c[0x0][0x228] ;  /* 0x00008a0000047ab9 */ /* 0x000fe20000000800 */
[C---:B0-----:R-:W-:Y:S01]  /*b1030*/  PRMT R61, R54.reuse, 0x7772, RZ ;  /* 0x00007772363d7816 */ /* 0x041fe200000000ff */
[----:B------:R-:W4:Y:S10]  /*b1040*/  LDL.LU.64 R22, [R1+0x2170] ;  /* 0x0021700001167983 */ /* 0x000f340000300a00 */
[----:B------:R0:W-:Y:S01]  /*b1050*/  @P6 STG.E.U8 desc[UR24][R20.64], R61 ;  /* 0x0000003d14006986 */ /* 0x0001e2000c101118 */
[----:B------:R-:W-:Y:S01]  /*b1060*/  ISETP.LT.AND P6, PT, R11, UR32, !P5 ;  /* 0x000000200b007c0c */ /* 0x000fe2000efc1270 */
[----:B------:R-:W-:Y:S01]  /*b1070*/  ULDC.64 UR32, c[0x0][0x228] ;  /* 0x00008a0000207ab9 */ /* 0x000fe20000000a00 */
[----:B0-----:R-:W-:Y:S01]  /*b1080*/  PRMT R61, R54, 0x7773, RZ ;  /* 0x00007773363d7816 */ /* 0x001fe200000000ff */
[----:B------:R-:W4:Y:S10]  /*b1090*/  LDL.LU.64 R20, [R1+0x2168] ;  /* 0x0021680001147983 */ /* 0x000f340000300a00 */
[----:B--2---:R3:W-:Y:S01]  /*b10a0*/  @P6 STG.E.U8 desc[UR24][R16.64], R61 ;  /* 0x0000003d10006986 */ /* 0x0047e2000c101118 */
[----:B------:R-:W-:Y:S01]  /*b10b0*/  ISETP.LT.AND P6, PT, R52, UR4, !P5 ;  /* 0x0000000434007c0c */ /* 0x000fe2000efc1270 */
[----:B------:R-:W-:Y:S01]  /*b10c0*/  ULDC UR4, c[0x0][0x228] ;  /* 0x00008a0000047ab9 */ /* 0x000fe20000000800 */
[----:B---3--:R-:W-:Y:S01]  /*b10d0*/  PRMT R61, R55, 0x7770, RZ ;  /* 0x00007770373d7816 */ /* 0x008fe200000000ff */
[----:B------:R-:W2:Y:S10]  /*b10e0*/  LDL.LU.64 R16, [R1+0x2160] ;  /* 0x0021600001107983 */ /* 0x000eb40000300a00 */
[----:B------:R0:W-:Y:S01]  /*b10f0*/  @P6 STG.E.U8 desc[UR24][R14.64], R61 ;  /* 0x0000003d0e006986 */ /* 0x0001e2000c101118 */
[----:B------:R-:W-:Y:S01]  /*b1100*/  ISETP.LT.AND P6, PT, R53, UR4, !P5 ;  /* 0x0000000435007c0c */ /* 0x000fe2000efc1270 */
[----:B------:R-:W-:-:S02]  /*b1110*/  ULDC UR4, c[0x0][0x228] ;  /* 0x00008a0000047ab9 */ /* 0x000fc40000000800 */
        /* <DEDUP_REMOVED lines=73> */
[----:B0-----:R-:W-:Y:S01]  /*b15b0*/  PRMT R61, R55, 0x7772, RZ ;  /* 0x00007772373d7816 */ /* 0x001fe200000000ff */
        /* <DEDUP_REMOVED lines=782> */
[----:B0-----:R-:W4:Y:S01]  /*b46a0*/  LDL.LU.64 R4, [R1+0x1a90] ;  /* 0x001a900001047983 */ /* 0x001f220000300a00 */
[----:B------:R-:W-:Y:S01]  /*b46b0*/  ISETP.LT.AND P6, PT, R10, UR4, !P5 ;  /* 0x000000040a007c0c */ /* 0x000fe2000efc1270 */
[----:B------:R-:W-:Y:S01]  /*b46c0*/  ULDC UR4, c[0x0][0x228] ;  /* 0x00008a0000047ab9 */ /* 0x000fe20000000800 */
[C---:B------:R-:W-:Y:S01]  /*b46d0*/  PRMT R61, R55.reuse, 0x7771, RZ ;  /* 0x00007771373d7816 */ /* 0x040fe200000000ff */
[----:B------:R-:W4:Y:S04]  /*b46e0*/  LDL.LU R54, [R1+0x12c] ;  /* 0x00012c0001367983 */ /* 0x000f280000300800 */
[----:B------:R-:W4:Y:S06]  /*b46f0*/  LDL.LU.64 R26, [R1+0x1a88] ;  /* 0x001a8800011a7983 */ /* 0x000f2c0000300a00 */
        /* <DEDUP_REMOVED lines=26> */
[----:B0-----:R-:W-:-:S08]  /*b48a0*/  PRMT R61, R50, 0x7772, RZ ;  /* 0x00007772323d7816 */ /* 0x001fd000000000ff */
[----:B------:R0:W-:Y:S02]  /*b48b0*/  @P6 STG.E.U8 desc[UR24][R6.64], R61 ;  /* 0x0000003d06006986 */ /* 0x0001e4000c101118 */
[----:B0-----:R-:W-:-:S05]  /*b48c0*/  PRMT R61, R50, 0x7773, RZ ;  /* 0x00007773323d7816 */ /* 0x001fca00000000ff */
[----:B----4-:R0:W-:Y:S04]  /*b48d0*/  @P5 STG.E.U8 desc[UR24][R4.64], R61 ;  /* 0x0000003d04005986 */ /* 0x0101e8000c101118 */
[----:B0-----:R-:W4:Y:S01]  /*b48e0*/  LDL.LU.64 R4, [R1+0x1a58] ;  /* 0x001a580001047983 */ /* 0x001f220000300a00 */
[----:B------:R-:W-:Y:S01]  /*b48f0*/  VIADD R61, R49, 0x17 ;  /* 0x00000017313d7836 */ /* 0x000fe20000000000 */
[----:B------:R-:W-:Y:S02]  /*b4900*/  PRMT R6, R54, 0x7770, RZ ;  /* 0x0000777036067816 */ /* 0x000fe400000000ff */
[----:B------:R-:W4:Y:S02]  /*b4910*/  LDL.LU.64 R8, [R1+0x1a50] ;  /* 0x001a500001087983 */ /* 0x000f240000300a00 */
[----:B------:R-:W-:-:S04]  /*b4920*/  ISETP.GE.AND P5, PT, R61, UR35, PT ;  /* 0x000000233d007c0c */ /* 0x000fc8000bfa6270 */
[----:B------:R-:W-:Y:S01]  /*b4930*/  ISETP.LT.AND P6, PT, R51, UR4, !P5 ;  /* 0x0000000433007c0c */ /* 0x000fe2000efc1270 */
[----:B------:R-:W-:Y:S01]  /*b4940*/  ULDC UR4, c[0x0][0x228] ;  /* 0x00008a0000047ab9 */ /* 0x000fe20000000800 */
[----:B------:R-:W-:-:S11]  /*b4950*/  PRMT R61, R54, 0x7771, RZ ;  /* 0x00007771363d7816 */ /* 0x000fd600000000ff */
[----:B------:R0:W-:Y:S01]  /*b4960*/  @P6 STG.E.U8 desc[UR24][R26.64], R6 ;  /* 0x000000061a006986 */ /* 0x0001e2000c101118 */
[----:B------:R-:W-:Y:S01]  /*b4970*/  ISETP.LT.AND P6, PT, R10, UR4, !P5 ;  /* 0x000000040a007c0c */ /* 0x000fe2000efc1270 */
[----:B------:R-:W-:Y:S02]  /*b4980*/  ULDC UR4, c[0x0][0x228] ;  /* 0x00008a0000047ab9 */ /* 0x000fe40000000800 */
[----:B0-----:R-:W4:Y:S10]  /*b4990*/  LDL.LU.64 R6, [R1+0x1a38] ;  /* 0x001a380001067983 */ /* 0x001f340000300a00 */
[----:B------:R0:W-:Y:S01]  /*b49a0*/  @P6 STG.E.U8 desc[UR24][R22.64], R61 ;  /* 0x0000003d16006986 */ /* 0x0001e2000c101118 */
[----:B------:R-:W-:Y:S01]  /*b49b0*/  ISETP.LT.AND P6, PT, R48, UR4, !P5 ;  /* 0x0000000430007c0c */ /* 0x000fe2000efc1270 */
[----:B------:R-:W-:-:S02]  /*b49c0*/  ULDC UR4, c[0x0][0x228] ;  /* 0x00008a0000047ab9 */ /* 0x000fc40000000800 */
[----:B------:R-:W4:Y:S04]  /*b49d0*/  LDL.LU R50, [R1+0x100] ;  /* 0x0001000001327983 */ /* 0x000f280000300800 */
[----:B------:R-:W4:Y:S01]  /*b49e0*/  LDL.LU.64 R26, [R1+0x1a30] ;  /* 0x001a3000011a7983 */ /* 0x000f220000300a00 */
[----:B0-----:R-:W-:-:S03]  /*b49f0*/  PRMT R61, R54, 0x7772, RZ ;  /* 0x00007772363d7816 */ /* 0x001fc600000000ff */
[----:B------:R-:W4:Y:S04]  /*b4a00*/  LDL.LU.64 R22, [R1+0x1a28] ;  /* 0x001a280001167983 */ /* 0x000f280000300a00 */
        /* <DEDUP_REMOVED lines=8> */
[----:B---3--:R-:W-:-:S11]  /*b4a90*/  PRMT R61, R55, 0x7770, RZ ;  /* 0x00007770373d7816 */ /* 0x008fd600000000ff */
[----:B------:R0:W-:Y:S01]  /*b4aa0*/  @P6 STG.E.U8 desc[UR24][R14.64], R61 ;  /* 0x0000003d0e006986 */ /* 0x0001e2000c101118 */
[----:B------:R-:W-:Y:S01]  /*b4ab0*/  ISETP.LT.AND P6, PT, R53, UR4, !P5 ;  /* 0x0000000435007c0c */ /* 0x000fe2000efc1270 */
[----:B------:R-:W-:Y:S01]  /*b4ac0*/  ULDC UR4, c[0x0][0x228] ;  /* 0x00008a0000047ab9 */ /* 0x000fe20000000800 */
[----:B0-----:R-:W-:-:S11]  /*b4ad0*/  PRMT R61, R55, 0x7771, RZ ;  /* 0x00007771373d7816 */ /* 0x001fd600000000ff */
[----:B----4-:R0:W-:Y:S04]  /*b4ae0*/  @P6 STG.E.U8 desc[UR24][R4.64], R61 ;  /* 0x0000003d04006986 */ /* 0x0101e8000c101118 */
[----:B0-----:R-:W2:Y:S01]  /*b4af0*/  LDL.LU.64 R4, [R1+0x1a10] ;  /* 0x001a100001047983 */ /* 0x001ea20000300a00 */
[----:B------:R-:W-:Y:S01]  /*b4b00*/  ISETP.LT.AND P6, PT, R18, UR4, !P5 ;  /* 0x0000000412007c0c */ /* 0x000fe2000efc1270 */
[----:B------:R-:W-:Y:S02]  /*b4b10*/  ULDC UR4, c[0x0][0x228] ;  /* 0x00008a0000047ab9 */ /* 0x000fe40000000800 */
[----:B------:R-:W-:Y:S01]  /*b4b20*/  ISETP.LT.AND P5, PT, R19, UR4, !P5 ;  /* 0x0000000413007c0c */ /* 0x000fe2000efa1270 */
[----:B------:R-:W3:Y:S01]  /*b4b30*/  LDL.LU R54, [R1+0xf0] ;  /* 0x0000f00001367983 */ /* 0x000ee20000300800 */
[----:B------:R-:W-:Y:S01]  /*b4b40*/  PRMT R61, R55, 0x7772, RZ ;  /* 0x00007772373d7816 */ /* 0x000fe200000000ff */
[----:B------:R-:W-:-:S02]  /*b4b50*/  ULDC UR4, c[0x0][0x228] ;  /* 0x00008a0000047ab9 */ /* 0x000fc40000000800 */
[----:B------:R-:W4:Y:S04]  /*b4b60*/  LDL.LU.64 R16, [R1+0x1a08] ;  /* 0x001a080001107983 */ /* 0x000f280000300a00 */
[----:B------:R-:W4:Y:S04]  /*b4b70*/  LDL.LU.64 R14, [R1+0x1a00] ;  /* 0x001a0000010e7983 */ /* 0x000f280000300a00 */
[----:B------:R0:W-:Y:S02]  /*b4b80*/  @P6 STG.E.U8 desc[UR24][R8.64], R61 ;  /* 0x0000003d08006986 */ /* 0x0001e4000c101118 */
[----:B0-----:R-:W-:-:S02]  /*b4b90*/  PRMT R61, R55, 0x7773, RZ ;  /* 0x00007773373d7816 */ /* 0x001fc400000000ff */
[----:B------:R-:W4:Y:S04]  /*b4ba0*/  LDL.LU.64 R8, [R1+0x19f8] ;  /* 0x0019f80001087983 */ /* 0x000f280000300a00 */
[----:B------:R0:W-:Y:S02]  /*b4bb0*/  @P5 STG.E.U8 desc[UR24][R6.64], R61 ;  /* 0x0000003d06005986 */ /* 0x0001e4000c101118 */
[----:B0-----:R-:W-:-:S05]  /*b4bc0*/  VIADD R61, R49, 0x18 ;  /* 0x00000018313d7836 */ /* 0x001fca0000000000 */
[----:B------:R-:W-:-:S04]  /*b4bd0*/  ISETP.GE.AND P5, PT, R61, UR33, PT ;  /* 0x000000213d007c0c */ /* 0x000fc8000bfa6270 */
[----:B------:R-:W-:Y:S01]  /*b4be0*/  ISETP.LT.AND P6, PT, R51, UR4, !P5 ;  /* 0x0000000433007c0c */ /* 0x000fe2000efc1270 */
[----:B------:R-:W-:Y:S01]  /*b4bf0*/  ULDC UR4, c[0x0][0x228] ;  /* 0x00008a0000047ab9 */ /* 0x000fe20000000800 */
[C---:B------:R-:W-:Y:S02]  /*b4c00*/  PRMT R6, R50.reuse, 0x7770, RZ ;  /* 0x0000777032067816 */ /* 0x040fe400000000ff */
[----:B------:R-:W-:-:S09]  /*b4c10*/  PRMT R61, R50, 0x7771, RZ ;  /* 0x00007771323d7816 */ /* 0x000fd200000000ff */
        /* <DEDUP_REMOVED lines=9> */
[----:B0-----:R-:W-:-:S05]  /*b4cb0*/  PRMT R61, R50, 0x7772, RZ ;  /* 0x00007772323d7816 */ /* 0x001fca00000000ff */
[----:B------:R0:W-:Y:S01]  /*b4cc0*/  @P6 STG.E.U8 desc[UR24][R20.64], R61 ;  /* 0x0000003d14006986 */ /* 0x0001e2000c101118 */
[----:B------:R-:W-:Y:S01]  /*b4cd0*/  ISETP.LT.AND P6, PT, R11, UR36, !P5 ;  /* 0x000000240b007c0c */ /* 0x000fe2000efc1270 */
[----:B------:R-:W-:Y:S01]  /*b4ce0*/  ULDC.64 UR36, c[0x0][0x228] ;  /* 0x00008a0000247ab9 */ /* 0x000fe20000000a00 */
[----:B0-----:R-:W-:-:S11]  /*b4cf0*/  PRMT R61, R50, 0x7773, RZ ;  /* 0x00007773323d7816 */ /* 0x001fd600000000ff */
[----:B--2---:R0:W-:Y:S04]  /*b4d00*/  @P6 STG.E.U8 desc[UR24][R4.64], R61 ;  /* 0x0000003d04006986 */ /* 0x0041e8000c101118 */
[----:B0-----:R-:W2:Y:S04]  /*b4d10*/  LDL.LU.64 R4, [R1+0x19d0] ;  /* 0x0019d00001047983 */ /* 0x001ea80000300a00 */
[----:B------:R-:W2:Y:S01]  /*b4d20*/  LDL.LU.64 R22, [R1+0x19c0] ;  /* 0x0019c00001167983 */ /* 0x000ea20000300a00 */
[----:B------:R-:W-:Y:S01]  /*b4d30*/  ISETP.LT.AND P6, PT, R52, UR4, !P5 ;  /* 0x0000000434007c0c */ /* 0x000fe2000efc1270 */
[----:B------:R-:W-:Y:S01]  /*b4d40*/  ULDC UR4, c[0x0][0x228] ;  /* 0x00008a0000047ab9 */ /* 0x000fe20000000800 */
[C---:B---3--:R-:W-:Y:S01]  /*b4d50*/  PRMT R61, R54.reuse, 0x7770, RZ ;  /* 0x00007770363d7816 */ /* 0x048fe200000000ff */
[----:B------:R-:W3:Y:S04]  /*b4d60*/  LDL.LU.64 R20, [R1+0x19b8] ;  /* 0x0019b80001147983 */ /* 0x000ee80000300a00 */
[----:B------:R-:W3:Y:S06]  /*b4d70*/  LDL.LU R50, [R1+0xd0] ;  /* 0x0000d00001327983 */ /* 0x000eec0000300800 */
[----:B----4-:R0:W-:Y:S01]  /*b4d80*/  @P6 STG.E.U8 desc[UR24][R16.64], R61 ;  /* 0x0000003d10006986 */ /* 0x0101e2000c101118 */
[----:B------:R-:W-:Y:S01]  /*b4d90*/  ISETP.LT.AND P6, PT, R53, UR4, !P5 ;  /* 0x0000000435007c0c */ /* 0x000fe2000efc1270 */
[----:B------:R-:W-:Y:S01]  /*b4da0*/  ULDC UR4, c[0x0][0x228] ;  /* 0x00008a0000047ab9 */ /* 0x000fe20000000800 */
[----:B0-----:R-:W-:Y:S01]  /*b4db0*/  PRMT R61, R54, 0x7771, RZ ;  /* 0x00007771363d7816 */ /* 0x001fe200000000ff */
[----:B------:R-:W4:Y:S10]  /*b4dc0*/  LDL.LU.64 R16, [R1+0x19b0] ;  /* 0x0019b00001107983 */ /* 0x000f340000300a00 */
[----:B------:R0:W-:Y:S01]  /*b4dd0*/  @P6 STG.E.U8 desc[UR24][R14.64], R61 ;  /* 0x0000003d0e006986 */ /* 0x0001e2000c101118 */
[----:B------:R-:W-:Y:S01]  /*b4de0*/  ISETP.LT.AND P6, PT, R18, UR4, !P5 ;  /* 0x0000000412007c0c */ /* 0x000fe2000efc1270 */
[----:B------:R-:W-:-:S02]  /*b4df0*/  ULDC UR4, c[0x0][0x228] ;  /* 0x00008a0000047ab9 */ /* 0x000fc40000000800 */
[----:B------:R-:W-:Y:S01]  /*b4e00*/  ISETP.LT.AND P5, PT, R19, UR4, !P5 ;  /* 0x0000000413007c0c */ /* 0x000fe2000efa1270 */
[----:B------:R-:W-:Y:S01]  /*b4e10*/  ULDC UR4, c[0x0][0x228] ;  /* 0x00008a0000047ab9 */ /* 0x000fe20000000800 */
[C---:B0-----:R-:W-:Y:S01]  /*b4e20*/  PRMT R61, R54.reuse, 0x7772, RZ ;  /* 0x00007772363d7816 */ /* 0x041fe200000000ff */
[----:B------:R-:W4:Y:S07]  /*b4e30*/  LDL.LU.64 R14, [R1+0x19a8] ;  /* 0x0019a800010e7983 */ /* 0x000f2e0000300a00 */
        /* <DEDUP_REMOVED lines=14> */
[----:B--2---:R0:W-:Y:S01]  /*b4f20*/  @P6 STG.E.U8 desc[UR24][R4.64], R61 ;  /* 0x0000003d04006986 */ /* 0x0041e2000c101118 */
[----:B------:R-:W-:Y:S01]  /*b4f30*/  ISETP.LT.AND P6, PT, R48, UR4, !P5 ;  /* 0x0000000430007c0c */ /* 0x000fe2000efc1270 */
[----:B------:R-:W-:Y:S01]  /*b4f40*/  ULDC UR4, c[0x0][0x228] ;  /* 0x00008a0000047ab9 */ /* 0x000fe20000000800 */
[C---:B0-----:R-:W-:Y:S01]  /*b4f50*/  PRMT R61, R55.reuse, 0x7772, RZ ;  /* 0x00007772373d7816 */ /* 0x041fe200000000ff */
[----:B------:R-:W2:Y:S10]  /*b4f60*/  LDL.LU R4, [R1+0x104] ;  /* 0x0001040001047983 */ /* 0x000eb40000300800 */
[----:B------:R0:W-:Y:S02]  /*b4f70*/  @P6 STG.E.U8 desc[UR24][R22.64], R61 ;  /* 0x0000003d16006986 */ /* 0x0001e4000c101118 */
[----:B0-----:R-:W-:-:S02]  /*b4f80*/  PRMT R61, R55, 0x7773, RZ ;  /* 0x00007773373d7816 */ /* 0x001fc400000000ff */
[----:B------:R-:W2:Y:S01]  /*b4f90*/  LDL.LU.64 R54, [R1+0x1988] ;  /* 0x0019880001367983 */ /* 0x000ea20000300a00 */
[----:B------:R-:W-:Y:S01]  /*b4fa0*/  ISETP.LT.AND P6, PT, R11, UR34, !P5 ;  /* 0x000000220b007c0c */ /* 0x000fe2000efc1270 */
[----:B------:R-:W-:Y:S02]  /*b4fb0*/  ULDC.64 UR34, c[0x0][0x228] ;  /* 0x00008a0000227ab9 */ /* 0x000fe40000000a00 */
[----:B------:R-:W2:Y:S10]  /*b4fc0*/  LDL.LU.64 R22, [R1+0x1980] ;  /* 0x0019800001167983 */ /* 0x000eb40000300a00 */
[----:B---3--:R0:W-:Y:S01]  /*b4fd0*/  @P6 STG.E.U8 desc[UR24][R20.64], R61 ;  /* 0x0000003d14006986 */ /* 0x0081e2000c101118 */
[----:B------:R-:W-:Y:S01]  /*b4fe0*/  ISETP.LT.AND P6, PT, R52, UR4, !P5 ;  /* 0x0000000434007c0c */ /* 0x000fe2000efc1270 */
[----:B------:R-:W-:Y:S01]  /*b4ff0*/  ULDC UR4, c[0x0][0x228] ;  /* 0x00008a0000047ab9 */ /* 0x000fe20000000800 */
[C---:B0-----:R-:W-:Y:S01]  /*b5000*/  PRMT R61, R50.reuse, 0x7770, RZ ;  /* 0x00007770323d7816 */ /* 0x041fe200000000ff */
[----:B------:R-:W3:Y:S10]  /*b5010*/  LDL.LU.64 R20, [R1+0x1970] ;  /* 0x0019700001147983 */ /* 0x000ef40000300a00 */
        /* <DEDUP_REMOVED lines=8> */
[----:B------:R-:W4:Y:S01]  /*b50a0*/  LDL.LU R5, [R1+0xf4] ;  /* 0x0000f40001057983 */ /* 0x000f220000300800 */
[----:B------:R-:W-:Y:S01]  /*b50b0*/  ISETP.LT.AND P5, PT, R19, UR4, !P5 ;  /* 0x0000000413007c0c */ /* 0x000fe2000efa1270 */
[----:B------:R-:W-:Y:S01]  /*b50c0*/  ULDC UR4, c[0x0][0x228] ;  /* 0x00008a0000047ab9 */ /* 0x000fe20000000800 */
[C---:B0-----:R-:W-:Y:S01]  /*b50d0*/  PRMT R61, R50.reuse, 0x7772, RZ ;  /* 0x00007772323d7816 */ /* 0x041fe200000000ff */
[----:B------:R-:W4:Y:S06]  /*b50e0*/  LDL.LU.64 R14, [R1+0x1960] ;  /* 0x00196000010e7983 */ /* 0x000f2c0000300a00 */
[----:B------:R0:W-:Y:S02]  /*b50f0*/  @P6 STG.E.U8 desc[UR24][R8.64], R61 ;  /* 0x0000003d08006986 */ /* 0x0001e4000c101118 */
[----:B0-----:R-:W-:-:S05]  /*b5100*/  PRMT R61, R50, 0x7773, RZ ;  /* 0x00007773323d7816 */ /* 0x001fca00000000ff */
[----:B------:R0:W-:Y:S02]  /*b5110*/  @P5 STG.E.U8 desc[UR24][R6.64], R61 ;  /* 0x0000003d06005986 */ /* 0x0001e4000c101118 */
[----:B0-----:R-:W-:Y:S02]  /*b5120*/  VIADD R61, R49, 0x1a ;  /* 0x0000001a313d7836 */ /* 0x001fe40000000000 */
[----:B------:R-:W4:Y:S03]  /*b5130*/  LDL.LU.64 R6, [R1+0x1958] ;  /* 0x0019580001067983 */ /* 0x000f260000300a00 */
[----:B------:R-:W-:Y:S01]  /*b5140*/  ISETP.GE.AND P5, PT, R61, UR35, PT ;  /* 0x000000233d007c0c */ /* 0x000fe2000bfa6270 */
[----:B------:R-:W4:Y:S03]  /*b5150*/  LDL.LU.64 R8, [R1+0x1950] ;  /* 0x0019500001087983 */ /* 0x000f260000300a00 */
[----:B------:R-:W-:Y:S01]  /*b5160*/  ISETP.LT.AND P6, PT, R51, UR4, !P5 ;  /* 0x0000000433007c0c */ /* 0x000fe2000efc1270 */
[----:B------:R-:W-:Y:S01]  /*b5170*/  ULDC UR4, c[0x0][0x228] ;  /* 0x00008a0000047ab9 */ /* 0x000fe20000000800 */
[----:B--2---:R-:W-:-:S11]  /*b5180*/  PRMT R26, R4, 0x7770, RZ ;  /* 0x00007770041a7816 */ /* 0x004fd600000000ff */
[----:B------:R0:W-:Y:S04]  /*b5190*/  @P6 STG.E.U8 desc[UR24][R54.64], R26 ;  /* 0x0000001a36006986 */ /* 0x0001e8000c101118 */
[----:B0-----:R-:W2:Y:S01]  /*b51a0*/  LDL.LU.64 R54, [R1+0x1938] ;  /* 0x0019380001367983 */ /* 0x001ea20000300a00 */
[----:B------:R-:W-:Y:S01]  /*b51b0*/  ISETP.LT.AND P6, PT, R10, UR4, !P5 ;  /* 0x000000040a007c0c */ /* 0x000fe2000efc1270 */
[----:B------:R-:W-:Y:S01]  /*b51c0*/  ULDC UR4, c[0x0][0x228] ;  /* 0x00008a0000047ab9 */ /* 0x000fe20000000800 */
[----:B------:R-:W-:Y:S01]  /*b51d0*/  PRMT R61, R4, 0x7771, RZ ;  /* 0x00007771043d7816 */ /* 0x000fe200000000ff */
[----:B------:R-:W2:Y:S04]  /*b51e0*/  LDL.LU R50, [R1+0xe4] ;  /* 0x0000e40001327983 */ /* 0x000ea80000300800 */
[----:B------:R-:W2:Y:S06]  /*b51f0*/  LDL.LU.64 R26, [R1+0x1930] ;  /* 0x00193000011a7983 */ /* 0x000eac0000300a00 */
[----:B------:R0:W-:Y:S01]  /*b5200*/  @P6 STG.E.U8 desc[UR24][R22.64], R61 ;  /* 0x0000003d16006986 */ /* 0x0001e2000c101118 */
[----:B------:R-:W-:Y:S01]  /*b5210*/  ISETP.LT.AND P6, PT, R48, UR4, !P5 ;  /* 0x0000000430007c0c */ /* 0x000fe2000efc1270 */
[----:B------:R-:W-:Y:S01]  /*b5220*/  ULDC UR4, c[0x0][0x228] ;  /* 0x00008a0000047ab9 */ /* 0x000fe20000000800 */
[----:B0-----:R-:W-:-:S11]  /*b5230*/  PRMT R61, R4, 0x7772, RZ ;  /* 0x00007772043d7816 */ /* 0x001fd600000000ff */
[----:B---3--:R0:W-:Y:S01]  /*b5240*/  @P6 STG.E.U8 desc[UR24][R20.64], R61 ;  /* 0x0000003d14006986 */ /* 0x0081e2000c101118 */
[----:B------:R-:W-:Y:S01]  /*b5250*/  ISETP.LT.AND P6, PT, R11, UR32, !P5 ;  /* 0x000000200b007c0c */ /* 0x000fe2000efc1270 */
[----:B------:R-:W-:Y:S02]  /*b5260*/  ULDC.64 UR32, c[0x0][0x228] ;  /* 0x00008a0000207ab9 */ /* 0x000fe40000000a00 */
[----:B0-----:R-:W3:Y:S01]  /*b5270*/  LDL.LU.64 R20, [R1+0x1928] ;  /* 0x0019280001147983 */ /* 0x001ee20000300a00 */
[----:B------:R-:W-:-:S03]  /*b5280*/  PRMT R61, R4, 0x7773, RZ ;  /* 0x00007773043d7816 */ /* 0x000fc600000000ff */
[----:B------:R-:W3:Y:S06]  /*b5290*/  LDL.LU.64 R22, [R1+0x1918] ;  /* 0x0019180001167983 */ /* 0x000eec0000300a00 */
[----:B----4-:R0:W-:Y:S01]  /*b52a0*/  @P6 STG.E.U8 desc[UR24][R16.64], R61 ;  /* 0x0000003d10006986 */ /* 0x0101e2000c101118 */
[----:B------:R-:W-:Y:S01]  /*b52b0*/  ISETP.LT.AND P6, PT, R52, UR4, !P5 ;  /* 0x0000000434007c0c */ /* 0x000fe2000efc1270 */
[----:B------:R-:W-:Y:S01]  /*b52c0*/  ULDC UR4, c[0x0][0x228] ;  /* 0x00008a0000047ab9 */ /* 0x000fe20000000800 */
[----:B0-----:R-:W-:Y:S01]  /*b52d0*/  PRMT R61, R5, 0x7770, RZ ;  /* 0x00007770053d7816 */ /* 0x001fe200000000ff */
[----:B------:R-:W4:Y:S10]  /*b52e0*/  LDL.LU.64 R16, [R1+0x1910] ;  /* 0x0019100001107983 */ /* 0x000f340000300a00 */
[----:B------:R0:W-:Y:S01]  /*b52f0*/  @P6 STG.E.U8 desc[UR24][R14.64], R61 ;  /* 0x0000003d0e006986 */ /* 0x0001e2000c101118 */
[----:B------:R-:W-:Y:S01]  /*b5300*/  ISETP.LT.AND P6, PT, R53, UR4, !P5 ;  /* 0x0000000435007c0c */ /* 0x000fe2000efc1270 */
[----:B------:R-:W-:Y:S01]  /*b5310*/  ULDC UR4, c[0x0][0x228] ;  /* 0x00008a0000047ab9 */ /* 0x000fe20000000800 */
[----:B0-----:R-:W-:-:S11]  /*b5320*/  PRMT R61, R5, 0x7771, RZ ;  /* 0x00007771053d7816 */ /* 0x001fd600000000ff */
[----:B------:R0:W-:Y:S01]  /*b5330*/  @P6 STG.E.U8 desc[UR24][R6.64], R61 ;  /* 0x0000003d06006986 */ /* 0x0001e2000c101118 */
[----:B------:R-:W-:Y:S01]  /*b5340*/  ISETP.LT.AND P6, PT, R18, UR4, !P5 ;  /* 0x0000000412007c0c */ /* 0x000fe2000efc1270 */
[----:B------:R-:W-:Y:S02]  /*b5350*/  ULDC UR4, c[0x0][0x228] ;  /* 0x00008a0000047ab9 */ /* 0x000fe40000000800 */
[----:B------:R-:W-:Y:S01]  /*b5360*/  ISETP.LT.AND P5, PT, R19, UR4, !P5 ;  /* 0x0000000413007c0c */ /* 0x000fe2000efa1270 */
[----:B------:R-:W-:Y:S01]  /*b5370*/  ULDC UR4, c[0x0][0x228] ;  /* 0x00008a0000047ab9 */ /* 0x000fe20000000800 */
[----:B0-----:R-:W4:Y:S01]  /*b5380*/  LDL.LU R7, [R1+0xd4] ;  /* 0x0000d40001077983 */ /* 0x001f220000300800 */
[----:B------:R-:W-:-:S03]  /*b5390*/  PRMT R61, R5, 0x7772, RZ ;  /* 0x00007772053d7816 */ /* 0x000fc600000000ff */
[----:B------:R-:W4:Y:S04]  /*b53a0*/  LDL.LU.64 R14, [R1+0x1908] ;  /* 0x00190800010e7983 */ /* 0x000f280000300a00 */
[----:B------:R0:W-:Y:S02]  /*b53b0*/  @P6 STG.E.U8 desc[UR24][R8.64], R61 ;  /* 0x0000003d08006986 */ /* 0x0001e4000c101118 */
[----:B0-----:R-:W-:-:S05]  /*b53c0*/  PRMT R61, R5, 0x7773, RZ ;  /* 0x00007773053d7816 */ /* 0x001fca00000000ff */
[----:B--2---:R0:W-:Y:S04]  /*b53d0*/  @P5 STG.E.U8 desc[UR24][R54.64], R61 ;  /* 0x0000003d36005986 */ /* 0x0041e8000c101118 */
[----:B0-----:R-:W2:Y:S01]  /*b53e0*/  LDL.LU.64 R54, [R1+0x1900] ;  /* 0x0019000001367983 */ /* 0x001ea20000300a00 */
[----:B------:R-:W-:Y:S01]  /*b53f0*/  VIADD R61, R49, 0x1b ;  /* 0x0000001b313d7836 */ /* 0x000fe20000000000 */
[----:B------:R-:W-:Y:S02]  /*b5400*/  PRMT R4, R50, 0x7770, RZ ;  /* 0x0000777032047816 */ /* 0x000fe400000000ff */
[----:B------:R-:W2:Y:S02]  /*b5410*/  LDL.LU.64 R8, [R1+0x18f8] ;  /* 0x0018f80001087983 */ /* 0x000ea40000300a00 */
[----:B------:R-:W-:-:S04]  /*b5420*/  ISETP.GE.AND P5, PT, R61, UR33, PT ;  /* 0x000000213d007c0c */ /* 0x000fc8000bfa6270 */
[----:B------:R-:W-:Y:S01]  /*b5430*/  ISETP.LT.AND P6, PT, R51, UR4, !P5 ;  /* 0x0000000433007c0c */ /* 0x000fe2000efc1270 */
[----:B------:R-:W-:Y:S01]  /*b5440*/  ULDC UR4, c[0x0][0x228] ;  /* 0x00008a0000047ab9 */ /* 0x000fe20000000800 */
[----:B------:R-:W-:-:S11]  /*b5450*/  PRMT R61, R50, 0x7771, RZ ;  /* 0x00007771323d7816 */ /* 0x000fd600000000ff */
[----:B------:R0:W-:Y:S01]  /*b5460*/  @P6 STG.E.U8 desc[UR24][R26.64], R4 ;  /* 0x000000041a006986 */ /* 0x0001e2000c101118 */
[----:B------:R-:W-:Y:S01]  /*b5470*/  ISETP.LT.AND P6, PT, R10, UR4, !P5 ;  /* 0x000000040a007c0c */ /* 0x000fe2000efc1270 */
[----:B------:R-:W-:Y:S02]  /*b5480*/  ULDC UR4, c[0x0][0x228] ;  /* 0x00008a0000047ab9 */ /* 0x000fe40000000800 */
[----:B0-----:R-:W2:Y:S10]  /*b5490*/  LDL.LU.64 R4, [R1+0x18e0] ;  /* 0x0018e00001047983 */ /* 0x001eb40000300a00 */
[----:B---3--:R0:W-:Y:S01]  /*b54a0*/  @P6 STG.E.U8 desc[UR24][R20.64], R61 ;  /* 0x0000003d14006986 */ /* 0x0081e2000c101118 */
[----:B------:R-:W-:Y:S01]  /*b54b0*/  ISETP.LT.AND P6, PT, R48, UR4, !P5 ;  /* 0x0000000430007c0c */ /* 0x000fe2000efc1270 */
[----:B------:R-:W-:Y:S01]  /*b54c0*/  ULDC UR4, c[0x0][0x228] ;  /* 0x00008a0000047ab9 */ /* 0x000fe20000000800 */
[----:B0-----:R-:W-:Y:S01]  /*b54d0*/  PRMT R61, R50, 0x7772, RZ ;  /* 0x00007772323d7816 */ /* 0x001fe200000000ff */
[----:B------:R-:W3:Y:S10]  /*b54e0*/  LDL.LU R21, [R1+0x108] ;  /* 0x0001080001157983 */ /* 0x000ef40000300800 */
[----:B------:R0:W-:Y:S01]  /*b54f0*/  @P6 STG.E.U8 desc[UR24][R22.64], R61 ;  /* 0x0000003d16006986 */ /* 0x0001e2000c101118 */
[----:B------:R-:W-:Y:S01]  /*b5500*/  ISETP.LT.AND P6, PT, R11, UR36, !P5 ;  /* 0x000000240b007c0c */ /* 0x000fe2000efc1270 */
[----:B------:R-:W-:-:S02]  /*b5510*/  ULDC.64 UR36, c[0x0][0x228] ;  /* 0x00008a0000247ab9 */ /* 0x000fc40000000a00 */
[----:B------:R-:W3:Y:S01]  /*b5520*/  LDL.LU.64 R26, [R1+0x18d8] ;  /* 0x0018d800011a7983 */ /* 0x000ee20000300a00 */
[----:B0-----:R-:W-:-:S03]  /*b5530*/  PRMT R61, R50, 0x7773, RZ ;  /* 0x00007773323d7816 */ /* 0x001fc600000000ff */
        /* <DEDUP_REMOVED lines=10> */
[----:B--2---:R0:W-:Y:S04]  /*b55e0*/  @P6 STG.E.U8 desc[UR24][R54.64], R61 ;  /* 0x0000003d36006986 */ /* 0x0041e8000c101118 */
[----:B0-----:R-:W2:Y:S04]  /*b55f0*/  LDL.LU.64 R54, [R1+0x18b8] ;  /* 0x0018b80001367983 */ /* 0x001ea80000300a00 */
[----:B------:R-:W2:Y:S04]  /*b5600*/  LDL.LU R50, [R1+0xf8] ;  /* 0x0000f80001327983 */ /* 0x000ea80000300800 */
[----:B------:R-:W2:Y:S01]  /*b5610*/  LDL.LU.64 R14, [R1+0x18b0] ;  /* 0x0018b000010e7983 */ /* 0x000ea20000300a00 */
[----:B------:R-:W-:Y:S01]  /*b5620*/  ISETP.LT.AND P6, PT, R18, UR4, !P5 ;  /* 0x0000000412007c0c */ /* 0x000fe2000efc1270 */
[----:B------:R-:W-:-:S02]  /*b5630*/  ULDC UR4, c[0x0][0x228] ;  /* 0x00008a0000047ab9 */ /* 0x000fc40000000800 */
[----:B------:R-:W-:Y:S01]  /*b5640*/  ISETP.LT.AND P5, PT, R19, UR4, !P5 ;  /* 0x0000000413007c0c */ /* 0x000fe2000efa1270 */
[----:B------:R-:W-:Y:S01]  /*b5650*/  ULDC UR4, c[0x0][0x228] ;  /* 0x00008a0000047ab9 */ /* 0x000fe20000000800 */
[----:B------:R-:W-:-:S08]  /*b5660*/  PRMT R61, R7, 0x7772, RZ ;  /* 0x00007772073d7816 */ /* 0x000fd000000000ff */
[----:B------:R0:W-:Y:S02]  /*b5670*/  @P6 STG.E.U8 desc[UR24][R8.64], R61 ;  /* 0x0000003d08006986 */ /* 0x0001e4000c101118 */
[----:B0-----:R-:W-:Y:S02]  /*b5680*/  PRMT R61, R7, 0x7773, RZ ;  /* 0x00007773073d7816 */ /* 0x001fe400000000ff */
[----:B------:R-:W2:Y:S04]  /*b5690*/  LDL.LU.64 R6, [R1+0x18a8] ;  /* 0x0018a80001067983 */ /* 0x000ea80000300a00 */
[----:B------:R0:W-:Y:S04]  /*b56a0*/  @P5 STG.E.U8 desc[UR24][R4.64], R61 ;  /* 0x0000003d04005986 */ /* 0x0001e8000c101118 */
[----:B------:R-:W2:Y:S01]  /*b56b0*/  LDL.LU.64 R8, [R1+0x18a0] ;  /* 0x0018a00001087983 */ /* 0x000ea20000300a00 */
[----:B0-----:R-:W-:-:S05]  /*b56c0*/  VIADD R61, R49, 0x1c ;  /* 0x0000001c313d7836 */ /* 0x001fca0000000000 */
[----:B------:R-:W-:Y:S01]  /*b56d0*/  ISETP.GE.AND P5, PT, R61, UR43, PT ;  /* 0x0000002b3d007c0c */ /* 0x000fe2000bfa6270 */
[----:B------:R-:W-:-:S03]  /*b56e0*/  ULDC.64 UR42, c[0x0][0x228] ;  /* 0x00008a00002a7ab9 */ /* 0x000fc60000000a00 */
[----:B------:R-:W-:Y:S01]  /*b56f0*/  ISETP.LT.AND P6, PT, R51, UR4, !P5 ;  /* 0x0000000433007c0c */ /* 0x000fe2000efc1270 */
[----:B------:R-:W-:Y:S01]  /*b5700*/  ULDC UR4, c[0x0][0x228] ;  /* 0x00008a0000047ab9 */ /* 0x000fe20000000800 */
[C---:B---3--:R-:W-:Y:S02]  /*b5710*/  PRMT R4, R21.reuse, 0x7770, RZ ;  /* 0x0000777015047816 */ /* 0x048fe400000000ff */
[----:B------:R-:W-:-:S09]  /*b5720*/  PRMT R61, R21, 0x7771, RZ ;  /* 0x00007771153d7816 */ /* 0x000fd200000000ff */
[----:B------:R0:W-:Y:S01]  /*b5730*/  @P6 STG.E.U8 desc[UR24][R26.64], R4 ;  /* 0x000000041a006986 */ /* 0x0001e2000c101118 */
[----:B------:R-:W-:Y:S01]  /*b5740*/  ISETP.LT.AND P6, PT, R10, UR4, !P5 ;  /* 0x000000040a007c0c */ /* 0x000fe2000efc1270 */
[----:B------:R-:W-:Y:S02]  /*b5750*/  ULDC UR4, c[0x0][0x228] ;  /* 0x00008a0000047ab9 */ /* 0x000fe40000000800 */
[----:B0-----:R-:W3:Y:S10]  /*b5760*/  LDL.LU.64 R4, [R1+0x1890] ;  /* 0x0018900001047983 */ /* 0x001ef40000300a00 */
[----:B------:R0:W-:Y:S01]  /*b5770*/  @P6 STG.E.U8 desc[UR24][R22.64], R61 ;  /* 0x0000003d16006986 */ /* 0x0001e2000c101118 */
[----:B------:R-:W-:Y:S01]  /*b5780*/  ISETP.LT.AND P6, PT, R48, UR4, !P5 ;  /* 0x0000000430007c0c */ /* 0x000fe2000efc1270 */
[----:B------:R-:W-:-:S02]  /*b5790*/  ULDC UR4, c[0x0][0x228] ;  /* 0x00008a0000047ab9 */ /* 0x000fc40000000800 */
[----:B------:R-:W3:Y:S01]  /*b57a0*/  LDL.LU R49, [R1+0xe8] ;  /* 0x0000e80001317983 */ /* 0x000ee20000300800 */
[----:B0-----:R-:W-:-:S09]  /*b57b0*/  PRMT R61, R21, 0x7772, RZ ;  /* 0x00007772153d7816 */ /* 0x001fd200000000ff */
[----:B----4-:R0:W-:Y:S01]  /*b57c0*/  @P6 STG.E.U8 desc[UR24][R16.64], R61 ;  /* 0x0000003d10006986 */ /* 0x0101e2000c101118 */
[----:B------:R-:W-:Y:S01]  /*b57d0*/  ISETP.LT.AND P6, PT, R11, UR34, !P5 ;  /* 0x000000220b007c0c */ /* 0x000fe2000efc1270 */
[----:B------:R-:W-:Y:S02]  /*b57e0*/  ULDC.64 UR34, c[0x0][0x228] ;  /* 0x00008a0000227ab9 */ /* 0x000fe40000000a00 */
[----:B0-----:R-:W4:Y:S01]  /*b57f0*/  LDL.LU.64 R16, [R1+0x1888] ;  /* 0x0018880001107983 */ /* 0x001f220000300a00 */
[----:B------:R-:W-:-:S09]  /*b5800*/  PRMT R61, R21, 0x7773, RZ ;  /* 0x00007773153d7816 */ /* 0x000fd200000000ff */
[----:B--2---:R0:W-:Y:S01]  /*b5810*/  @P6 STG.E.U8 desc[UR24][R54.64], R61 ;  /* 0x0000003d36006986 */ /* 0x0041e2000c101118 */
[----:B------:R-:W-:Y:S01]  /*b5820*/  ISETP.LT.AND P6, PT, R52, UR4, !P5 ;  /* 0x0000000434007c0c */ /* 0x000fe2000efc1270 */
[----:B------:R-:W-:Y:S02]  /*b5830*/  ULDC UR4, c[0x0][0x228] ;  /* 0x00008a0000047ab9 */ /* 0x000fe40000000800 */
[----:B0-----:R-:W2:Y:S01]  /*b5840*/  LDL.LU.64 R54, [R1+0x1880] ;  /* 0x0018800001367983 */ /* 0x001ea20000300a00 */
[----:B------:R-:W-:-:S09]  /*b5850*/  PRMT R61, R50, 0x7770, RZ ;  /* 0x00007770323d7816 */ /* 0x000fd200000000ff */
[----:B------:R0:W-:Y:S04]  /*b5860*/  @P6 STG.E.U8 desc[UR24][R14.64], R61 ;  /* 0x0000003d0e006986 */ /* 0x0001e8000c101118 */
[----:B0-----:R-:W2:Y:S01]  /*b5870*/  LDL.LU.64 R14, [R1+0x1870] ;  /* 0x00187000010e7983 */ /* 0x001ea20000300a00 */
[----:B------:R-:W-:Y:S01]  /*b5880*/  ISETP.LT.AND P6, PT, R53, UR4, !P5 ;  /* 0x0000000435007c0c */ /* 0x000fe2000efc1270 */
[----:B------:R-:W-:Y:S01]  /*b5890*/  ULDC UR4, c[0x0][0x228] ;  /* 0x00008a0000047ab9 */ /* 0x000fe20000000800 */
[----:B------:R-:W-:-:S11]  /*b58a0*/  PRMT R61, R50, 0x7771, RZ ;  /* 0x00007771323d7816 */ /* 0x000fd600000000ff */
[----:B------:R0:W-:Y:S01]  /*b58b0*/  @P6 STG.E.U8 desc[UR24][R6.64], R61 ;  /* 0x0000003d06006986 */ /* 0x0001e2000c101118 */
[----:B------:R-:W-:Y:S01]  /*b58c0*/  ISETP.LT.AND P6, PT, R18, UR4, !P5 ;  /* 0x0000000412007c0c */ /* 0x000fe2000efc1270 */
[----:B------:R-:W-:Y:S02]  /*b58d0*/  ULDC UR4, c[0x0][0x228] ;  /* 0x00008a0000047ab9 */ /* 0x000fe40000000800 */
[----:B0-----:R-:W2:Y:S01]  /*b58e0*/  LDL.LU.64 R6, [R1+0x1868] ;  /* 0x0018680001067983 */ /* 0x001ea20000300a00 */
[----:B------:R-:W-:Y:S01]  /*b58f0*/  ISETP.LT.AND P5, PT, R19, UR4, !P5 ;  /* 0x0000000413007c0c */ /* 0x000fe2000efa1270 */
[----:B------:R-:W-:Y:S01]  /*b5900*/  ULDC UR4, c[0x0][0x228] ;  /* 0x00008a0000047ab9 */ /* 0x000fe20000000800 */
[C---:B------:R-:W-:Y:S01]  /*b5910*/  PRMT R61, R50.reuse, 0x7772, RZ ;  /* 0x00007772323d7816 */ /* 0x040fe200000000ff */
[----:B------:R-:W2:Y:S06]  /*b5920*/  LDL.LU R53, [R1+0xd8] ;  /* 0x0000d80001357983 */ /* 0x000eac0000300800 */
[----:B------:R0:W-:Y:S02]  /*b5930*/  @P6 STG.E.U8 desc[UR24][R8.64], R61 ;  /* 0x0000003d08006986 */ /* 0x0001e4000c101118 */
[----:B0-----:R-:W-:-:S02]  /*b5940*/  PRMT R61, R50, 0x7773, RZ ;  /* 0x00007773323d7816 */ /* 0x001fc400000000ff */
[----:B------:R-:W2:Y:S04]  /*b5950*/  LDL.LU.64 R8, [R1+0x1860] ;  /* 0x0018600001087983 */ /* 0x000ea80000300a00 */
[----:B---3--:R0:W-:Y:S01]  /*b5960*/  @P5 STG.E.U8 desc[UR24][R4.64], R61 ;  /* 0x0000003d04005986 */ /* 0x0081e2000c101118 */
[----:B------:R-:W-:Y:S01]  /*b5970*/  ISETP.LT.AND P5, PT, R51, UR4, !P4 ;  /* 0x0000000433007c0c */ /* 0x000fe2000e7a1270 */
[----:B------:R-:W-:Y:S01]  /*b5980*/  ULDC UR4, c[0x0][0x228] ;  /* 0x00008a0000047ab9 */ /* 0x000fe20000000800 */
[C---:B0-----:R-:W-:Y:S01]  /*b5990*/  PRMT R61, R49.reuse, 0x7770, RZ ;  /* 0x00007770313d7816 */ /* 0x041fe200000000ff */
[----:B------:R-:W3:Y:S04]  /*b59a0*/  LDL.LU.64 R4, [R1+0x1858] ;  /* 0x0018580001047983 */ /* 0x000ee80000300a00 */
[----:B------:R-:W3:Y:S06]  /*b59b0*/  LDL.LU.64 R50, [R1+0x1850] ;  /* 0x0018500001327983 */ /* 0x000eec0000300a00 */
[----:B----4-:R0:W-:Y:S01]  /*b59c0*/  @P5 STG.E.U8 desc[UR24][R16.64], R61 ;  /* 0x0000003d10005986 */ /* 0x0101e2000c101118 */
[----:B------:R-:W-:Y:S01]  /*b59d0*/  ISETP.LT.AND P5, PT, R10, UR4, !P4 ;  /* 0x000000040a007c0c */ /* 0x000fe2000e7a1270 */
[----:B------:R-:W-:Y:S01]  /*b59e0*/  ULDC UR4, c[0x0][0x228] ;  /* 0x00008a0000047ab9 */ /* 0x000fe20000000800 */
[----:B0-----:R-:W-:-:S11]  /*b59f0*/  PRMT R61, R49, 0x7771, RZ ;  /* 0x00007771313d7816 */ /* 0x001fd600000000ff */
[----:B--2---:R0:W-:Y:S01]  /*b5a00*/  @P5 STG.E.U8 desc[UR24][R54.64], R61 ;  /* 0x0000003d36005986 */ /* 0x0041e2000c101118 */
[----:B------:R-:W-:Y:S01]  /*b5a10*/  ISETP.LT.AND P5, PT, R48, UR4, !P4 ;  /* 0x0000000430007c0c */ /* 0x000fe2000e7a1270 */
[----:B------:R-:W-:Y:S01]  /*b5a20*/  ULDC UR4, c[0x0][0x228] ;  /* 0x00008a0000047ab9 */ /* 0x000fe20000000800 */
[C---:B0-----:R-:W-:Y:S01]  /*b5a30*/  PRMT R61, R49.reuse, 0x7772, RZ ;  /* 0x00007772313d7816 */ /* 0x041fe200000000ff */
[----:B------:R-:W2:Y:S04]  /*b5a40*/  LDL.LU.64 R54, [R1+0x1838] ;  /* 0x0018380001367983 */ /* 0x000ea80000300a00 */
[----:B------:R-:W4:Y:S06]  /*b5a50*/  LDL.LU R21, [R1+0x10c] ;  /* 0x00010c0001157983 */ /* 0x000f2c0000300800 */
[----:B------:R0:W-:Y:S02]  /*b5a60*/  @P5 STG.E.U8 desc[UR24][R14.64], R61 ;  /* 0x0000003d0e005986 */ /* 0x0001e4000c101118 */
[----:B0-----:R-:W-:-:S02]  /*b5a70*/  PRMT R61, R49, 0x7773, RZ ;  /* 0x00007773313d7816 */ /* 0x001fc400000000ff */
[----:B------:R-:W4:Y:S01]  /*b5a80*/  LDL.LU.64 R48, [R1+0x1830] ;  /* 0x0018300001307983 */ /* 0x000f220000300a00 */
[----:B------:R-:W-:-:S03]  /*b5a90*/  LOP3.LUT P0, RZ, R0, 0x8000, RZ, 0xc0, !PT ;  /* 0x0000800000ff7812 */ /* 0x000fc6000780c0ff */
[----:B------:R-:W4:Y:S01]  /*b5aa0*/  LDL.LU.64 R26, [R1+0x1828] ;  /* 0x00182800011a7983 */ /* 0x000f220000300a00 */
[----:B------:R-:W-:Y:S02]  /*b5ab0*/  LOP3.LUT R57, R57, 0xfdffffff, RZ, 0xc0, !PT ;  /* 0xfdffffff39397812 */ /* 0x000fe400078ec0ff */
[----:B------:R-:W-:Y:S01]  /*b5ac0*/  ISETP.LT.AND P5, PT, R11, UR32, !P4 ;  /* 0x000000200b007c0c */ /* 0x000fe2000e7a1270 */
[----:B------:R-:W4:Y:S01]  /*b5ad0*/  LDL.LU.64 R22, [R1+0x1818] ;  /* 0x0018180001167983 */ /* 0x000f220000300a00 */
[----:B------:R-:W-:Y:S01]  /*b5ae0*/  LOP3.LUT P6, RZ, R0, 0x4000, RZ, 0xc0, !PT ;  /* 0x0000400000ff7812 */ /* 0x000fe200078cc0ff */
[----:B------:R-:W-:-:S04]  /*b5af0*/  ULDC.64 UR32, c[0x0][0x228] ;  /* 0x00008a0000207ab9 */ /* 0x000fc80000000a00 */
[----:B------:R-:W-:Y:S02]  /*b5b00*/  @P0 LOP3.LUT R57, R57, 0x2000000, RZ, 0xfc, !PT ;  /* 0x0200000039390812 */ /* 0x000fe400078efcff */
[----:B------:R-:W-:Y:S02]  /*b5b10*/  LOP3.LUT P0, RZ, R0, 0x100, RZ, 0xc0, !PT ;  /* 0x0000010000ff7812 */ /* 0x000fe4000780c0ff */
[----:B------:R-:W-:Y:S02]  /*b5b20*/  LOP3.LUT R57, R57, 0xfbffffff, RZ, 0xc0, !PT ;  /* 0xfbffffff39397812 */ /* 0x000fe400078ec0ff */
[----:B------:R0:W-:Y:S09]  /*b5b30*/  @P5 STG.E.U8 desc[UR24][R6.64], R61 ;  /* 0x0000003d06005986 */ /* 0x0001f2000c101118 */
[----:B------:R-:W-:-:S02]  /*b5b40*/  @P0 LOP3.LUT R57, R57, 0x4000000, RZ, 0xfc, !PT ;  /* 0x0400000039390812 */ /* 0x000fc400078efcff */
[----:B------:R-:W-:Y:S01]  /*b5b50*/  LOP3.LUT P0, RZ, R0, 0x20, RZ, 0xc0, !PT ;  /* 0x0000002000ff7812 */ /* 0x000fe2000780c0ff */
[----:B0-----:R-:W4:Y:S04]  /*b5b60*/  LDL.LU R6, [R1+0xfc] ;  /* 0x0000fc0001067983 */ /* 0x001f280000300800 */
[----:B------:R-:W4:Y:S01]  /*b5b70*/  LDL.LU.64 R18, [R1+0x1810] ;  /* 0x0018100001127983 */ /* 0x000f220000300a00 */
[----:B------:R-:W-:-:S03]  /*b5b80*/  LOP3.LUT R57, R57, 0xf7ffffff, RZ, 0xc0, !PT ;  /* 0xf7ffffff39397812 */ /* 0x000fc600078ec0ff */
[----:B------:R-:W4:Y:S04]  /*b5b90*/  LDL.LU.64 R16, [R1+0x1808] ;  /* 0x0018080001107983 */ /* 0x000f280000300a00 */
[----:B------:R-:W-:Y:S01]  /*b5ba0*/  @P0 LOP3.LUT R57, R57, 0x8000000, RZ, 0xfc, !PT ;  /* 0x0800000039390812 */ /* 0x000fe200078efcff */
[----:B------:R-:W4:Y:S01]  /*b5bb0*/  LDL.LU.64 R14, [R1+0x1800] ;  /* 0x00180000010e7983 */ /* 0x000f220000300a00 */
[----:B------:R-:W-:Y:S02]  /*b5bc0*/  LOP3.LUT P0, RZ, R0, 0x10, RZ, 0xc0, !PT ;  /* 0x0000001000ff7812 */ /* 0x000fe4000780c0ff */
[----:B------:R-:W-:Y:S01]  /*b5bd0*/  LOP3.LUT R57, R57, 0xefffffff, RZ, 0xc0, !PT ;  /* 0xefffffff39397812 */ /* 0x000fe200078ec0ff */
[----:B------:R-:W4:Y:S01]  /*b5be0*/  LDL.LU.64 R10, [R1+0x17f8] ;  /* 0x0017f800010a7983 */ /* 0x000f220000300a00 */
[----:B------:R-:W-:Y:S01]  /*b5bf0*/  ISETP.LT.AND P4, PT, R52, UR30, !P4 ;  /* 0x0000001e34007c0c */ /* 0x000fe2000e781270 */
[----:B------:R-:W-:Y:S01]  /*b5c00*/  ULDC.64 UR30, c[0x0][0x228] ;  /* 0x00008a00001e7ab9 */ /* 0x000fe20000000a00 */
[----:B------:R-:W-:-:S07]  /*b5c10*/  PRMT R61, R53, 0x7770, RZ ;  /* 0x00007770353d7816 */ /* 0x000fce00000000ff */
[----:B------:R-:W-:Y:S02]  /*b5c20*/  @P0 LOP3.LUT R57, R57, 0x10000000, RZ, 0xfc, !PT ;  /* 0x1000000039390812 */ /* 0x000fe400078efcff */
[----:B------:R-:W-:Y:S02]  /*b5c30*/  LOP3.LUT P0, RZ, R0, 0x8, RZ, 0xc0, !PT ;  /* 0x0000000800ff7812 */ /* 0x000fe4000780c0ff */
[----:B------:R-:W-:Y:S01]  /*b5c40*/  LOP3.LUT R57, R57, 0xdfffffff, RZ, 0xc0, !PT ;  /* 0xdfffffff39397812 */ /* 0x000fe200078ec0ff */
[----:B------:R0:W-:Y:S10]  /*b5c50*/  @P4 STG.E.U8 desc[UR24][R8.64], R61 ;  /* 0x0000003d08004986 */ /* 0x0001f4000c101118 */
[----:B------:R-:W-:-:S02]  /*b5c60*/  @P0 LOP3.LUT R57, R57, 0x20000000, RZ, 0xfc, !PT ;  /* 0x2000000039390812 */ /* 0x000fc400078efcff */
[----:B0-----:R-:W-:Y:S01]  /*b5c70*/  PRMT R61, R53, 0x7771, RZ ;  /* 0x00007771353d7816 */ /* 0x001fe200000000ff */
[----:B------:R-:W4:Y:S01]  /*b5c80*/  LDL.LU.64 R8, [R1+0x17e0] ;  /* 0x0017e00001087983 */ /* 0x000f220000300a00 */
[----:B------:R-:W-:-:S03]  /*b5c90*/  LOP3.LUT P0, RZ, R0, 0x4, RZ, 0xc0, !PT ;  /* 0x0000000400ff7812 */ /* 0x000fc6000780c0ff */
[----:B---3--:R0:W-:Y:S01]  /*b5ca0*/  @P3 STG.E.U8 desc[UR24][R4.64], R61 ;  /* 0x0000003d04003986 */ /* 0x0081e2000c101118 */
[----:B------:R-:W-:Y:S02]  /*b5cb0*/  LOP3.LUT R57, R57, 0xbfffffff, RZ, 0xc0, !PT ;  /* 0xbfffffff39397812 */ /* 0x000fe400078ec0ff */
[----:B0-----:R-:W-:Y:S01]  /*b5cc0*/  PRMT R61, R53, 0x7772, RZ ;  /* 0x00007772353d7816 */ /* 0x001fe200000000ff */
[----:B------:R-:W3:Y:S04]  /*b5cd0*/  LDL.LU.64 R4, [R1+0x17d8] ;  /* 0x0017d80001047983 */ /* 0x000ee80000300a00 */
[----:B------:R0:W-:Y:S02]  /*b5ce0*/  @P2 STG.E.U8 desc[UR24][R50.64], R61 ;  /* 0x0000003d32002986 */ /* 0x0001e4000c101118 */
[----:B------:R-:W-:-:S02]  /*b5cf0*/  @P0 LOP3.LUT R57, R57, 0x40000000, RZ, 0xfc, !PT ;  /* 0x4000000039390812 */ /* 0x000fc400078efcff */
[----:B------:R-:W-:Y:S01]  /*b5d00*/  LOP3.LUT P0, RZ, R0, 0x2, RZ, 0xc0, !PT ;  /* 0x0000000200ff7812 */ /* 0x000fe2000780c0ff */
[----:B0-----:R-:W3:Y:S01]  /*b5d10*/  LDL.LU.64 R50, [R1+0x17d0] ;  /* 0x0017d00001327983 */ /* 0x001ee20000300a00 */
[----:B------:R-:W-:-:S03]  /*b5d20*/  PRMT R61, R53, 0x7773, RZ ;  /* 0x00007773353d7816 */ /* 0x000fc600000000ff */
[----:B------:R-:W3:Y:S04]  /*b5d30*/  LDL.LU.64 R52, [R1+0x17c0] ;  /* 0x0017c00001347983 */ /* 0x000ee80000300a00 */
[----:B--2---:R0:W-:Y:S04]  /*b5d40*/  @P1 STG.E.U8 desc[UR24][R54.64], R61 ;  /* 0x0000003d36001986 */ /* 0x0041e8000c101118 */
[----:B0-----:R-:W2:Y:S01]  /*b5d50*/  LDL.LU.64 R54, [R1+0x17b8] ;  /* 0x0017b80001367983 */ /* 0x001ea20000300a00 */
[----:B----4-:R-:W-:-:S03]  /*b5d60*/  PRMT R61, R21, 0x7770, RZ ;  /* 0x00007770153d7816 */ /* 0x010fc600000000ff */
[----:B------:R-:W4:Y:S04]  /*b5d70*/  LDL.LU R7, [R1+0xdc] ;  /* 0x0000dc0001077983 */ /* 0x000f280000300800 */
[----:B------:R0:W-:Y:S04]  /*b5d80*/  @P0 STG.E.U8 desc[UR24][R48.64], R61 ;  /* 0x0000003d30000986 */ /* 0x0001e8000c101118 */
[----:B0-----:R-:W4:Y:S01]  /*b5d90*/  LDL.LU.64 R48, [R1+0x17b0] ;  /* 0x0017b00001307983 */ /* 0x001f220000300a00 */
[----:B------:R-:W-:Y:S02]  /*b5da0*/  LOP3.LUT P0, RZ, R57, 0x40000000, RZ, 0xc0, !PT ;  /* 0x4000000039ff7812 */ /* 0x000fe4000780c0ff */
[----:B------:R-:W-:-:S11]  /*b5db0*/  PRMT R61, R21, 0x7771, RZ ;  /* 0x00007771153d7816 */ /* 0x000fd600000000ff */
[----:B------:R0:W-:Y:S01]  /*b5dc0*/  @P0 STG.E.U8 desc[UR24][R26.64], R61 ;  /* 0x0000003d1a000986 */ /* 0x0001e2000c101118 */
[----:B------:R-:W-:Y:S02]  /*b5dd0*/  LOP3.LUT P0, RZ, R57, 0x20000000, RZ, 0xc0, !PT ;  /* 0x2000000039ff7812 */ /* 0x000fe4000780c0ff */
[----:B0-----:R-:W-:-:S11]  /*b5de0*/  PRMT R61, R21, 0x7772, RZ ;  /* 0x00007772153d7816 */ /* 0x001fd600000000ff */
        /* <DEDUP_REMOVED lines=8> */
[C---:B------:R-:W-:Y:S02]  /*b5e70*/  LOP3.LUT P1, RZ, R0.reuse, 0x200, RZ, 0xc0, !PT ;  /* 0x0000020000ff7812 */ /* 0x040fe4000782c0ff */
[----:B------:R-:W-:Y:S02]  /*b5e80*/  LOP3.LUT P2, RZ, R0, 0x400, RZ, 0xc0, !PT ;  /* 0x0000040000ff7812 */ /* 0x000fe4000784c0ff */
[----:B0-----:R-:W-:-:S07]  /*b5e90*/  PRMT R61, R6, 0x7771, RZ ;  /* 0x00007771063d7816 */ /* 0x001fce00000000ff */
[----:B------:R0:W-:Y:S01]  /*b5ea0*/  @P0 STG.E.U8 desc[UR24][R14.64], R61 ;  /* 0x0000003d0e000986 */ /* 0x0001e2000c101118 */
[----:B------:R-:W-:Y:S02]  /*b5eb0*/  LOP3.LUT P3, RZ, R0, 0x800, RZ, 0xc0, !PT ;  /* 0x0000080000ff7812 */ /* 0x000fe4000786c0ff */
[----:B0-----:R-:W-:-:S05]  /*b5ec0*/  PRMT R61, R6, 0x7772, RZ ;  /* 0x00007772063d7816 */ /* 0x001fca00000000ff */
[----:B------:R0:W-:Y:S01]  /*b5ed0*/  @P1 STG.E.U8 desc[UR24][R10.64], R61 ;  /* 0x0000003d0a001986 */ /* 0x0001e2000c101118 */
[----:B------:R-:W-:Y:S02]  /*b5ee0*/  LOP3.LUT P4, RZ, R0, 0x1000, RZ, 0xc0, !PT ;  /* 0x0000100000ff7812 */ /* 0x000fe4000788c0ff */
[----:B0-----:R-:W-:-:S05]  /*b5ef0*/  PRMT R61, R6, 0x7773, RZ ;  /* 0x00007773063d7816 */ /* 0x001fca00000000ff */
[----:B------:R0:W-:Y:S01]  /*b5f00*/  @P2 STG.E.U8 desc[UR24][R8.64], R61 ;  /* 0x0000003d08002986 */ /* 0x0001e2000c101118 */
[----:B------:R-:W-:Y:S02]  /*b5f10*/  LOP3.LUT P5, RZ, R0, 0x2000, RZ, 0xc0, !PT ;  /* 0x0000200000ff7812 */ /* 0x000fe400078ac0ff */
[----:B0-----:R-:W-:-:S05]  /*b5f20*/  PRMT R61, R60, 0x7770, RZ ;  /* 0x000077703c3d7816 */ /* 0x001fca00000000ff */
[----:B---3--:R0:W-:Y:S01]  /*b5f30*/  @P3 STG.E.U8 desc[UR24][R4.64], R61 ;  /* 0x0000003d04003986 */ /* 0x0081e2000c101118 */
[----:B------:R-:W-:Y:S02]  /*b5f40*/  LOP3.LUT P0, RZ, R57, 0x2000000, RZ, 0xc0, !PT ;  /* 0x0200000039ff7812 */ /* 0x000fe4000780c0ff */
[----:B0-----:R-:W-:-:S05]  /*b5f50*/  PRMT R61, R60, 0x7771, RZ ;  /* 0x000077713c3d7816 */ /* 0x001fca00000000ff */
[----:B------:R0:W-:Y:S02]  /*b5f60*/  @P4 STG.E.U8 desc[UR24][R50.64], R61 ;  /* 0x0000003d32004986 */ /* 0x0001e4000c101118 */
[----:B0-----:R-:W-:-:S05]  /*b5f70*/  PRMT R61, R60, 0x7772, RZ ;  /* 0x000077723c3d7816 */ /* 0x001fca00000000ff */
[----:B------:R0:W-:Y:S02]  /*b5f80*/  @P5 STG.E.U8 desc[UR24][R52.64], R61 ;  /* 0x0000003d34005986 */ /* 0x0001e4000c101118 */
[----:B0-----:R-:W-:Y:S02]  /*b5f90*/  PRMT R61, R60, 0x7773, RZ ;  /* 0x000077733c3d7816 */ /* 0x001fe400000000ff */
[----:B------:R-:W3:Y:S04]  /*b5fa0*/  LDL.LU R60, [R1+0x3704] ;  /* 0x00370400013c7983 */ /* 0x000ee80000300800 */
[----:B--2---:R4:W-:Y:S02]  /*b5fb0*/  @P6 STG.E.U8 desc[UR24][R54.64], R61 ;  /* 0x0000003d36006986 */ /* 0x0049e4000c101118 */
[----:B----4-:R-:W-:-:S05]  /*b5fc0*/  PRMT R61, R7, 0x7770, RZ ;  /* 0x00007770073d7816 */ /* 0x010fca00000000ff */
[----:B------:R0:W-:Y:S04]  /*b5fd0*/  @P0 STG.E.U8 desc[UR24][R48.64], R61 ;  /* 0x0000003d30000986 */ /* 0x0001e8000c101118 */
[----:B0-----:R-:W2:Y:S04]  /*b5fe0*/  LDL.LU.64 R48, [R1+0x17a8] ;  /* 0x0017a80001307983 */ /* 0x001ea80000300a00 */
[----:B------:R-:W4:Y:S04]  /*b5ff0*/  LDL.LU.64 R8, [R1+0x17a0] ;  /* 0x0017a00001087983 */ /* 0x000f280000300a00 */
[----:B------:R-:W3:Y:S04]  /*b6000*/  LDL.LU.64 R54, [R1+0x1780] ;  /* 0x0017800001367983 */ /* 0x000ee80000300a00 */
[----:B------:R-:W3:Y:S04]  /*b6010*/  LDL.LU.64 R4, [R1+0x1778] ;  /* 0x0017780001047983 */ /* 0x000ee80000300a00 */
[----:B------:R-:W3:Y:S04]  /*b6020*/  LDL.LU.64 R50, [R1+0x1770] ;  /* 0x0017700001327983 */ /* 0x000ee80000300a00 */
[----:B------:R-:W3:Y:S04]  /*b6030*/  LDL.LU.64 R52, [R1+0x1760] ;  /* 0x0017600001347983 */ /* 0x000ee80000300a00 */
[----:B------:R-:W3:Y:S01]  /*b6040*/  LDL.LU R18, [R1+0xc0] ;  /* 0x0000c00001127983 */ /* 0x000ee20000300800 */
[----:B------:R-:W-:-:S02]  /*b6050*/  LOP3.LUT P4, RZ, R0, 0x10000, RZ, 0xc0, !PT ;  /* 0x0001000000ff7812 */ /* 0x000fc4000788c0ff */
[----:B------:R-:W-:Y:S02]  /*b6060*/  PRMT R61, R7, 0x7771, RZ ;  /* 0x00007771073d7816 */ /* 0x000fe400000000ff */
[----:B------:R-:W-:Y:S02]  /*b6070*/  LOP3.LUT P1, RZ, R0, 0x10000000, RZ, 0xc0, !PT ;  /* 0x1000000000ff7812 */ /* 0x000fe4000782c0ff */
[----:B------:R-:W-:-:S11]  /*b6080*/  LOP3.LUT R57, R57, 0xfffdffff, RZ, 0xc0, !PT ;  /* 0xfffdffff39397812 */ /* 0x000fd600078ec0ff */
[----:B------:R-:W-:Y:S02]  /*b6090*/  @P1 LOP3.LUT R57, R57, 0x20000, RZ, 0xfc, !PT ;  /* 0x0002000039391812 */ /* 0x000fe400078efcff */
        /* <DEDUP_REMOVED lines=9> */
[----:B------:R-:W-:Y:S01]  /*b6130*/  LOP3.LUT P1, RZ, R0, 0x1000000, RZ, 0xc0, !PT ;  /* 0x0100000000ff7812 */ /* 0x000fe2000782c0ff */
[----:B--2---:R0:W-:Y:S04]  /*b6140*/  @P4 STG.E.U8 desc[UR24][R48.64], R61 ;  /* 0x0000003d30004986 */ /* 0x0041e8000c101118 */
[----:B0-----:R-:W2:Y:S04]  /*b6150*/  LDL.LU.64 R48, [R1+0x1758] ;  /* 0x0017580001307983 */ /* 0x001ea80000300a00 */
[----:B------:R-:W2:Y:S04]  /*b6160*/  LDL.LU R19, [R1+0xb0] ;  /* 0x0000b00001137983 */ /* 0x000ea80000300800 */
[----:B------:R-:W2:Y:S01]  /*b6170*/  LDL.LU.64 R26, [R1+0x1750] ;  /* 0x00175000011a7983 */ /* 0x000ea20000300a00 */
[----:B------:R-:W-:-:S03]  /*b6180*/  LOP3.LUT R57, R57, 0xffdfffff, RZ, 0xc0, !PT ;  /* 0xffdfffff39397812 */ /* 0x000fc600078ec0ff */
[----:B------:R-:W2:Y:S01]  /*b6190*/  LDL.LU.64 R22, [R1+0x1748] ;  /* 0x0017480001167983 */ /* 0x000ea20000300a00 */
[----:B------:R-:W-:Y:S02]  /*b61a0*/  @P1 LOP3.LUT R57, R57, 0x200000, RZ, 0xfc, !PT ;  /* 0x0020000039391812 */ /* 0x000fe400078efcff */
[C---:B------:R-:W-:Y:S01]  /*b61b0*/  LOP3.LUT P1, RZ, R0.reuse, 0x800000, RZ, 0xc0, !PT ;  /* 0x0080000000ff7812 */ /* 0x040fe2000782c0ff */
[----:B------:R-:W2:Y:S01]  /*b61c0*/  LDL.LU.64 R20, [R1+0x1730] ;  /* 0x0017300001147983 */ /* 0x000ea20000300a00 */
[C---:B------:R-:W-:Y:S02]  /*b61d0*/  LOP3.LUT P5, RZ, R0.reuse, 0x20000, RZ, 0xc0, !PT ;  /* 0x0002000000ff7812 */ /* 0x040fe400078ac0ff */
[----:B------:R-:W-:Y:S01]  /*b61e0*/  LOP3.LUT R57, R57, 0xffbfffff, RZ, 0xc0, !PT ;  /* 0xffbfffff39397812 */ /* 0x000fe200078ec0ff */
[----:B------:R-:W2:Y:S01]  /*b61f0*/  LDL.LU.64 R16, [R1+0x16a0] ;  /* 0x0016a00001107983 */ /* 0x000ea20000300a00 */
[----:B------:R-:W-:Y:S02]  /*b6200*/  LOP3.LUT P6, RZ, R0, 0x40000, RZ, 0xc0, !PT ;  /* 0x0004000000ff7812 */ /* 0x000fe400078cc0ff */
[----:B------:R-:W-:-:S05]  /*b6210*/  PRMT R61, R7, 0x7772, RZ ;  /* 0x00007772073d7816 */ /* 0x000fca00000000ff */
[----:B------:R-:W-:Y:S02]  /*b6220*/  @P1 LOP3.LUT R57, R57, 0x400000, RZ, 0xfc, !PT ;  /* 0x0040000039391812 */ /* 0x000fe400078efcff */
[----:B------:R-:W-:Y:S01]  /*b6230*/  LOP3.LUT P1, RZ, R0, 0x400000, RZ, 0xc0, !PT ;  /* 0x0040000000ff7812 */ /* 0x000fe2000782c0ff */
[----:B----4-:R0:W-:Y:S01]  /*b6240*/  @P5 STG.E.U8 desc[UR24][R8.64], R61 ;  /* 0x0000003d08005986 */ /* 0x0101e2000c101118 */
[----:B------:R-:W-:Y:S02]  /*b6250*/  LOP3.LUT R57, R57, 0xff7fffff, RZ, 0xc0, !PT ;  /* 0xff7fffff39397812 */ /* 0x000fe400078ec0ff */
[----:B0-----:R-:W-:-:S09]  /*b6260*/  PRMT R61, R7, 0x7773, RZ ;  /* 0x00007773073d7816 */ /* 0x001fd200000000ff */
[----:B------:R-:W-:Y:S02]  /*b6270*/  @P1 LOP3.LUT R57, R57, 0x800000, RZ, 0xfc, !PT ;  /* 0x0080000039391812 */ /* 0x000fe400078efcff */
[C---:B------:R-:W-:Y:S01]  /*b6280*/  LOP3.LUT P1, RZ, R0.reuse, 0x200000, RZ, 0xc0, !PT ;  /* 0x0020000000ff7812 */ /* 0x040fe2000782c0ff */
[----:B---3--:R0:W-:Y:S01]  /*b6290*/  @P6 STG.E.U8 desc[UR24][R54.64], R61 ;  /* 0x0000003d36006986 */ /* 0x0081e2000c101118 */
[----:B------:R-:W-:Y:S02]  /*b62a0*/  LOP3.LUT P0, RZ, R0, 0x80000, RZ, 0xc0, !PT ;  /* 0x0008000000ff7812 */ /* 0x000fe4000780c0ff */
[----:B------:R-:W-:Y:S01]  /*b62b0*/  LOP3.LUT R57, R57, 0xfeffffff, RZ, 0xc0, !PT ;  /* 0xfeffffff39397812 */ /* 0x000fe200078ec0ff */
[----:B0-----:R-:W3:Y:S04]  /*b62c0*/  LDL.LU R54, [R1+0xa0] ;  /* 0x0000a00001367983 */ /* 0x001ee80000300800 */
[----:B------:R-:W4:Y:S04]  /*b62d0*/  LDL.LU.64 R14, [R1+0x1698] ;  /* 0x00169800010e7983 */ /* 0x000f280000300a00 */
[----:B------:R-:W-:-:S02]  /*b62e0*/  @P1 LOP3.LUT R57, R57, 0x1000000, RZ, 0xfc, !PT ;  /* 0x0100000039391812 */ /* 0x000fc400078efcff */
[----:B------:R-:W-:Y:S01]  /*b62f0*/  LOP3.LUT P1, RZ, R0, 0x100000, RZ, 0xc0, !PT ;  /* 0x0010000000ff7812 */ /* 0x000fe2000782c0ff */
[----:B------:R-:W4:Y:S01]  /*b6300*/  LDL.LU.64 R10, [R1+0x1690] ;  /* 0x00169000010a7983 */ /* 0x000f220000300a00 */
[----:B------:R-:W-:-:S03]  /*b6310*/  PRMT R61, R18, 0x7770, RZ ;  /* 0x00007770123d7816 */ /* 0x000fc600000000ff */
[----:B------:R-:W4:Y:S04]  /*b6320*/  LDL.LU R55, [R1+0x90] ;  /* 0x0000900001377983 */ /* 0x000f280000300800 */
[----:B------:R0:W-:Y:S04]  /*b6330*/  @P0 STG.E.U8 desc[UR24][R4.64], R61 ;  /* 0x0000003d04000986 */ /* 0x0001e8000c101118 */
[----:B------:R-:W4:Y:S04]  /*b6340*/  LDL.LU.64 R8, [R1+0x1680] ;  /* 0x0016800001087983 */ /* 0x000f280000300a00 */
[----:B------:R-:W4:Y:S01]  /*b6350*/  LDL.LU.64 R6, [R1+0x1678] ;  /* 0x0016780001067983 */ /* 0x000f220000300a00 */
[----:B0-----:R-:W-:-:S03]  /*b6360*/  PRMT R61, R18, 0x7771, RZ ;  /* 0x00007771123d7816 */ /* 0x001fc600000000ff */
[----:B------:R-:W4:Y:S04]  /*b6370*/  LDL.LU.64 R4, [R1+0x1670] ;  /* 0x0016700001047983 */ /* 0x000f280000300a00 */
[----:B------:R0:W-:Y:S01]  /*b6380*/  @P1 STG.E.U8 desc[UR24][R50.64], R61 ;  /* 0x0000003d32001986 */ /* 0x0001e2000c101118 */
[C---:B------:R-:W-:Y:S02]  /*b6390*/  LOP3.LUT P1, RZ, R57.reuse, 0x1000000, RZ, 0xc0, !PT ;  /* 0x0100000039ff7812 */ /* 0x040fe4000782c0ff */
[----:B0-----:R-:W-:Y:S01]  /*b63a0*/  PRMT R61, R18, 0x7772, RZ ;  /* 0x00007772123d7816 */ /* 0x001fe200000000ff */
[----:B------:R-:W4:Y:S10]  /*b63b0*/  LDL.LU.64 R50, [R1+0x1668] ;  /* 0x0016680001327983 */ /* 0x000f340000300a00 */
[----:B------:R0:W-:Y:S01]  /*b63c0*/  @P1 STG.E.U8 desc[UR24][R52.64], R61 ;  /* 0x0000003d34001986 */ /* 0x0001e2000c101118 */
[----:B------:R-:W-:-:S03]  /*b63d0*/  LOP3.LUT P1, RZ, R57, 0x800000, RZ, 0xc0, !PT ;  /* 0x0080000039ff7812 */ /* 0x000fc6000782c0ff */
[----:B0-----:R-:W4:Y:S01]  /*b63e0*/  LDL.LU.64 R52, [R1+0x1660] ;  /* 0x0016600001347983 */ /* 0x001f220000300a00 */
[----:B------:R-:W-:-:S09]  /*b63f0*/  PRMT R61, R18, 0x7773, RZ ;  /* 0x00007773123d7816 */ /* 0x000fd200000000ff */
[----:B--2---:R0:W-:Y:S04]  /*b6400*/  @P1 STG.E.U8 desc[UR24][R48.64], R61 ;  /* 0x0000003d30001986 */ /* 0x0041e8000c101118 */
[----:B0-----:R-:W2:Y:S01]  /*b6410*/  LDL.LU.64 R48, [R1+0x1648] ;  /* 0x0016480001307983 */ /* 0x001ea20000300a00 */
        /* <DEDUP_REMOVED lines=13> */
[----:B---3--:R-:W-:-:S11]  /*b64f0*/  PRMT R61, R54, 0x7770, RZ ;  /* 0x00007770363d7816 */ /* 0x008fd600000000ff */
[----:B----4-:R0:W-:Y:S01]  /*b6500*/  @P1 STG.E.U8 desc[UR24][R14.64], R61 ;  /* 0x0000003d0e001986 */ /* 0x0101e2000c101118 */
        /* <DEDUP_REMOVED lines=16> */
[----:B------:R0:W-:Y:S02]  /*b6610*/  @P5 STG.E.U8 desc[UR24][R50.64], R61 ;  /* 0x0000003d32005986 */ /* 0x0001e4000c101118 */
[----:B0-----:R-:W-:-:S05]  /*b6620*/  PRMT R61, R55, 0x7772, RZ ;  /* 0x00007772373d7816 */ /* 0x001fca00000000ff */
[----:B------:R0:W-:Y:S02]  /*b6630*/  @P6 STG.E.U8 desc[UR24][R52.64], R61 ;  /* 0x0000003d34006986 */ /* 0x0001e4000c101118 */
[----:B0-----:R-:W-:-:S05]  /*b6640*/  PRMT R61, R55, 0x7773, RZ ;  /* 0x00007773373d7816 */ /* 0x001fca00000000ff */
[----:B--2---:R0:W-:Y:S04]  /*b6650*/  @P0 STG.E.U8 desc[UR24][R48.64], R61 ;  /* 0x0000003d30000986 */ /* 0x0041e8000c101118 */
[----:B0-----:R-:W2:Y:S04]  /*b6660*/  LDL.LU.64 R48, [R1+0x1640] ;  /* 0x0016400001307983 */ /* 0x001ea80000300a00 */
[----:B------:R-:W3:Y:S04]  /*b6670*/  LDL.LU.64 R8, [R1+0x1638] ;  /* 0x0016380001087983 */ /* 0x000ee80000300a00 */
[----:B------:R-:W4:Y:S04]  /*b6680*/  LDL.LU.64 R6, [R1+0x1628] ;  /* 0x0016280001067983 */ /* 0x000f280000300a00 */
[----:B------:R-:W2:Y:S04]  /*b6690*/  LDL.LU R55, [R1+0xc4] ;  /* 0x0000c40001377983 */ /* 0x000ea80000300800 */
[----:B------:R-:W4:Y:S04]  /*b66a0*/  LDL.LU.64 R4, [R1+0x1620] ;  /* 0x0016200001047983 */ /* 0x000f280000300a00 */
[----:B------:R-:W4:Y:S04]  /*b66b0*/  LDL.LU.64 R50, [R1+0x1618] ;  /* 0x0016180001327983 */ /* 0x000f280000300a00 */
[----:B------:R-:W4:Y:S04]  /*b66c0*/  LDL.LU.64 R52, [R1+0x1610] ;  /* 0x0016100001347983 */ /* 0x000f280000300a00 */
[----:B------:R-:W4:Y:S01]  /*b66d0*/  LDL.LU R27, [R1+0xb4] ;  /* 0x0000b400011b7983 */ /* 0x000f220000300800 */
[----:B------:R-:W-:-:S02]  /*b66e0*/  LOP3.LUT P4, RZ, R60, 0x8, RZ, 0xc0, !PT ;  /* 0x000000083cff7812 */ /* 0x000fc4000788c0ff */
        /* <DEDUP_REMOVED lines=13> */
[----:B------:R-:W-:Y:S02]  /*b67c0*/  LOP3.LUT R57, R57, 0xffffdfff, RZ, 0xc0, !PT ;  /* 0xffffdfff39397812 */ /* 0x000fe400078ec0ff */
[----:B--2---:R-:W-:-:S05]  /*b67d0*/  PRMT R61, R55, 0x7770, RZ ;  /* 0x00007770373d7816 */ /* 0x004fca00000000ff */
[----:B------:R0:W-:Y:S04]  /*b67e0*/  @P4 STG.E.U8 desc[UR24][R48.64], R61 ;  /* 0x0000003d30004986 */ /* 0x0001e8000c101118 */
[----:B0-----:R-:W2:Y:S04]  /*b67f0*/  LDL.LU.64 R48, [R1+0x1608] ;  /* 0x0016080001307983 */ /* 0x001ea80000300a00 */
[----:B------:R-:W2:Y:S04]  /*b6800*/  LDL.LU R54, [R1+0xa4] ;  /* 0x0000a40001367983 */ /* 0x000ea80000300800 */
[----:B------:R-:W2:Y:S04]  /*b6810*/  LDL.LU.64 R22, [R1+0x15f8] ;  /* 0x0015f80001167983 */ /* 0x000ea80000300a00 */
[----:B------:R-:W2:Y:S01]  /*b6820*/  LDL.LU.64 R20, [R1+0x15f0] ;  /* 0x0015f00001147983 */ /* 0x000ea20000300a00 */
[----:B------:R-:W-:-:S02]  /*b6830*/  @P1 LOP3.LUT R57, R57, 0x2000, RZ, 0xfc, !PT ;  /* 0x0000200039391812 */ /* 0x000fc400078efcff */
[----:B------:R-:W-:Y:S01]  /*b6840*/  LOP3.LUT P1, RZ, R60, 0x400, RZ, 0xc0, !PT ;  /* 0x000004003cff7812 */ /* 0x000fe2000782c0ff */
[----:B------:R-:W2:Y:S01]  /*b6850*/  LDL.LU.64 R18, [R1+0x15e8] ;  /* 0x0015e80001127983 */ /* 0x000ea20000300a00 */
[----:B------:R-:W-:-:S03]  /*b6860*/  LOP3.LUT R57, R57, 0xffffbfff, RZ, 0xc0, !PT ;  /* 0xffffbfff39397812 */ /* 0x000fc600078ec0ff */
[----:B------:R-:W2:Y:S01]  /*b6870*/  LDL.LU.64 R16, [R1+0x15d8] ;  /* 0x0015d80001107983 */ /* 0x000ea20000300a00 */
[C---:B------:R-:W-:Y:S02]  /*b6880*/  LOP3.LUT P5, RZ, R60.reuse, 0x10, RZ, 0xc0, !PT ;  /* 0x000000103cff7812 */ /* 0x040fe400078ac0ff */
[C---:B------:R-:W-:Y:S01]  /*b6890*/  LOP3.LUT P6, RZ, R60.reuse, 0x20, RZ, 0xc0, !PT ;  /* 0x000000203cff7812 */ /* 0x040fe200078cc0ff */
[----:B------:R-:W2:Y:S04]  /*b68a0*/  LDL.LU.64 R14, [R1+0x15d0] ;  /* 0x0015d000010e7983 */ /* 0x000ea80000300a00 */
[----:B------:R-:W-:Y:S01]  /*b68b0*/  @P1 LOP3.LUT R57, R57, 0x4000, RZ, 0xfc, !PT ;  /* 0x0000400039391812 */ /* 0x000fe200078efcff */
[----:B------:R-:W2:Y:S01]  /*b68c0*/  LDL.LU.64 R10, [R1+0x15c8] ;  /* 0x0015c800010a7983 */ /* 0x000ea20000300a00 */
[----:B------:R-:W-:-:S02]  /*b68d0*/  LOP3.LUT P1, RZ, R60, 0x200, RZ, 0xc0, !PT ;  /* 0x000002003cff7812 */ /* 0x000fc4000782c0ff */
[----:B------:R-:W-:Y:S02]  /*b68e0*/  LOP3.LUT R57, R57, 0xffff7fff, RZ, 0xc0, !PT ;  /* 0xffff7fff39397812 */ /* 0x000fe400078ec0ff */
[----:B------:R-:W-:-:S09]  /*b68f0*/  PRMT R61, R55, 0x7771, RZ ;  /* 0x00007771373d7816 */ /* 0x000fd200000000ff */
[----:B------:R-:W-:Y:S02]  /*b6900*/  @P1 LOP3.LUT R57, R57, 0x8000, RZ, 0xfc, !PT ;  /* 0x0000800039391812 */ /* 0x000fe400078efcff */
[C---:B------:R-:W-:Y:S01]  /*b6910*/  LOP3.LUT P1, RZ, R60.reuse, 0x100, RZ, 0xc0, !PT ;  /* 0x000001003cff7812 */ /* 0x040fe2000782c0ff */
[----:B---3--:R0:W-:Y:S01]  /*b6920*/  @P5 STG.E.U8 desc[UR24][R8.64], R61 ;  /* 0x0000003d08005986 */ /* 0x0081e2000c101118 */
[----:B------:R-:W-:Y:S02]  /*b6930*/  LOP3.LUT P0, RZ, R60, 0x40, RZ, 0xc0, !PT ;  /* 0x000000403cff7812 */ /* 0x000fe4000780c0ff */
[----:B------:R-:W-:Y:S02]  /*b6940*/  LOP3.LUT R57, R57, 0xfffeffff, RZ, 0xc0, !PT ;  /* 0xfffeffff39397812 */ /* 0x000fe400078ec0ff */
[----:B0-----:R-:W-:Y:S01]  /*b6950*/  PRMT R61, R55, 0x7772, RZ ;  /* 0x00007772373d7816 */ /* 0x001fe200000000ff */
[----:B------:R-:W3:Y:S06]  /*b6960*/  LDL.LU.64 R8, [R1+0x15c0] ;  /* 0x0015c00001087983 */ /* 0x000eec0000300a00 */
[----:B------:R-:W-:-:S02]  /*b6970*/  @P1 LOP3.LUT R57, R57, 0x10000, RZ, 0xfc, !PT ;  /* 0x0001000039391812 */ /* 0x000fc400078efcff */
[----:B------:R-:W-:Y:S01]  /*b6980*/  LOP3.LUT P1, RZ, R60, 0x80, RZ, 0xc0, !PT ;  /* 0x000000803cff7812 */ /* 0x000fe2000782c0ff */
[----:B----4-:R0:W-:Y:S02]  /*b6990*/  @P6 STG.E.U8 desc[UR24][R6.64], R61 ;  /* 0x0000003d06006986 */ /* 0x0101e4000c101118 */
[----:B0-----:R-:W-:Y:S02]  /*b69a0*/  PRMT R61, R55, 0x7773, RZ ;  /* 0x00007773373d7816 */ /* 0x001fe400000000ff */
[----:B------:R-:W4:Y:S04]  /*b69b0*/  LDL.LU.64 R6, [R1+0x15b8] ;  /* 0x0015b80001067983 */ /* 0x000f280000300a00 */
[----:B------:R0:W-:Y:S02]  /*b69c0*/  @P0 STG.E.U8 desc[UR24][R4.64], R61 ;  /* 0x0000003d04000986 */ /* 0x0001e4000c101118 */
[----:B0-----:R-:W-:-:S02]  /*b69d0*/  PRMT R61, R27, 0x7770, RZ ;  /* 0x000077701b3d7816 */ /* 0x001fc400000000ff */
[----:B------:R-:W4:Y:S04]  /*b69e0*/  LDL.LU.64 R4, [R1+0x948] ;  /* 0x0009480001047983 */ /* 0x000f280000300a00 */
[----:B------:R0:W-:Y:S01]  /*b69f0*/  @P1 STG.E.U8 desc[UR24][R50.64], R61 ;  /* 0x0000003d32001986 */ /* 0x0001e2000c101118 */
[----:B------:R-:W-:-:S03]  /*b6a00*/  LOP3.LUT P1, RZ, R57, 0x10000, RZ, 0xc0, !PT ;  /* 0x0001000039ff7812 */ /* 0x000fc6000782c0ff */
[----:B------:R-:W4:Y:S01]  /*b6a10*/  LDL.LU R55, [R1+0xc8] ;  /* 0x0000c80001377983 */ /* 0x000f220000300800 */
[----:B0-----:R-:W-:-:S03]  /*b6a20*/  PRMT R61, R27, 0x7771, RZ ;  /* 0x000077711b3d7816 */ /* 0x001fc600000000ff */
[----:B------:R-:W4:Y:S06]  /*b6a30*/  LDL.LU.64 R50, [R1+0x940] ;  /* 0x0009400001327983 */ /* 0x000f2c0000300a00 */
        /* <DEDUP_REMOVED lines=28> */
[----:B---3--:R0:W-:Y:S01]  /*b6c00*/  @P2 STG.E.U8 desc[UR24][R8.64], R61 ;  /* 0x0000003d08002986 */ /* 0x0081e2000c101118 */
[----:B------:R-:W-:Y:S02]  /*b6c10*/  LOP3.LUT P5, RZ, R60, 0x80000, RZ, 0xc0, !PT ;  /* 0x000800003cff7812 */ /* 0x000fe400078ac0ff */
[----:B0-----:R-:W-:-:S05]  /*b6c20*/  PRMT R61, R59, 0x7772, RZ ;  /* 0x000077723b3d7816 */ /* 0x001fca00000000ff */
[----:B----4-:R0:W-:Y:S01]  /*b6c30*/  @P3 STG.E.U8 desc[UR24][R6.64], R61 ;  /* 0x0000003d06003986 */ /* 0x0101e2000c101118 */
[C---:B------:R-:W-:Y:S02]  /*b6c40*/  LOP3.LUT P6, RZ, R60.reuse, 0x100000, RZ, 0xc0, !PT ;  /* 0x001000003cff7812 */ /* 0x040fe400078cc0ff */
[----:B0-----:R-:W-:Y:S02]  /*b6c50*/  PRMT R61, R59, 0x7773, RZ ;  /* 0x000077733b3d7816 */ /* 0x001fe400000000ff */
[----:B------:R-:W-:Y:S01]  /*b6c60*/  LOP3.LUT P0, RZ, R60, 0x200000, RZ, 0xc0, !PT ;  /* 0x002000003cff7812 */ /* 0x000fe2000780c0ff */
[----:B------:R-:W3:Y:S04]  /*b6c70*/  LDL.LU R59, [R1+0x3700] ;  /* 0x00370000013b7983 */ /* 0x000ee80000300800 */
[----:B------:R0:W-:Y:S02]  /*b6c80*/  @P4 STG.E.U8 desc[UR24][R4.64], R61 ;  /* 0x0000003d04004986 */ /* 0x0001e4000c101118 */
[----:B0-----:R-:W-:-:S05]  /*b6c90*/  PRMT R61, R55, 0x7770, RZ ;  /* 0x00007770373d7816 */ /* 0x001fca00000000ff */
[----:B------:R0:W-:Y:S02]  /*b6ca0*/  @P5 STG.E.U8 desc[UR24][R50.64], R61 ;  /* 0x0000003d32005986 */ /* 0x0001e4000c101118 */
[----:B0-----:R-:W-:-:S05]  /*b6cb0*/  PRMT R61, R55, 0x7771, RZ ;  /* 0x00007771373d7816 */ /* 0x001fca00000000ff */
[----:B------:R0:W-:Y:S02]  /*b6cc0*/  @P6 STG.E.U8 desc[UR24][R52.64], R61 ;  /* 0x0000003d34006986 */ /* 0x0001e4000c101118 */
[----:B0-----:R-:W-:-:S05]  /*b6cd0*/  PRMT R61, R55, 0x7772, RZ ;  /* 0x00007772373d7816 */ /* 0x001fca00000000ff */
[----:B--2---:R0:W-:Y:S04]  /*b6ce0*/  @P0 STG.E.U8 desc[UR24][R48.64], R61 ;  /* 0x0000003d30000986 */ /* 0x0041e8000c101118 */
[----:B0-----:R-:W2:Y:S04]  /*b6cf0*/  LDL.LU.64 R48, [R1+0x8e0] ;  /* 0x0008e00001307983 */ /* 0x001ea80000300a00 */
[----:B------:R-:W4:Y:S04]  /*b6d00*/  LDL.LU.64 R8, [R1+0x8c8] ;  /* 0x0008c80001087983 */ /* 0x000f280000300a00 */
[----:B------:R-:W4:Y:S04]  /*b6d10*/  LDL.LU.64 R6, [R1+0x8c0] ;  /* 0x0008c00001067983 */ /* 0x000f280000300a00 */
[----:B------:R-:W4:Y:S04]  /*b6d20*/  LDL.LU.64 R4, [R1+0x8b8] ;  /* 0x0008b80001047983 */ /* 0x000f280000300a00 */
[----:B------:R-:W4:Y:S04]  /*b6d30*/  LDL.LU R52, [R1+0xb8] ;  /* 0x0000b80001347983 */ /* 0x000f280000300800 */
[----:B------:R-:W4:Y:S04]  /*b6d40*/  LDL.LU.64 R50, [R1+0x898] ;  /* 0x0008980001327983 */ /* 0x000f280000300a00 */
[----:B------:R-:W4:Y:S01]  /*b6d50*/  LDL.LU R14, [R1+0xa8] ;  /* 0x0000a800010e7983 */ /* 0x000f220000300800 */
[----:B------:R-:W-:-:S02]  /*b6d60*/  PRMT R61, R55, 0x7773, RZ ;  /* 0x00007773373d7816 */ /* 0x000fc400000000ff */
[C---:B------:R-:W-:Y:S01]  /*b6d70*/  LOP3.LUT P4, RZ, R60.reuse, 0x400000, RZ, 0xc0, !PT ;  /* 0x004000003cff7812 */ /* 0x040fe2000788c0ff */
[----:B------:R-:W4:Y:S01]  /*b6d80*/  LDL.LU.64 R54, [R1+0x890] ;  /* 0x0008900001367983 */ /* 0x000f220000300a00 */
[----:B------:R-:W-:Y:S02]  /*b6d90*/  LOP3.LUT R57, R57, 0xfffffffd, RZ, 0xc0, !PT ;  /* 0xfffffffd39397812 */ /* 0x000fe400078ec0ff */
[C---:B------:R-:W-:Y:S02]  /*b6da0*/  LOP3.LUT P5, RZ, R60.reuse, 0x800000, RZ, 0xc0, !PT ;  /* 0x008000003cff7812 */ /* 0x040fe400078ac0ff */
[----:B------:R-:W-:Y:S02]  /*b6db0*/  LOP3.LUT P6, RZ, R60, 0x1000000, RZ, 0xc0, !PT ;  /* 0x010000003cff7812 */ /* 0x000fe400078cc0ff */
[----:B---3--:R-:W-:-:S05]  /*b6dc0*/  LOP3.LUT P1, RZ, R59, 0x4, RZ, 0xc0, !PT ;  /* 0x000000043bff7812 */ /* 0x008fca000782c0ff */
[----:B--2---:R0:W-:Y:S04]  /*b6dd0*/  @P4 STG.E.U8 desc[UR24][R48.64], R61 ;  /* 0x0000003d30004986 */ /* 0x0041e8000c101118 */
[----:B0-----:R-:W2:Y:S04]  /*b6de0*/  LDL.LU.64 R48, [R1+0x868] ;  /* 0x0008680001307983 */ /* 0x001ea80000300a00 */
[----:B------:R-:W-:Y:S02]  /*b6df0*/  @P1 LOP3.LUT R57, R57, 0x2, RZ, 0xfc, !PT ;  /* 0x0000000239391812 */ /* 0x000fe400078efcff */
[----:B------:R-:W-:Y:S01]  /*b6e00*/  LOP3.LUT P1, RZ, R59, 0x2, RZ, 0xc0, !PT ;  /* 0x000000023bff7812 */ /* 0x000fe2000782c0ff */
[----:B------:R-:W3:Y:S01]  /*b6e10*/  LDL.LU.64 R26, [R1+0x840] ;  /* 0x00084000011a7983 */ /* 0x000ee20000300a00 */
[----:B------:R-:W-:-:S03]  /*b6e20*/  LOP3.LUT R57, R57, 0xfffffffb, RZ, 0xc0, !PT ;  /* 0xfffffffb39397812 */ /* 0x000fc600078ec0ff */
[----:B------:R-:W3:Y:S04]  /*b6e30*/  LDL.LU.64 R22, [R1+0x838] ;  /* 0x0008380001167983 */ /* 0x000ee80000300a00 */
[----:B------:R-:W3:Y:S04]  /*b6e40*/  LDL.LU R15, [R1+0x98] ;  /* 0x00009800010f7983 */ /* 0x000ee80000300800 */
[----:B------:R-:W-:Y:S01]  /*b6e50*/  @P1 LOP3.LUT R57, R57, 0x4, RZ, 0xfc, !PT ;  /* 0x0000000439391812 */ /* 0x000fe200078efcff */
[----:B------:R-:W3:Y:S01]  /*b6e60*/  LDL.LU.64 R20, [R1+0x830] ;  /* 0x0008300001147983 */ /* 0x000ee20000300a00 */
[----:B------:R-:W-:-:S02]  /*b6e70*/  LOP3.LUT P1, RZ, R59, 0x1, RZ, 0xc0, !PT ;  /* 0x000000013bff7812 */ /* 0x000fc4000782c0ff */
[----:B------:R-:W-:Y:S01]  /*b6e80*/  LOP3.LUT R57, R57, 0xfffffff7, RZ, 0xc0, !PT ;  /* 0xfffffff739397812 */ /* 0x000fe200078ec0ff */
[----:B------:R-:W3:Y:S01]  /*b6e90*/  LDL.LU.64 R18, [R1+0x818] ;  /* 0x0008180001127983 */ /* 0x000ee20000300a00 */
[----:B----4-:R-:W-:-:S03]  /*b6ea0*/  PRMT R61, R52, 0x7770, RZ ;  /* 0x00007770343d7816 */ /* 0x010fc600000000ff */
[----:B------:R-:W4:Y:S06]  /*b6eb0*/  LDL.LU.64 R16, [R1+0x810] ;  /* 0x0008100001107983 */ /* 0x000f2c0000300a00 */
[----:B------:R-:W-:Y:S01]  /*b6ec0*/  @P1 LOP3.LUT R57, R57, 0x8, RZ, 0xfc, !PT ;  /* 0x0000000839391812 */ /* 0x000fe200078efcff */
[----:B------:R0:W-:Y:S01]  /*b6ed0*/  @P5 STG.E.U8 desc[UR24][R8.64], R61 ;  /* 0x0000003d08005986 */ /* 0x0001e2000c101118 */
[C---:B------:R-:W-:Y:S02]  /*b6ee0*/  LOP3.LUT P1, RZ, R60.reuse, 0x80000000, RZ, 0xc0, !PT ;  /* 0x800000003cff7812 */ /* 0x040fe4000782c0ff */
[----:B------:R-:W-:Y:S01]  /*b6ef0*/  LOP3.LUT R57, R57, 0xffffffef, RZ, 0xc0, !PT ;  /* 0xffffffef39397812 */ /* 0x000fe200078ec0ff */
[----:B------:R-:W4:Y:S01]  /*b6f00*/  LDL.LU R53, [R1+0xcc] ;  /* 0x0000cc0001357983 */ /* 0x000f220000300800 */
[----:B------:R-:W-:-:S03]  /*b6f10*/  LOP3.LUT P0, RZ, R60, 0x2000000, RZ, 0xc0, !PT ;  /* 0x020000003cff7812 */ /* 0x000fc6000780c0ff */
[----:B------:R-:W4:Y:S01]  /*b6f20*/  LDL.LU.64 R10, [R1+0x800] ;  /* 0x00080000010a7983 */ /* 0x000f220000300a00 */
[----:B0-----:R-:W-:-:S03]  /*b6f30*/  PRMT R61, R52, 0x7771, RZ ;  /* 0x00007771343d7816 */ /* 0x001fc600000000ff */
[----:B------:R-:W4:Y:S02]  /*b6f40*/  LDL.LU.64 R8, [R1+0x7e8] ;  /* 0x0007e80001087983 */ /* 0x000f240000300a00 */
        /* <DEDUP_REMOVED lines=11> */
[----:B------:R-:W-:Y:S01]  /*b7000*/  LOP3.LUT R57, R57, 0xfffffeff, RZ, 0xc0, !PT ;  /* 0xfffffeff39397812 */ /* 0x000fe200078ec0ff */
[----:B------:R0:W-:Y:S10]  /*b7010*/  @P6 STG.E.U8 desc[UR24][R6.64], R61 ;  /* 0x0000003d06006986 */ /* 0x0001f4000c101118 */
[----:B------:R-:W-:-:S02]  /*b7020*/  @P1 LOP3.LUT R57, R57, 0x100, RZ, 0xfc, !PT ;  /* 0x0000010039391812 */ /* 0x000fc400078efcff */
[----:B------:R-:W-:Y:S01]  /*b7030*/  LOP3.LUT P1, RZ, R60, 0x4000000, RZ, 0xc0, !PT ;  /* 0x040000003cff7812 */ /* 0x000fe2000782c0ff */
[----:B0-----:R-:W4:Y:S01]  /*b7040*/  LDL.LU.64 R6, [R1+0x7e0] ;  /* 0x0007e00001067983 */ /* 0x001f220000300a00 */
[----:B------:R-:W-:-:S05]  /*b7050*/  PRMT R61, R52, 0x7772, RZ ;  /* 0x00007772343d7816 */ /* 0x000fca00000000ff */
[----:B------:R0:W-:Y:S02]  /*b7060*/  @P0 STG.E.U8 desc[UR24][R4.64], R61 ;  /* 0x0000003d04000986 */ /* 0x0001e4000c101118 */
[----:B0-----:R-:W-:Y:S02]  /*b7070*/  PRMT R61, R52, 0x7773, RZ ;  /* 0x00007773343d7816 */ /* 0x001fe400000000ff */
        /* <DEDUP_REMOVED lines=14> */
[----:B---3--:R0:W-:Y:S01]  /*b7160*/  @P1 STG.E.U8 desc[UR24][R26.64], R61 ;  /* 0x0000003d1a001986 */ /* 0x0081e2000c101118 */
        /* <DEDUP_REMOVED lines=36> */
[----:B------:R-:W4:Y:S04]  /*b73b0*/  LDL.LU.64 R4, [R1+0x778] ;  /* 0x0007780001047983 */ /* 0x000f280000300a00 */
[----:B------:R-:W4:Y:S04]  /*b73c0*/  LDL.LU.64 R50, [R1+0x768] ;  /* 0x0007680001327983 */ /* 0x000f280000300a00 */
[----:B------:R-:W4:Y:S01]  /*b73d0*/  LDL.LU R53, [R1+0xac] ;  /* 0x0000ac0001357983 */ /* 0x000f220000300800 */
[----:B------:R-:W-:-:S03]  /*b73e0*/  LOP3.LUT P4, RZ, R59, 0x200, RZ, 0xc0, !PT ;  /* 0x000002003bff7812 */ /* 0x000fc6000788c0ff */
[----:B------:R-:W4:Y:S01]  /*b73f0*/  LDL.LU.64 R54, [R1+0x760] ;  /* 0x0007600001367983 */ /* 0x000f220000300a00 */
[----:B------:R-:W-:-:S03]  /*b7400*/  PRMT R61, R52, 0x7772, RZ ;  /* 0x00007772343d7816 */ /* 0x000fc600000000ff */
[----:B------:R-:W4:Y:S01]  /*b7410*/  LDL.LU R21, [R1+0x9c] ;  /* 0x00009c0001157983 */ /* 0x000f220000300800 */
        /* <DEDUP_REMOVED lines=9> */
[C---:B------:R-:W-:Y:S02]  /*b74b0*/  LOP3.LUT P1, RZ, R59.reuse, 0x40000, RZ, 0xc0, !PT ;  /* 0x000400003bff7812 */ /* 0x040fe4000782c0ff */
[----:B------:R-:W-:Y:S02]  /*b74c0*/  LOP3.LUT R60, R60, 0xefffffff, RZ, 0xc0, !PT ;  /* 0xefffffff3c3c7812 */ /* 0x000fe400078ec0ff */
[----:B------:R-:W-:-:S09]  /*b74d0*/  LOP3.LUT P5, RZ, R59, 0x400, RZ, 0xc0, !PT ;  /* 0x000004003bff7812 */ /* 0x000fd200078ac0ff */
[----:B------:R-:W-:Y:S02]  /*b74e0*/  @P1 LOP3.LUT R60, R60, 0x10000000, RZ, 0xfc, !PT ;  /* 0x100000003c3c1812 */ /* 0x000fe400078efcff */
[----:B------:R-:W-:Y:S01]  /*b74f0*/  LOP3.LUT P1, RZ, R59, 0x20000, RZ, 0xc0, !PT ;  /* 0x000200003bff7812 */ /* 0x000fe2000782c0ff */
[----:B--2---:R0:W-:Y:S04]  /*b7500*/  @P4 STG.E.U8 desc[UR24][R48.64], R61 ;  /* 0x0000003d30004986 */ /* 0x0041e8000c101118 */
[----:B0-----:R-:W2:Y:S04]  /*b7510*/  LDL.LU.64 R48, [R1+0x758] ;  /* 0x0007580001307983 */ /* 0x001ea80000300a00 */
[----:B------:R-:W2:Y:S01]  /*b7520*/  LDL.LU.64 R26, [R1+0x750] ;  /* 0x00075000011a7983 */ /* 0x000ea20000300a00 */
[----:B------:R-:W-:-:S03]  /*b7530*/  LOP3.LUT R60, R60, 0xdfffffff, RZ, 0xc0, !PT ;  /* 0xdfffffff3c3c7812 */ /* 0x000fc600078ec0ff */
[----:B------:R-:W2:Y:S01]  /*b7540*/  LDL.LU.64 R22, [R1+0x748] ;  /* 0x0007480001167983 */ /* 0x000ea20000300a00 */
[----:B------:R-:W-:Y:S02]  /*b7550*/  @P1 LOP3.LUT R60, R60, 0x20000000, RZ, 0xfc, !PT ;  /* 0x200000003c3c1812 */ /* 0x000fe400078efcff */
[----:B------:R-:W-:Y:S02]  /*b7560*/  PRMT R61, R52, 0x7773, RZ ;  /* 0x00007773343d7816 */ /* 0x000fe400000000ff */
[----:B------:R-:W-:-:S03]  /*b7570*/  LOP3.LUT P1, RZ, R59, 0x10000, RZ, 0xc0, !PT ;  /* 0x000100003bff7812 */ /* 0x000fc6000782c0ff */
[----:B---3--:R0:W-:Y:S01]  /*b7580*/  @P5 STG.E.U8 desc[UR24][R6.64], R61 ;  /* 0x0000003d06005986 */ /* 0x0081e2000c101118 */
[----:B------:R-:W-:-:S03]  /*b7590*/  LOP3.LUT R60, R60, 0xbfffffff, RZ, 0xc0, !PT ;  /* 0xbfffffff3c3c7812 */ /* 0x000fc600078ec0ff */
[----:B0-----:R-:W3:Y:S04]  /*b75a0*/  LDL.LU R6, [R1+0x80] ;  /* 0x0000800001067983 */ /* 0x001ee80000300800 */
[----:B------:R-:W3:Y:S02]  /*b75b0*/  LDL.LU.64 R18, [R1+0x720] ;  /* 0x0007200001127983 */ /* 0x000ee40000300a00 */
[----:B------:R-:W-:Y:S02]  /*b75c0*/  @P1 LOP3.LUT R60, R60, 0x40000000, RZ, 0xfc, !PT ;  /* 0x400000003c3c1812 */ /* 0x000fe400078efcff */
[----:B------:R-:W-:Y:S01]  /*b75d0*/  LOP3.LUT P1, RZ, R59, 0x8000, RZ, 0xc0, !PT ;  /* 0x000080003bff7812 */ /* 0x000fe2000782c0ff */
[----:B------:R-:W3:Y:S01]  /*b75e0*/  LDL.LU.64 R16, [R1+0x708] ;  /* 0x0007080001107983 */ /* 0x000ee20000300a00 */
[----:B------:R-:W-:-:S02]  /*b75f0*/  LOP3.LUT R60, R60, 0x7fffffff, RZ, 0xc0, !PT ;  /* 0x7fffffff3c3c7812 */ /* 0x000fc400078ec0ff */
[C---:B------:R-:W-:Y:S01]  /*b7600*/  LOP3.LUT P6, RZ, R59.reuse, 0x800, RZ, 0xc0, !PT ;  /* 0x000008003bff7812 */ /* 0x040fe200078cc0ff */
[----:B------:R-:W3:Y:S01]  /*b7610*/  LDL.LU.64 R14, [R1+0x700] ;  /* 0x00070000010e7983 */ /* 0x000ee20000300a00 */
[----:B------:R-:W-:Y:S02]  /*b7620*/  LOP3.LUT P0, RZ, R59, 0x1000, RZ, 0xc0, !PT ;  /* 0x000010003bff7812 */ /* 0x000fe4000780c0ff */
[----:B------:R-:W-:Y:S01]  /*b7630*/  LOP3.LUT R57, R57, 0xfffffffe, RZ, 0xc0, !PT ;  /* 0xfffffffe39397812 */ /* 0x000fe200078ec0ff */
[----:B------:R-:W3:Y:S04]  /*b7640*/  LDL.LU.64 R10, [R1+0x6f0] ;  /* 0x0006f000010a7983 */ /* 0x000ee80000300a00 */
[----:B------:R-:W-:Y:S02]  /*b7650*/  @P1 LOP3.LUT R60, R60, 0x80000000, RZ, 0xfc, !PT ;  /* 0x800000003c3c1812 */ /* 0x000fe400078efcff */
[----:B------:R-:W-:-:S02]  /*b7660*/  LOP3.LUT P1, RZ, R59, 0x4000, RZ, 0xc0, !PT ;  /* 0x000040003bff7812 */ /* 0x000fc4000782c0ff */
[----:B----4-:R-:W-:-:S05]  /*b7670*/  PRMT R61, R53, 0x7770, RZ ;  /* 0x00007770353d7816 */ /* 0x010fca00000000ff */
[----:B------:R0:W-:Y:S06]  /*b7680*/  @P6 STG.E.U8 desc[UR24][R8.64], R61 ;  /* 0x0000003d08006986 */ /* 0x0001ec000c101118 */
[----:B------:R-:W-:Y:S02]  /*b7690*/  @P1 LOP3.LUT R57, R57, 0x1, RZ, 0xfc, !PT ;  /* 0x0000000139391812 */ /* 0x000fe400078efcff */
[----:B------:R-:W-:Y:S02]  /*b76a0*/  LOP3.LUT P1, RZ, R59, 0x2000, RZ, 0xc0, !PT ;  /* 0x000020003bff7812 */ /* 0x000fe4000782c0ff */
[C---:B0-----:R-:W-:Y:S01]  /*b76b0*/  PRMT R61, R53.reuse, 0x7771, RZ ;  /* 0x00007771353d7816 */ /* 0x041fe200000000ff */
[----:B------:R-:W4:Y:S04]  /*b76c0*/  LDL.LU.64 R8, [R1+0x6d8] ;  /* 0x0006d80001087983 */ /* 0x000f280000300a00 */
[----:B------:R0:W-:Y:S02]  /*b76d0*/  @P0 STG.E.U8 desc[UR24][R4.64], R61 ;  /* 0x0000003d04000986 */ /* 0x0001e4000c101118 */
[----:B0-----:R-:W-:-:S02]  /*b76e0*/  PRMT R61, R53, 0x7772, RZ ;  /* 0x00007772353d7816 */ /* 0x001fc400000000ff */
[----:B------:R-:W4:Y:S04]  /*b76f0*/  LDL.LU.64 R4, [R1+0x6d0] ;  /* 0x0006d00001047983 */ /* 0x000f280000300a00 */
[----:B------:R0:W-:Y:S01]  /*b7700*/  @P1 STG.E.U8 desc[UR24][R50.64], R61 ;  /* 0x0000003d32001986 */ /* 0x0001e2000c101118 */
[----:B------:R-:W-:Y:S02]  /*b7710*/  LOP3.LUT P1, RZ, R57, 0x1, RZ, 0xc0, !PT ;  /* 0x0000000139ff7812 */ /* 0x000fe4000782c0ff */
[----:B------:R-:W-:Y:S01]  /*b7720*/  PRMT R57, R53, 0x7773, RZ ;  /* 0x0000777335397816 */ /* 0x000fe200000000ff */
[----:B0-----:R-:W4:Y:S10]  /*b7730*/  LDL.LU.64 R50, [R1+0x6c8] ;  /* 0x0006c80001327983 */ /* 0x001f340000300a00 */
[----:B------:R0:W-:Y:S01]  /*b7740*/  @P1 STG.E.U8 desc[UR24][R54.64], R57 ;  /* 0x0000003936001986 */ /* 0x0001e2000c101118 */
[----:B------:R-:W-:-:S03]  /*b7750*/  LOP3.LUT P1, RZ, R60, 0x80000000, RZ, 0xc0, !PT ;  /* 0x800000003cff7812 */ /* 0x000fc6000782c0ff */
[----:B------:R-:W4:Y:S04]  /*b7760*/  LDL.LU.64 R52, [R1+0x6c0] ;  /* 0x0006c00001347983 */ /* 0x000f280000300a00 */
[----:B0-----:R-:W4:Y:S01]  /*b7770*/  LDL.LU.64 R54, [R1+0x698] ;  /* 0x0006980001367983 */ /* 0x001f220000300a00 */
[----:B------:R-:W-:-:S03]  /*b7780*/  PRMT R57, R21, 0x7770, RZ ;  /* 0x0000777015397816 */ /* 0x000fc600000000ff */
[----:B------:R-:W4:Y:S04]  /*b7790*/  LDL.LU R7, [R1+0x60] ;  /* 0x0000600001077983 */ /* 0x000f280000300800 */
        /* <DEDUP_REMOVED lines=24> */
[----:B----4-:R0:W-:Y:S01]  /*b7920*/  @P2 STG.E.U8 desc[UR24][R8.64], R57 ;  /* 0x0000003908002986 */ /* 0x0101e2000c101118 */
        /* <DEDUP_REMOVED lines=9> */
[----:B0-----:R-:W-:Y:S02]  /*b79c0*/  PRMT R57, R58, 0x7773, RZ ;  /* 0x000077733a397816 */ /* 0x001fe400000000ff */
[----:B------:R-:W3:Y:S04]  /*b79d0*/  LDL.LU R58, [R1+0x36fc] ;  /* 0x0036fc00013a7983 */ /* 0x000ee80000300800 */
[----:B------:R0:W-:Y:S02]  /*b79e0*/  @P6 STG.E.U8 desc[UR24][R54.64], R57 ;  /* 0x0000003936006986 */ /* 0x0001e4000c101118 */
[----:B0-----:R-:W-:-:S05]  /*b79f0*/  PRMT R57, R7, 0x7770, RZ ;  /* 0x0000777007397816 */ /* 0x001fca00000000ff */
[----:B--2---:R0:W-:Y:S04]  /*b7a00*/  @P0 STG.E.U8 desc[UR24][R48.64], R57 ;  /* 0x0000003930000986 */ /* 0x0041e8000c101118 */
[----:B0-----:R-:W2:Y:S04]  /*b7a10*/  LDL.LU.64 R48, [R1+0x678] ;  /* 0x0006780001307983 */ /* 0x001ea80000300a00 */
[----:B------:R-:W4:Y:S04]  /*b7a20*/  LDL.LU.64 R8, [R1+0x668] ;  /* 0x0006680001087983 */ /* 0x000f280000300a00 */
[----:B------:R-:W4:Y:S04]  /*b7a30*/  LDL.LU.64 R4, [R1+0x660] ;  /* 0x0006600001047983 */ /* 0x000f280000300a00 */
[----:B------:R-:W4:Y:S04]  /*b7a40*/  LDL.LU.64 R50, [R1+0x658] ;  /* 0x0006580001327983 */ /* 0x000f280000300a00 */
[----:B------:R-:W4:Y:S04]  /*b7a50*/  LDL.LU.64 R52, [R1+0x650] ;  /* 0x0006500001347983 */ /* 0x000f280000300a00 */
[----:B------:R-:W4:Y:S04]  /*b7a60*/  LDL.LU.64 R54, [R1+0x648] ;  /* 0x0006480001367983 */ /* 0x000f280000300a00 */
[----:B------:R-:W4:Y:S01]  /*b7a70*/  LDL.LU R27, [R1+0x50] ;  /* 0x00005000011b7983 */ /* 0x000f220000300800 */
[----:B------:R-:W-:-:S02]  /*b7a80*/  LOP3.LUT P4, RZ, R59, 0x10000000, RZ, 0xc0, !PT ;  /* 0x100000003bff7812 */ /* 0x000fc4000788c0ff */
[----:B------:R-:W-:Y:S02]  /*b7a90*/  PRMT R57, R7, 0x7771, RZ ;  /* 0x0000777107397816 */ /* 0x000fe400000000ff */
[----:B------:R-:W-:Y:S02]  /*b7aa0*/  LOP3.LUT R60, R60, 0xfffdffff, RZ, 0xc0, !PT ;  /* 0xfffdffff3c3c7812 */ /* 0x000fe400078ec0ff */
[C---:B------:R-:W-:Y:S02]  /*b7ab0*/  LOP3.LUT P5, RZ, R59.reuse, 0x20000000, RZ, 0xc0, !PT ;  /* 0x200000003bff7812 */ /* 0x040fe400078ac0ff */
[C---:B------:R-:W-:Y:S02]  /*b7ac0*/  LOP3.LUT P6, RZ, R59.reuse, 0x40000000, RZ, 0xc0, !PT ;  /* 0x400000003bff7812 */ /* 0x040fe400078cc0ff */
[----:B------:R-:W-:-:S03]  /*b7ad0*/  LOP3.LUT P0, RZ, R59, 0x80000000, RZ, 0xc0, !PT ;  /* 0x800000003bff7812 */ /* 0x000fc6000780c0ff */
[----:B--2---:R0:W-:Y:S04]  /*b7ae0*/  @P4 STG.E.U8 desc[UR24][R48.64], R57 ;  /* 0x0000003930004986 */ /* 0x0041e8000c101118 */
[----:B0-----:R-:W2:Y:S01]  /*b7af0*/  LDL.LU.64 R48, [R1+0x618] ;  /* 0x0006180001307983 */ /* 0x001ea20000300a00 */
[----:B---3--:R-:W-:-:S03]  /*b7b00*/  LOP3.LUT P1, RZ, R58, 0x100, RZ, 0xc0, !PT ;  /* 0x000001003aff7812 */ /* 0x008fc6000782c0ff */
[----:B------:R-:W3:Y:S04]  /*b7b10*/  LDL.LU R6, [R1+0x84] ;  /* 0x0000840001067983 */ /* 0x000ee80000300800 */
[----:B------:R-:W3:Y:S04]  /*b7b20*/  LDL.LU.64 R22, [R1+0x610] ;  /* 0x0006100001167983 */ /* 0x000ee80000300a00 */
[----:B------:R-:W3:Y:S02]  /*b7b30*/  LDL.LU.64 R20, [R1+0x608] ;  /* 0x0006080001147983 */ /* 0x000ee40000300a00 */
[----:B------:R-:W-:-:S02]  /*b7b40*/  @P1 LOP3.LUT R60, R60, 0x20000, RZ, 0xfc, !PT ;  /* 0x000200003c3c1812 */ /* 0x000fc400078efcff */
[----:B------:R-:W-:Y:S01]  /*b7b50*/  LOP3.LUT P1, RZ, R58, 0x80, RZ, 0xc0, !PT ;  /* 0x000000803aff7812 */ /* 0x000fe2000782c0ff */
[----:B------:R-:W3:Y:S01]  /*b7b60*/  LDL.LU.64 R18, [R1+0x5f8] ;  /* 0x0005f80001127983 */ /* 0x000ee20000300a00 */
[----:B------:R-:W-:-:S03]  /*b7b70*/  LOP3.LUT R60, R60, 0xfffbffff, RZ, 0xc0, !PT ;  /* 0xfffbffff3c3c7812 */ /* 0x000fc600078ec0ff */
[----:B------:R-:W3:Y:S08]  /*b7b80*/  LDL.LU.64 R16, [R1+0x5f0] ;  /* 0x0005f00001107983 */ /* 0x000ef00000300a00 */
[----:B------:R-:W-:Y:S02]  /*b7b90*/  @P1 LOP3.LUT R60, R60, 0x40000, RZ, 0xfc, !PT ;  /* 0x000400003c3c1812 */ /* 0x000fe400078efcff */
[----:B------:R-:W-:-:S02]  /*b7ba0*/  LOP3.LUT P1, RZ, R58, 0x40, RZ, 0xc0, !PT ;  /* 0x000000403aff7812 */ /* 0x000fc4000782c0ff */
        /* <DEDUP_REMOVED lines=10> */
[----:B------:R-:W-:-:S09]  /*b7c50*/  PRMT R57, R7, 0x7772, RZ ;  /* 0x0000777207397816 */ /* 0x000fd200000000ff */
[----:B------:R-:W-:Y:S02]  /*b7c60*/  @P1 LOP3.LUT R60, R60, 0x400000, RZ, 0xfc, !PT ;  /* 0x004000003c3c1812 */ /* 0x000fe400078efcff */
[----:B------:R-:W-:Y:S02]  /*b7c70*/  LOP3.LUT P1, RZ, R58, 0x4, RZ, 0xc0, !PT ;  /* 0x000000043aff7812 */ /* 0x000fe4000782c0ff */
[----:B------:R-:W-:Y:S01]  /*b7c80*/  LOP3.LUT R60, R60, 0xff7fffff, RZ, 0xc0, !PT ;  /* 0xff7fffff3c3c7812 */ /* 0x000fe200078ec0ff */
[----:B----4-:R0:W-:Y:S10]  /*b7c90*/  @P5 STG.E.U8 desc[UR24][R8.64], R57 ;  /* 0x0000003908005986 */ /* 0x0101f4000c101118 */
[----:B------:R-:W-:-:S02]  /*b7ca0*/  @P1 LOP3.LUT R60, R60, 0x800000, RZ, 0xfc, !PT ;  /* 0x008000003c3c1812 */ /* 0x000fc400078efcff */
[----:B------:R-:W-:Y:S02]  /*b7cb0*/  LOP3.LUT P1, RZ, R58, 0x2, RZ, 0xc0, !PT ;  /* 0x000000023aff7812 */ /* 0x000fe4000782c0ff */
[----:B0-----:R-:W-:Y:S02]  /*b7cc0*/  PRMT R57, R7, 0x7773, RZ ;  /* 0x0000777307397816 */ /* 0x001fe400000000ff */
[----:B------:R-:W4:Y:S01]  /*b7cd0*/  LDL.LU R7, [R1+0x74] ;  /* 0x0000740001077983 */ /* 0x000f220000300800 */
[----:B------:R-:W-:-:S03]  /*b7ce0*/  LOP3.LUT R60, R60, 0xfeffffff, RZ, 0xc0, !PT ;  /* 0xfeffffff3c3c7812 */ /* 0x000fc600078ec0ff */
[----:B------:R-:W4:Y:S04]  /*b7cf0*/  LDL.LU.64 R14, [R1+0x5e8] ;  /* 0x0005e800010e7983 */ /* 0x000f280000300a00 */
[----:B------:R0:W-:Y:S01]  /*b7d00*/  @P6 STG.E.U8 desc[UR24][R4.64], R57 ;  /* 0x0000003904006986 */ /* 0x0001e2000c101118 */
[----:B------:R-:W-:Y:S02]  /*b7d10*/  @P1 LOP3.LUT R60, R60, 0x1000000, RZ, 0xfc, !PT ;  /* 0x010000003c3c1812 */ /* 0x000fe400078efcff */
[----:B------:R-:W-:Y:S01]  /*b7d20*/  LOP3.LUT P1, RZ, R58, 0x1, RZ, 0xc0, !PT ;  /* 0x000000013aff7812 */ /* 0x000fe2000782c0ff */
[----:B------:R-:W4:Y:S04]  /*b7d30*/  LDL.LU.64 R10, [R1+0x5e0] ;  /* 0x0005e000010a7983 */ /* 0x000f280000300a00 */
[----:B------:R-:W4:Y:S01]  /*b7d40*/  LDL.LU.64 R8, [R1+0x5c8] ;  /* 0x0005c80001087983 */ /* 0x000f220000300a00 */
[----:B0-----:R-:W-:-:S03]  /*b7d50*/  PRMT R57, R27, 0x7770, RZ ;  /* 0x000077701b397816 */ /* 0x001fc600000000ff */
[----:B------:R-:W4:Y:S04]  /*b7d60*/  LDL.LU.64 R4, [R1+0x5a0] ;  /* 0x0005a00001047983 */ /* 0x000f280000300a00 */
[----:B------:R0:W-:Y:S02]  /*b7d70*/  @P0 STG.E.U8 desc[UR24][R50.64], R57 ;  /* 0x0000003932000986 */ /* 0x0001e4000c101118 */
[----:B0-----:R-:W-:Y:S02]  /*b7d80*/  PRMT R57, R27, 0x7771, RZ ;  /* 0x000077711b397816 */ /* 0x001fe400000000ff */
[----:B------:R-:W4:Y:S04]  /*b7d90*/  LDL.LU.64 R50, [R1+0x598] ;  /* 0x0005980001327983 */ /* 0x000f280000300a00 */
[----:B------:R0:W-:Y:S01]  /*b7da0*/  @P1 STG.E.U8 desc[UR24][R52.64], R57 ;  /* 0x0000003934001986 */ /* 0x0001e2000c101118 */
[----:B------:R-:W-:-:S02]  /*b7db0*/  LOP3.LUT P1, RZ, R60, 0x1000000, RZ, 0xc0, !PT ;  /* 0x010000003cff7812 */ /* 0x000fc4000782c0ff */
        /* <DEDUP_REMOVED lines=9> */
[----:B---3--:R-:W-:-:S11]  /*b7e50*/  PRMT R57, R6, 0x7770, RZ ;  /* 0x0000777006397816 */ /* 0x008fd600000000ff */
        /* <DEDUP_REMOVED lines=12> */
[C---:B------:R-:W-:Y:S02]  /*b7f20*/  LOP3.LUT P3, RZ, R58.reuse, 0x400, RZ, 0xc0, !PT ;  /* 0x000004003aff7812 */ /* 0x040fe4000786c0ff */
[----:B------:R-:W-:Y:S02]  /*b7f30*/  LOP3.LUT P4, RZ, R58, 0x800, RZ, 0xc0, !PT ;  /* 0x000008003aff7812 */ /* 0x000fe4000788c0ff */
[----:B----4-:R-:W-:-:S05]  /*b7f40*/  PRMT R57, R7, 0x7770, RZ ;  /* 0x0000777007397816 */ /* 0x010fca00000000ff */
[----:B------:R0:W-:Y:S01]  /*b7f50*/  @P1 STG.E.U8 desc[UR24][R14.64], R57 ;  /* 0x000000390e001986 */ /* 0x0001e2000c101118 */
[----:B------:R-:W-:Y:S02]  /*b7f60*/  LOP3.LUT P1, RZ, R60, 0x20000, RZ, 0xc0, !PT ;  /* 0x000200003cff7812 */ /* 0x000fe4000782c0ff */
[----:B0-----:R-:W-:-:S11]  /*b7f70*/  PRMT R57, R7, 0x7771, RZ ;  /* 0x0000777107397816 */ /* 0x001fd600000000ff */
        /* <DEDUP_REMOVED lines=13> */
[----:B------:R0:W-:Y:S02]  /*b8050*/  @P6 STG.E.U8 desc[UR24][R54.64], R57 ;  /* 0x0000003936006986 */ /* 0x0001e4000c101118 */
[----:B0-----:R-:W-:Y:S02]  /*b8060*/  PRMT R57, R56, 0x7773, RZ ;  /* 0x0000777338397816 */ /* 0x001fe400000000ff */
[----:B------:R-:W3:Y:S04]  /*b8070*/  LDL.LU R56, [R1+0x36f8] ;  /* 0x0036f80001387983 */ /* 0x000ee80000300800 */
[----:B--2---:R0:W-:Y:S04]  /*b8080*/  @P0 STG.E.U8 desc[UR24][R48.64], R57 ;  /* 0x0000003930000986 */ /* 0x0041e8000c101118 */
[----:B0-----:R-:W2:Y:S04]  /*b8090*/  LDL.LU.64 R48, [R1+0x560] ;  /* 0x0005600001307983 */ /* 0x001ea80000300a00 */
[----:B------:R-:W4:Y:S04]  /*b80a0*/  LDL.LU.64 R54, [R1+0x548] ;  /* 0x0005480001367983 */ /* 0x000f280000300a00 */
[----:B------:R-:W3:Y:S04]  /*b80b0*/  LDL.LU.64 R8, [R1+0x540] ;  /* 0x0005400001087983 */ /* 0x000ee80000300a00 */
[----:B------:R-:W2:Y:S04]  /*b80c0*/  LDL.LU R7, [R1+0x54] ;  /* 0x0000540001077983 */ /* 0x000ea80000300800 */
[----:B------:R-:W3:Y:S04]  /*b80d0*/  LDL.LU.64 R52, [R1+0x508] ;  /* 0x0005080001347983 */ /* 0x000ee80000300a00 */
[----:B------:R-:W3:Y:S04]  /*b80e0*/  LDL.LU.64 R4, [R1+0x500] ;  /* 0x0005000001047983 */ /* 0x000ee80000300a00 */
[----:B------:R-:W3:Y:S04]  /*b80f0*/  LDL.LU.64 R50, [R1+0x4f8] ;  /* 0x0004f80001327983 */ /* 0x000ee80000300a00 */
[----:B------:R-:W3:Y:S01]  /*b8100*/  LDL.LU R18, [R1+0x88] ;  /* 0x0000880001127983 */ /* 0x000ee20000300800 */
[----:B------:R-:W-:-:S02]  /*b8110*/  LOP3.LUT P4, RZ, R58, 0x8000, RZ, 0xc0, !PT ;  /* 0x000080003aff7812 */ /* 0x000fc4000788c0ff */
[----:B------:R-:W-:Y:S02]  /*b8120*/  LOP3.LUT P1, RZ, R58, 0x8000000, RZ, 0xc0, !PT ;  /* 0x080000003aff7812 */ /* 0x000fe4000782c0ff */
[----:B------:R-:W-:-:S11]  /*b8130*/  LOP3.LUT R60, R60, 0xfffffdff, RZ, 0xc0, !PT ;  /* 0xfffffdff3c3c7812 */ /* 0x000fd600078ec0ff */
[----:B------:R-:W-:Y:S02]  /*b8140*/  @P1 LOP3.LUT R60, R60, 0x200, RZ, 0xfc, !PT ;  /* 0x000002003c3c1812 */ /* 0x000fe400078efcff */
[----:B------:R-:W-:Y:S02]  /*b8150*/  LOP3.LUT P1, RZ, R58, 0x4000000, RZ, 0xc0, !PT ;  /* 0x040000003aff7812 */ /* 0x000fe4000782c0ff */
[----:B------:R-:W-:Y:S02]  /*b8160*/  LOP3.LUT R60, R60, 0xfffffbff, RZ, 0xc0, !PT ;  /* 0xfffffbff3c3c7812 */ /* 0x000fe400078ec0ff */
[----:B------:R-:W-:-:S09]  /*b8170*/  LOP3.LUT P5, RZ, R58, 0x10000, RZ, 0xc0, !PT ;  /* 0x000100003aff7812 */ /* 0x000fd200078ac0ff */
        /* <DEDUP_REMOVED lines=11> */
[----:B0-----:R-:W2:Y:S01]  /*b8230*/  LDL.LU.64 R48, [R1+0x4d0] ;  /* 0x0004d00001307983 */ /* 0x001ea20000300a00 */
[----:B------:R-:W-:-:S05]  /*b8240*/  PRMT R57, R7, 0x7771, RZ ;  /* 0x0000777107397816 */ /* 0x000fca00000000ff */
[----:B----4-:R0:W-:Y:S04]  /*b8250*/  @P5 STG.E.U8 desc[UR24][R54.64], R57 ;  /* 0x0000003936005986 */ /* 0x0101e8000c101118 */
[----:B0-----:R-:W4:Y:S04]  /*b8260*/  LDL.LU.64 R54, [R1+0x4c8] ;  /* 0x0004c80001367983 */ /* 0x001f280000300a00 */
[----:B------:R-:W4:Y:S04]  /*b8270*/  LDL.LU.64 R26, [R1+0x4c0] ;  /* 0x0004c000011a7983 */ /* 0x000f280000300a00 */
[----:B------:R-:W4:Y:S01]  /*b8280*/  LDL.LU R19, [R1+0x78] ;  /* 0x0000780001137983 */ /* 0x000f220000300800 */
[----:B------:R-:W-:-:S02]  /*b8290*/  @P1 LOP3.LUT R60, R60, 0x2000, RZ, 0xfc, !PT ;  /* 0x000020003c3c1812 */ /* 0x000fc400078efcff */
[----:B------:R-:W-:Y:S01]  /*b82a0*/  LOP3.LUT P1, RZ, R58, 0x400000, RZ, 0xc0, !PT ;  /* 0x004000003aff7812 */ /* 0x000fe2000782c0ff */
[----:B------:R-:W4:Y:S01]  /*b82b0*/  LDL.LU.64 R22, [R1+0x4b8] ;  /* 0x0004b80001167983 */ /* 0x000f220000300a00 */
[----:B------:R-:W-:-:S03]  /*b82c0*/  LOP3.LUT R60, R60, 0xffffbfff, RZ, 0xc0, !PT ;  /* 0xffffbfff3c3c7812 */ /* 0x000fc600078ec0ff */
[----:B------:R-:W4:Y:S01]  /*b82d0*/  LDL.LU.64 R20, [R1+0x4b0] ;  /* 0x0004b00001147983 */ /* 0x000f220000300a00 */
[C---:B------:R-:W-:Y:S02]  /*b82e0*/  LOP3.LUT P6, RZ, R58.reuse, 0x20000, RZ, 0xc0, !PT ;  /* 0x000200003aff7812 */ /* 0x040fe400078cc0ff */
[----:B------:R-:W-:Y:S01]  /*b82f0*/  LOP3.LUT P0, RZ, R58, 0x40000, RZ, 0xc0, !PT ;  /* 0x000400003aff7812 */ /* 0x000fe2000780c0ff */
[----:B------:R-:W4:Y:S04]  /*b8300*/  LDL.LU.64 R16, [R1+0x490] ;  /* 0x0004900001107983 */ /* 0x000f280000300a00 */
[----:B------:R-:W-:Y:S02]  /*b8310*/  @P1 LOP3.LUT R60, R60, 0x4000, RZ, 0xfc, !PT ;  /* 0x000040003c3c1812 */ /* 0x000fe400078efcff */
[----:B------:R-:W-:-:S02]  /*b8320*/  LOP3.LUT P1, RZ, R58, 0x200000, RZ, 0xc0, !PT ;  /* 0x002000003aff7812 */ /* 0x000fc4000782c0ff */
[----:B------:R-:W-:Y:S02]  /*b8330*/  LOP3.LUT R60, R60, 0xffff7fff, RZ, 0xc0, !PT ;  /* 0xffff7fff3c3c7812 */ /* 0x000fe400078ec0ff */
[----:B------:R-:W-:-:S09]  /*b8340*/  PRMT R57, R7, 0x7772, RZ ;  /* 0x0000777207397816 */ /* 0x000fd200000000ff */
[----:B------:R-:W-:Y:S02]  /*b8350*/  @P1 LOP3.LUT R60, R60, 0x8000, RZ, 0xfc, !PT ;  /* 0x000080003c3c1812 */ /* 0x000fe400078efcff */
[----:B------:R-:W-:Y:S01]  /*b8360*/  LOP3.LUT P1, RZ, R58, 0x100000, RZ, 0xc0, !PT ;  /* 0x001000003aff7812 */ /* 0x000fe2000782c0ff */
[----:B---3--:R0:W-:Y:S01]  /*b8370*/  @P6 STG.E.U8 desc[UR24][R8.64], R57 ;  /* 0x0000003908006986 */ /* 0x0081e2000c101118 */
[----:B------:R-:W-:Y:S02]  /*b8380*/  LOP3.LUT R60, R60, 0xfffeffff, RZ, 0xc0, !PT ;  /* 0xfffeffff3c3c7812 */ /* 0x000fe400078ec0ff */
[----:B0-----:R-:W-:-:S09]  /*b8390*/  PRMT R57, R7, 0x7773, RZ ;  /* 0x0000777307397816 */ /* 0x001fd200000000ff */
[----:B------:R-:W-:Y:S02]  /*b83a0*/  @P1 LOP3.LUT R60, R60, 0x10000, RZ, 0xfc, !PT ;  /* 0x000100003c3c1812 */ /* 0x000fe400078efcff */
[----:B------:R-:W-:Y:S01]  /*b83b0*/  LOP3.LUT P1, RZ, R58, 0x80000, RZ, 0xc0, !PT ;  /* 0x000800003aff7812 */ /* 0x000fe2000782c0ff */
[----:B------:R0:W-:Y:S04]  /*b83c0*/  @P0 STG.E.U8 desc[UR24][R52.64], R57 ;  /* 0x0000003934000986 */ /* 0x0001e8000c101118 */
[----:B0-----:R-:W3:Y:S01]  /*b83d0*/  LDL.LU R52, [R1+0x68] ;  /* 0x0000680001347983 */ /* 0x001ee20000300800 */
[----:B------:R-:W-:-:S03]  /*b83e0*/  PRMT R57, R18, 0x7770, RZ ;  /* 0x0000777012397816 */ /* 0x000fc600000000ff */
[----:B------:R-:W3:Y:S04]  /*b83f0*/  LDL.LU.64 R14, [R1+0x488] ;  /* 0x00048800010e7983 */ /* 0x000ee80000300a00 */
[----:B------:R-:W3:Y:S04]  /*b8400*/  LDL.LU.64 R10, [R1+0x480] ;  /* 0x00048000010a7983 */ /* 0x000ee80000300a00 */
[----:B------:R0:W-:Y:S01]  /*b8410*/  @P1 STG.E.U8 desc[UR24][R4.64], R57 ;  /* 0x0000003904001986 */ /* 0x0001e2000c101118 */
[----:B------:R-:W-:-:S03]  /*b8420*/  LOP3.LUT P1, RZ, R60, 0x10000, RZ, 0xc0, !PT ;  /* 0x000100003cff7812 */ /* 0x000fc6000782c0ff */
[----:B------:R-:W3:Y:S04]  /*b8430*/  LDL.LU.64 R8, [R1+0x440] ;  /* 0x0004400001087983 */ /* 0x000ee80000300a00 */
[----:B------:R-:W3:Y:S01]  /*b8440*/  LDL.LU.64 R6, [R1+0x478] ;  /* 0x0004780001067983 */ /* 0x000ee20000300a00 */
[----:B0-----:R-:W-:-:S03]  /*b8450*/  PRMT R57, R18, 0x7771, RZ ;  /* 0x0000777112397816 */ /* 0x001fc600000000ff */
[----:B------:R-:W3:Y:S04]  /*b8460*/  LDL.LU R53, [R1+0x58] ;  /* 0x0000580001357983 */ /* 0x000ee80000300800 */
[----:B------:R0:W-:Y:S01]  /*b8470*/  @P1 STG.E.U8 desc[UR24][R50.64], R57 ;  /* 0x0000003932001986 */ /* 0x0001e2000c101118 */
[----:B------:R-:W-:-:S03]  /*b8480*/  LOP3.LUT P1, RZ, R60, 0x8000, RZ, 0xc0, !PT ;  /* 0x000080003cff7812 */ /* 0x000fc6000782c0ff */
[----:B------:R-:W3:Y:S04]  /*b8490*/  LDL.LU.64 R4, [R1+0x4a8] ;  /* 0x0004a80001047983 */ /* 0x000ee80000300a00 */
[----:B0-----:R-:W3:Y:S01]  /*b84a0*/  LDL.LU.64 R50, [R1+0x4f0] ;  /* 0x0004f00001327983 */ /* 0x001ee20000300a00 */
[----:B------:R-:W-:-:S05]  /*b84b0*/  PRMT R57, R18, 0x7772, RZ ;  /* 0x0000777212397816 */ /* 0x000fca00000000ff */
[----:B--2---:R0:W-:Y:S04]  /*b84c0*/  @P1 STG.E.U8 desc[UR24][R48.64], R57 ;  /* 0x0000003930001986 */ /* 0x0041e8000c101118 */
[----:B0-----:R-:W2:Y:S01]  /*b84d0*/  LDL.LU.64 R48, [R1+0x538] ;  /* 0x0005380001307983 */ /* 0x001ea20000300a00 */
[----:B------:R-:W-:Y:S02]  /*b84e0*/  LOP3.LUT P1, RZ, R60, 0x4000, RZ, 0xc0, !PT ;  /* 0x000040003cff7812 */ /* 0x000fe4000782c0ff */
[----:B------:R-:W-:-:S11]  /*b84f0*/  PRMT R57, R18, 0x7773, RZ ;  /* 0x0000777312397816 */ /* 0x000fd600000000ff */
[----:B----4-:R0:W-:Y:S01]  /*b8500*/  @P1 STG.E.U8 desc[UR24][R54.64], R57 ;  /* 0x0000003936001986 */ /* 0x0101e2000c101118 */
[C---:B------:R-:W-:Y:S02]  /*b8510*/  LOP3.LUT P1, RZ, R60.reuse, 0x2000, RZ, 0xc0, !PT ;  /* 0x000020003cff7812 */ /* 0x040fe4000782c0ff */
[----:B0-----:R-:W-:Y:S01]  /*b8520*/  PRMT R57, R19, 0x7770, RZ ;  /* 0x0000777013397816 */ /* 0x001fe200000000ff */
[----:B------:R-:W4:Y:S10]  /*b8530*/  LDL.LU.64 R54, [R1+0x36f0] ;  /* 0x0036f00001367983 */ /* 0x000f340000300a00 */
[----:B------:R0:W-:Y:S01]  /*b8540*/  @P1 STG.E.U8 desc[UR24][R26.64], R57 ;  /* 0x000000391a001986 */ /* 0x0001e2000c101118 */
[----:B------:R-:W-:-:S02]  /*b8550*/  LOP3.LUT P1, RZ, R60, 0x1000, RZ, 0xc0, !PT ;  /* 0x000010003cff7812 */ /* 0x000fc4000782c0ff */
        /* <DEDUP_REMOVED lines=11> */
[----:B---3--:R-:W-:-:S07]  /*b8610*/  PRMT R57, R52, 0x7770, RZ ;  /* 0x0000777034397816 */ /* 0x008fce00000000ff */
        /* <DEDUP_REMOVED lines=21> */
[----:B------:R-:W3:Y:S04]  /*b8770*/  LDL.LU R7, [R1+0x8c] ;  /* 0x00008c0001077983 */ /* 0x000ee80000300800 */
[----:B------:R-:W4:Y:S04]  /*b8780*/  LDL.LU.64 R4, [R1+0x600] ;  /* 0x0006000001047983 */ /* 0x000f280000300a00 */
[----:B------:R-:W4:Y:S04]  /*b8790*/  LDL.LU.64 R50, [R1+0x640] ;  /* 0x0006400001327983 */ /* 0x000f280000300a00 */
[----:B------:R-:W4:Y:S01]  /*b87a0*/  LDL.LU R27, [R1+0x7c] ;  /* 0x00007c00011b7983 */ /* 0x000f220000300800 */
[----:B------:R-:W-:-:S02]  /*b87b0*/  PRMT R57, R53, 0x7773, RZ ;  /* 0x0000777335397816 */ /* 0x000fc400000000ff */
[C---:B------:R-:W-:Y:S01]  /*b87c0*/  LOP3.LUT P4, RZ, R56.reuse, 0x4, RZ, 0xc0, !PT ;  /* 0x0000000438ff7812 */ /* 0x040fe2000788c0ff */
[----:B------:R-:W4:Y:S01]  /*b87d0*/  LDL.LU.64 R52, [R1+0x670] ;  /* 0x0006700001347983 */ /* 0x000f220000300a00 */
        /* <DEDUP_REMOVED lines=15> */
[----:B--2---:R0:W-:Y:S04]  /*b88d0*/  @P4 STG.E.U8 desc[UR24][R48.64], R57 ;  /* 0x0000003930004986 */ /* 0x0041e8000c101118 */
[----:B0-----:R-:W2:Y:S04]  /*b88e0*/  LDL.LU.64 R48, [R1+0x6a8] ;  /* 0x0006a80001307983 */ /* 0x001ea80000300a00 */
[----:B------:R-:W2:Y:S04]  /*b88f0*/  LDL.LU.64 R22, [R1+0x6a0] ;  /* 0x0006a00001167983 */ /* 0x000ea80000300a00 */
[----:B------:R-:W2:Y:S04]  /*b8900*/  LDL.LU.64 R20, [R1+0x6f8] ;  /* 0x0006f80001147983 */ /* 0x000ea80000300a00 */
[----:B------:R-:W2:Y:S04]  /*b8910*/  LDL.LU.64 R18, [R1+0x740] ;  /* 0x0007400001127983 */ /* 0x000ea80000300a00 */
[----:B------:R-:W2:Y:S01]  /*b8920*/  LDL.LU.64 R16, [R1+0x728] ;  /* 0x0007280001107983 */ /* 0x000ea20000300a00 */
[----:B---3--:R-:W-:-:S05]  /*b8930*/  PRMT R57, R7, 0x7770, RZ ;  /* 0x0000777007397816 */ /* 0x008fca00000000ff */
[----:B------:R0:W-:Y:S04]  /*b8940*/  @P5 STG.E.U8 desc[UR24][R14.64], R57 ;  /* 0x000000390e005986 */ /* 0x0001e8000c101118 */
[----:B0-----:R-:W3:Y:S01]  /*b8950*/  LDL.LU.64 R14, [R1+0x770] ;  /* 0x00077000010e7983 */ /* 0x001ee20000300a00 */
[----:B------:R-:W-:Y:S02]  /*b8960*/  @P1 LOP3.LUT R60, R60, 0x20, RZ, 0xfc, !PT ;  /* 0x000000203c3c1812 */ /* 0x000fe400078efcff */
[----:B------:R-:W-:Y:S02]  /*b8970*/  LOP3.LUT P1, RZ, R56, 0x200, RZ, 0xc0, !PT ;  /* 0x0000020038ff7812 */ /* 0x000fe4000782c0ff */
[----:B------:R-:W-:-:S11]  /*b8980*/  LOP3.LUT R60, R60, 0xffffffbf, RZ, 0xc0, !PT ;  /* 0xffffffbf3c3c7812 */ /* 0x000fd600078ec0ff */
[----:B------:R-:W-:Y:S02]  /*b8990*/  @P1 LOP3.LUT R60, R60, 0x40, RZ, 0xfc, !PT ;  /* 0x000000403c3c1812 */ /* 0x000fe400078efcff */
[----:B------:R-:W-:Y:S02]  /*b89a0*/  LOP3.LUT P1, RZ, R56, 0x100, RZ, 0xc0, !PT ;  /* 0x0000010038ff7812 */ /* 0x000fe4000782c0ff */
[----:B------:R-:W-:Y:S02]  /*b89b0*/  LOP3.LUT R60, R60, 0xffffff7f, RZ, 0xc0, !PT ;  /* 0xffffff7f3c3c7812 */ /* 0x000fe400078ec0ff */
[----:B------:R-:W-:-:S09]  /*b89c0*/  LOP3.LUT P6, RZ, R56, 0x10, RZ, 0xc0, !PT ;  /* 0x0000001038ff7812 */ /* 0x000fd200078cc0ff */
[----:B------:R-:W-:Y:S02]  /*b89d0*/  @P1 LOP3.LUT R60, R60, 0x80, RZ, 0xfc, !PT ;  /* 0x000000803c3c1812 */ /* 0x000fe400078efcff */
[C---:B------:R-:W-:Y:S02]  /*b89e0*/  LOP3.LUT P1, RZ, R56.reuse, 0x80, RZ, 0xc0, !PT ;  /* 0x0000008038ff7812 */ /* 0x040fe4000782c0ff */
[----:B------:R-:W-:Y:S02]  /*b89f0*/  LOP3.LUT P0, RZ, R56, 0x20, RZ, 0xc0, !PT ;  /* 0x0000002038ff7812 */ /* 0x000fe4000780c0ff */
[----:B------:R-:W-:Y:S02]  /*b8a00*/  LOP3.LUT R60, R60, 0xfffffeff, RZ, 0xc0, !PT ;  /* 0xfffffeff3c3c7812 */ /* 0x000fe400078ec0ff */
[----:B------:R-:W-:-:S05]  /*b8a10*/  PRMT R57, R7, 0x7771, RZ ;  /* 0x0000777107397816 */ /* 0x000fca00000000ff */
[----:B----4-:R0:W-:Y:S02]  /*b8a20*/  @P6 STG.E.U8 desc[UR24][R10.64], R57 ;  /* 0x000000390a006986 */ /* 0x0101e4000c101118 */
        /* <DEDUP_REMOVED lines=8> */
[----:B------:R-:W-:-:S03]  /*b8ab0*/  LOP3.LUT P1, RZ, R60, 0x100, RZ, 0xc0, !PT ;  /* 0x000001003cff7812 */ /* 0x000fc6000782c0ff */
[----:B------:R-:W4:Y:S01]  /*b8ac0*/  LDL.LU.64 R6, [R1+0x860] ;  /* 0x0008600001067983 */ /* 0x000f220000300a00 */
[----:B0-----:R-:W-:-:S03]  /*b8ad0*/  PRMT R57, R27, 0x7770, RZ ;  /* 0x000077701b397816 */ /* 0x001fc600000000ff */
[----:B------:R-:W4:Y:S06]  /*b8ae0*/  LDL.LU.64 R4, [R1+0x848] ;  /* 0x0008480001047983 */ /* 0x000f2c0000300a00 */
[----:B------:R0:W-:Y:S01]  /*b8af0*/  @P1 STG.E.U8 desc[UR24][R50.64], R57 ;  /* 0x0000003932001986 */ /* 0x0001e2000c101118 */
[C---:B------:R-:W-:Y:S02]  /*b8b00*/  LOP3.LUT P1, RZ, R60.reuse, 0x80, RZ, 0xc0, !PT ;  /* 0x000000803cff7812 */ /* 0x040fe4000782c0ff */
[----:B0-----:R-:W-:Y:S01]  /*b8b10*/  PRMT R57, R27, 0x7771, RZ ;  /* 0x000077711b397816 */ /* 0x001fe200000000ff */
[----:B------:R-:W4:Y:S10]  /*b8b20*/  LDL.LU.64 R50, [R1+0x8b0] ;  /* 0x0008b00001327983 */ /* 0x000f340000300a00 */
[----:B------:R0:W-:Y:S01]  /*b8b30*/  @P1 STG.E.U8 desc[UR24][R52.64], R57 ;  /* 0x0000003934001986 */ /* 0x0001e2000c101118 */
[----:B------:R-:W-:-:S02]  /*b8b40*/  LOP3.LUT P1, RZ, R60, 0x40, RZ, 0xc0, !PT ;  /* 0x000000403cff7812 */ /* 0x000fc4000782c0ff */
[----:B0-----:R-:W-:Y:S01]  /*b8b50*/  PRMT R57, R27, 0x7772, RZ ;  /* 0x000077721b397816 */ /* 0x001fe200000000ff */
[----:B------:R-:W4:Y:S10]  /*b8b60*/  LDL.LU.64 R52, [R1+0x910] ;  /* 0x0009100001347983 */ /* 0x000f340000300a00 */
[----:B--2---:R0:W-:Y:S01]  /*b8b70*/  @P1 STG.E.U8 desc[UR24][R48.64], R57 ;  /* 0x0000003930001986 */ /* 0x0041e2000c101118 */
[----:B------:R-:W-:-:S02]  /*b8b80*/  LOP3.LUT P1, RZ, R60, 0x20, RZ, 0xc0, !PT ;  /* 0x000000203cff7812 */ /* 0x000fc4000782c0ff */
[----:B0-----:R-:W-:Y:S01]  /*b8b90*/  PRMT R57, R27, 0x7773, RZ ;  /* 0x000077731b397816 */ /* 0x001fe200000000ff */
[----:B------:R-:W2:Y:S10]  /*b8ba0*/  LDL.LU.64 R48, [R1+0x36e8] ;  /* 0x0036e80001307983 */ /* 0x000eb40000300a00 */
        /* <DEDUP_REMOVED lines=9> */
[----:B------:R0:W-:Y:S02]  /*b8c40*/  @P1 STG.E.U8 desc[UR24][R16.64], R57 ;  /* 0x0000003910001986 */ /* 0x0001e4000c101118 */
[----:B0-----:R-:W-:Y:S02]  /*b8c50*/  PRMT R57, R55, 0x7773, RZ ;  /* 0x0000777337397816 */ /* 0x001fe400000000ff */
[----:B------:R-:W4:Y:S01]  /*b8c60*/  LDL.LU R55, [R1+0x36e0] ;  /* 0x0036e00001377983 */ /* 0x000f220000300800 */
[----:B------:R-:W-:-:S13]  /*b8c70*/  LOP3.LUT P1, RZ, R60, 0x2, RZ, 0xc0, !PT ;  /* 0x000000023cff7812 */ /* 0x000fda000782c0ff */
[----:B---3--:R0:W-:Y:S04]  /*b8c80*/  @P1 STG.E.U8 desc[UR24][R14.64], R57 ;  /* 0x000000390e001986 */ /* 0x0081e8000c101118 */
[----:B0-----:R-:W3:Y:S01]  /*b8c90*/  LDL.LU.64 R14, [R1+0x15b0] ;  /* 0x0015b000010e7983 */ /* 0x001ee20000300a00 */
[C---:B------:R-:W-:Y:S02]  /*b8ca0*/  LOP3.LUT P2, RZ, R56.reuse, 0x8000, RZ, 0xc0, !PT ;  /* 0x0000800038ff7812 */ /* 0x040fe4000784c0ff */
[C---:B------:R-:W-:Y:S02]  /*b8cb0*/  LOP3.LUT P3, RZ, R56.reuse, 0x10000, RZ, 0xc0, !PT ;  /* 0x0001000038ff7812 */ /* 0x040fe4000786c0ff */
[C---:B------:R-:W-:Y:S02]  /*b8cc0*/  LOP3.LUT P4, RZ, R56.reuse, 0x20000, RZ, 0xc0, !PT ;  /* 0x0002000038ff7812 */ /* 0x040fe4000788c0ff */
[----:B------:R-:W-:-:S02]  /*b8cd0*/  LOP3.LUT P5, RZ, R56, 0x40000, RZ, 0xc0, !PT ;  /* 0x0004000038ff7812 */ /* 0x000fc400078ac0ff */
[----:B------:R-:W-:Y:S02]  /*b8ce0*/  LOP3.LUT P6, RZ, R56, 0x80000, RZ, 0xc0, !PT ;  /* 0x0008000038ff7812 */ /* 0x000fe400078cc0ff */
[----:B------:R-:W-:Y:S02]  /*b8cf0*/  LOP3.LUT R58, R58, 0xfdffffff, RZ, 0xc0, !PT ;  /* 0xfdffffff3a3a7812 */ /* 0x000fe400078ec0ff */
[----:B------:R-:W-:Y:S02]  /*b8d00*/  LOP3.LUT P0, RZ, R56, 0x100000, RZ, 0xc0, !PT ;  /* 0x0010000038ff7812 */ /* 0x000fe4000780c0ff */
[----:B------:R-:W-:Y:S02]  /*b8d10*/  LOP3.LUT R60, R60, 0xfffffffe, RZ, 0xc0, !PT ;  /* 0xfffffffe3c3c7812 */ /* 0x000fe400078ec0ff */
[----:B--2---:R-:W-:-:S05]  /*b8d20*/  PRMT R57, R49, 0x7770, RZ ;  /* 0x0000777031397816 */ /* 0x004fca00000000ff */
[----:B----4-:R0:W-:Y:S02]  /*b8d30*/  @P2 STG.E.U8 desc[UR24][R10.64], R57 ;  /* 0x000000390a002986 */ /* 0x0101e4000c101118 */
[----:B0-----:R-:W-:-:S05]  /*b8d40*/  PRMT R57, R49, 0x7771, RZ ;  /* 0x0000777131397816 */ /* 0x001fca00000000ff */
[----:B------:R0:W-:Y:S02]  /*b8d50*/  @P3 STG.E.U8 desc[UR24][R8.64], R57 ;  /* 0x0000003908003986 */ /* 0x0001e4000c101118 */
[C---:B0-----:R-:W-:Y:S02]  /*b8d60*/  PRMT R57, R49.reuse, 0x7772, RZ ;  /* 0x0000777231397816 */ /* 0x041fe400000000ff */
[----:B------:R-:W2:Y:S04]  /*b8d70*/  LDL.LU.64 R8, [R1+0x15e0] ;  /* 0x0015e00001087983 */ /* 0x000ea80000300a00 */
[----:B------:R0:W-:Y:S02]  /*b8d80*/  @P4 STG.E.U8 desc[UR24][R6.64], R57 ;  /* 0x0000003906004986 */ /* 0x0001e4000c101118 */
[----:B0-----:R-:W-:-:S05]  /*b8d90*/  PRMT R57, R49, 0x7773, RZ ;  /* 0x0000777331397816 */ /* 0x001fca00000000ff */
[----:B------:R0:W-:Y:S01]  /*b8da0*/  @P5 STG.E.U8 desc[UR24][R4.64], R57 ;  /* 0x0000003904005986 */ /* 0x0001e2000c101118 */
[----:B------:R-:W-:Y:S02]  /*b8db0*/  LOP3.LUT P1, RZ, R55, 0x2, RZ, 0xc0, !PT ;  /* 0x0000000237ff7812 */ /* 0x000fe4000782c0ff */
[----:B0-----:R-:W-:-:S05]  /*b8dc0*/  PRMT R57, R48, 0x7770, RZ ;  /* 0x0000777030397816 */ /* 0x001fca00000000ff */
[----:B------:R0:W-:Y:S06]  /*b8dd0*/  @P6 STG.E.U8 desc[UR24][R50.64], R57 ;  /* 0x0000003932006986 */ /* 0x0001ec000c101118 */
[----:B------:R-:W-:Y:S02]  /*b8de0*/  @P1 LOP3.LUT R58, R58, 0x2000000, RZ, 0xfc, !PT ;  /* 0x020000003a3a1812 */ /* 0x000fe400078efcff */
[----:B------:R-:W-:Y:S01]  /*b8df0*/  LOP3.LUT P1, RZ, R55, 0x1, RZ, 0xc0, !PT ;  /* 0x0000000137ff7812 */ /* 0x000fe2000782c0ff */
[----:B0-----:R-:W4:Y:S04]  /*b8e00*/  LDL.LU.64 R50, [R1+0x1600] ;  /* 0x0016000001327983 */ /* 0x001f280000300a00 */
[----:B------:R-:W4:Y:S04]  /*b8e10*/  LDL.LU.64 R10, [R1+0x1630] ;  /* 0x00163000010a7983 */ /* 0x000f280000300a00 */
[----:B------:R-:W4:Y:S04]  /*b8e20*/  LDL.LU.64 R6, [R1+0x1658] ;  /* 0x0016580001067983 */ /* 0x000f280000300a00 */
[----:B------:R-:W4:Y:S01]  /*b8e30*/  LDL.LU R5, [R1+0x30] ;  /* 0x0000300001057983 */ /* 0x000f220000300800 */
[----:B------:R-:W-:-:S04]  /*b8e40*/  LOP3.LUT R58, R58, 0xfbffffff, RZ, 0xc0, !PT ;  /* 0xfbffffff3a3a7812 */ /* 0x000fc800078ec0ff */
        /* <DEDUP_REMOVED lines=17> */
[C---:B------:R-:W-:Y:S02]  /*b8f60*/  LOP3.LUT P1, RZ, R56.reuse, 0x4000000, RZ, 0xc0, !PT ;  /* 0x0400000038ff7812 */ /* 0x040fe4000782c0ff */
[C---:B------:R-:W-:Y:S01]  /*b8f70*/  LOP3.LUT P4, RZ, R56.reuse, 0x200000, RZ, 0xc0, !PT ;  /* 0x0020000038ff7812 */ /* 0x040fe2000788c0ff */
[----:B------:R0:W-:Y:S01]  /*b8f80*/  @P0 STG.E.U8 desc[UR24][R52.64], R57 ;  /* 0x0000003934000986 */ /* 0x0001e2000c101118 */
[C---:B------:R-:W-:Y:S02]  /*b8f90*/  LOP3.LUT P5, RZ, R56.reuse, 0x400000, RZ, 0xc0, !PT ;  /* 0x0040000038ff7812 */ /* 0x040fe400078ac0ff */
[C---:B------:R-:W-:Y:S02]  /*b8fa0*/  LOP3.LUT P6, RZ, R56.reuse, 0x800000, RZ, 0xc0, !PT ;  /* 0x0080000038ff7812 */ /* 0x040fe400078cc0ff */
[----:B------:R-:W-:-:S05]  /*b8fb0*/  LOP3.LUT P0, RZ, R56, 0x1000000, RZ, 0xc0, !PT ;  /* 0x0100000038ff7812 */ /* 0x000fca000780c0ff */
[----:B------:R-:W-:Y:S01]  /*b8fc0*/  @P1 LOP3.LUT R60, R60, 0x1, RZ, 0xfc, !PT ;  /* 0x000000013c3c1812 */ /* 0x000fe200078efcff */
[----:B0-----:R-:W4:Y:S01]  /*b8fd0*/  LDL.LU.64 R52, [R1+0x1650] ;  /* 0x0016500001347983 */ /* 0x001f220000300a00 */
[----:B------:R-:W-:Y:S02]  /*b8fe0*/  LOP3.LUT P1, RZ, R56, 0x2000000, RZ, 0xc0, !PT ;  /* 0x0200000038ff7812 */ /* 0x000fe4000782c0ff */
[----:B------:R-:W-:-:S05]  /*b8ff0*/  PRMT R56, R48, 0x7772, RZ ;  /* 0x0000777230387816 */ /* 0x000fca00000000ff */
[----:B---3--:R0:W-:Y:S04]  /*b9000*/  @P4 STG.E.U8 desc[UR24][R14.64], R56 ;  /* 0x000000380e004986 */ /* 0x0081e8000c101118 */
[----:B0-----:R-:W3:Y:S01]  /*b9010*/  LDL.LU R14, [R1+0x20] ;  /* 0x00002000010e7983 */ /* 0x001ee20000300800 */
[----:B------:R-:W-:-:S03]  /*b9020*/  PRMT R56, R48, 0x7773, RZ ;  /* 0x0000777330387816 */ /* 0x000fc600000000ff */
[----:B------:R-:W3:Y:S04]  /*b9030*/  LDL.LU.64 R48, [R1+0x1688] ;  /* 0x0016880001307983 */ /* 0x000ee80000300a00 */
[----:B--2---:R0:W-:Y:S04]  /*b9040*/  @P5 STG.E.U8 desc[UR24][R8.64], R56 ;  /* 0x0000003808005986 */ /* 0x0041e8000c101118 */
[----:B0-----:R-:W2:Y:S04]  /*b9050*/  LDL.LU.64 R8, [R1+0x1720] ;  /* 0x0017200001087983 */ /* 0x001ea80000300a00 */
[----:B------:R-:W2:Y:S01]  /*b9060*/  LDL.LU.64 R26, [R1+0x1768] ;  /* 0x00176800011a7983 */ /* 0x000ea20000300a00 */
[----:B----4-:R-:W-:-:S05]  /*b9070*/  PRMT R56, R5, 0x7770, RZ ;  /* 0x0000777005387816 */ /* 0x010fca00000000ff */
[----:B------:R0:W-:Y:S02]  /*b9080*/  @P6 STG.E.U8 desc[UR24][R50.64], R56 ;  /* 0x0000003832006986 */ /* 0x0001e4000c101118 */
[C---:B0-----:R-:W-:Y:S02]  /*b9090*/  PRMT R56, R5.reuse, 0x7771, RZ ;  /* 0x0000777105387816 */ /* 0x041fe400000000ff */
[----:B------:R-:W4:Y:S04]  /*b90a0*/  LDL.LU R50, [R1+0x10] ;  /* 0x0000100001327983 */ /* 0x000f280000300800 */
[----:B------:R0:W-:Y:S04]  /*b90b0*/  @P0 STG.E.U8 desc[UR24][R10.64], R56 ;  /* 0x000000380a000986 */ /* 0x0001e8000c101118 */
[----:B------:R-:W4:Y:S04]  /*b90c0*/  LDL.LU.64 R22, [R1+0x1798] ;  /* 0x0017980001167983 */ /* 0x000f280000300a00 */
[----:B------:R-:W4:Y:S01]  /*b90d0*/  LDL.LU.64 R20, [R1+0x17c8] ;  /* 0x0017c80001147983 */ /* 0x000f220000300a00 */
[----:B0-----:R-:W-:-:S03]  /*b90e0*/  PRMT R56, R5, 0x7772, RZ ;  /* 0x0000777205387816 */ /* 0x001fc600000000ff */
[----:B------:R-:W4:Y:S04]  /*b90f0*/  LDL.LU R51, [R1+0x44] ;  /* 0x0000440001337983 */ /* 0x000f280000300800 */
[----:B------:R0:W-:Y:S01]  /*b9100*/  @P1 STG.E.U8 desc[UR24][R6.64], R56 ;  /* 0x0000003806001986 */ /* 0x0001e2000c101118 */
[----:B------:R-:W-:-:S03]  /*b9110*/  LOP3.LUT P1, RZ, R60, 0x1, RZ, 0xc0, !PT ;  /* 0x000000013cff7812 */ /* 0x000fc6000782c0ff */
[----:B------:R-:W4:Y:S04]  /*b9120*/  LDL.LU.64 R18, [R1+0x17f0] ;  /* 0x0017f00001127983 */ /* 0x000f280000300a00 */
[----:B------:R-:W4:Y:S04]  /*b9130*/  LDL.LU.64 R16, [R1+0x17e8] ;  /* 0x0017e80001107983 */ /* 0x000f280000300a00 */
[----:B------:R-:W4:Y:S04]  /*b9140*/  LDL.LU.64 R60, [R1+0x16a8] ;  /* 0x0016a800013c7983 */ /* 0x000f280000300a00 */
[----:B------:R-:W4:Y:S01]  /*b9150*/  LDL.LU.64 R10, [R1+0x1820] ;  /* 0x00182000010a7983 */ /* 0x000f220000300a00 */
[----:B0-----:R-:W-:-:S03]  /*b9160*/  PRMT R56, R5, 0x7773, RZ ;  /* 0x0000777305387816 */ /* 0x001fc600000000ff */
[----:B------:R-:W4:Y:S04]  /*b9170*/  LDL.LU.64 R6, [R1+0x1848] ;  /* 0x0018480001067983 */ /* 0x000f280000300a00 */
[----:B------:R-:W4:Y:S04]  /*b9180*/  LDL.LU.64 R4, [R1+0x1840] ;  /* 0x0018400001047983 */ /* 0x000f280000300a00 */
[----:B------:R0:W-:Y:S01]  /*b9190*/  @P1 STG.E.U8 desc[UR24][R52.64], R56 ;  /* 0x0000003834001986 */ /* 0x0001e2000c101118 */
[----:B------:R-:W-:-:S03]  /*b91a0*/  LOP3.LUT P1, RZ, R58, 0x80000000, RZ, 0xc0, !PT ;  /* 0x800000003aff7812 */ /* 0x000fc6000782c0ff */
[----:B0-----:R-:W4:Y:S04]  /*b91b0*/  LDL.LU.64 R52, [R1+0x1878] ;  /* 0x0018780001347983 */ /* 0x001f280000300a00 */
[----:B------:R-:W4:Y:S01]  /*b91c0*/  LDL.LU R15, [R1+0x34] ;  /* 0x00003400010f7983 */ /* 0x000f220000300800 */
[----:B---3--:R-:W-:-:S05]  /*b91d0*/  PRMT R56, R14, 0x7770, RZ ;  /* 0x000077700e387816 */ /* 0x008fca00000000ff */
[----:B------:R0:W-:Y:S04]  /*b91e0*/  @P1 STG.E.U8 desc[UR24][R48.64], R56 ;  /* 0x0000003830001986 */ /* 0x0001e8000c101118 */
[----:B0-----:R-:W3:Y:S01]  /*b91f0*/  LDL.LU.64 R48, [R1+0x1898] ;  /* 0x0018980001307983 */ /* 0x001ee20000300a00 */
[----:B------:R-:W-:Y:S02]  /*b9200*/  LOP3.LUT P1, RZ, R58, 0x40000000, RZ, 0xc0, !PT ;  /* 0x400000003aff7812 */ /* 0x000fe4000782c0ff */
[----:B------:R-:W-:Y:S02]  /*b9210*/  PRMT R56, R14, 0x7771, RZ ;  /* 0x000077710e387816 */ /* 0x000fe400000000ff */
[C---:B------:R-:W-:Y:S02]  /*b9220*/  LOP3.LUT P2, RZ, R55.reuse, 0x4, RZ, 0xc0, !PT ;  /* 0x0000000437ff7812 */ /* 0x040fe4000784c0ff */
[----:B------:R-:W-:-:S02]  /*b9230*/  LOP3.LUT P3, RZ, R55, 0x8, RZ, 0xc0, !PT ;  /* 0x0000000837ff7812 */ /* 0x000fc4000786c0ff */
[C---:B------:R-:W-:Y:S02]  /*b9240*/  LOP3.LUT P4, RZ, R55.reuse, 0x10, RZ, 0xc0, !PT ;  /* 0x0000001037ff7812 */ /* 0x040fe4000788c0ff */
[C---:B------:R-:W-:Y:S02]  /*b9250*/  LOP3.LUT P5, RZ, R55.reuse, 0x20, RZ, 0xc0, !PT ;  /* 0x0000002037ff7812 */ /* 0x040fe400078ac0ff */
[C---:B------:R-:W-:Y:S02]  /*b9260*/  LOP3.LUT P6, RZ, R55.reuse, 0x40, RZ, 0xc0, !PT ;  /* 0x0000004037ff7812 */ /* 0x040fe400078cc0ff */
[----:B------:R-:W-:Y:S01]  /*b9270*/  LOP3.LUT P0, RZ, R55, 0x80, RZ, 0xc0, !PT ;  /* 0x0000008037ff7812 */ /* 0x000fe2000780c0ff */
[----:B--2---:R0:W-:Y:S01]  /*b9280*/  @P1 STG.E.U8 desc[UR24][R8.64], R56 ;  /* 0x0000003808001986 */ /* 0x0041e2000c101118 */
[----:B------:R-:W-:Y:S02]  /*b9290*/  LOP3.LUT P1, RZ, R58, 0x20000000, RZ, 0xc0, !PT ;  /* 0x200000003aff7812 */ /* 0x000fe4000782c0ff */
[----:B0-----:R-:W-:Y:S01]  /*b92a0*/  PRMT R56, R14, 0x7772, RZ ;  /* 0x000077720e387816 */ /* 0x001fe200000000ff */
[----:B------:R-:W2:Y:S10]  /*b92b0*/  LDL.LU.64 R8, [R1+0x36d8] ;  /* 0x0036d80001087983 */ /* 0x000eb40000300a00 */
[----:B----4-:R0:W-:Y:S01]  /*b92c0*/  @P1 STG.E.U8 desc[UR24][R60.64], R56 ;  /* 0x000000383c001986 */ /* 0x0101e2000c101118 */
        /* <DEDUP_REMOVED lines=12> */
[----:B0-----:R-:W-:-:S05]  /*b9390*/  PRMT R56, R50, 0x7773, RZ ;  /* 0x0000777332387816 */ /* 0x001fca00000000ff */
        /* <DEDUP_REMOVED lines=10> */
[----:B---3--:R0:W-:Y:S04]  /*b9440*/  @P0 STG.E.U8 desc[UR24][R48.64], R56 ;  /* 0x0000003830000986 */ /* 0x0081e8000c101118 */
[----:B0-----:R-:W3:Y:S04]  /*b9450*/  LDL.LU.64 R48, [R1+0x18c8] ;  /* 0x0018c80001307983 */ /* 0x001ee80000300a00 */
[----:B------:R-:W4:Y:S04]  /*b9460*/  LDL.LU.64 R10, [R1+0x18f0] ;  /* 0x0018f000010a7983 */ /* 0x000f280000300a00 */
[----:B------:R-:W2:Y:S04]  /*b9470*/  LDL.LU.64 R6, [R1+0x18e8] ;  /* 0x0018e80001067983 */ /* 0x000ea80000300a00 */
[----:B------:R-:W2:Y:S04]  /*b9480*/  LDL.LU.64 R4, [R1+0x1920] ;  /* 0x0019200001047983 */ /* 0x000ea80000300a00 */
[----:B------:R-:W2:Y:S04]  /*b9490*/  LDL.LU.64 R50, [R1+0x1948] ;  /* 0x0019480001327983 */ /* 0x000ea80000300a00 */
[----:B------:R-:W2:Y:S04]  /*b94a0*/  LDL.LU.64 R52, [R1+0x1940] ;  /* 0x0019400001347983 */ /* 0x000ea80000300a00 */
[----:B------:R-:W2:Y:S01]  /*b94b0*/  LDL.LU R14, [R1+0x24] ;  /* 0x00002400010e7983 */ /* 0x000ea20000300800 */
[----:B------:R-:W-:-:S02]  /*b94c0*/  LOP3.LUT P4, RZ, R55, 0x100, RZ, 0xc0, !PT ;  /* 0x0000010037ff7812 */ /* 0x000fc4000788c0ff */
[----:B------:R-:W-:Y:S02]  /*b94d0*/  PRMT R56, R15, 0x7771, RZ ;  /* 0x000077710f387816 */ /* 0x000fe400000000ff */
[C---:B------:R-:W-:Y:S02]  /*b94e0*/  LOP3.LUT P5, RZ, R55.reuse, 0x200, RZ, 0xc0, !PT ;  /* 0x0000020037ff7812 */ /* 0x040fe400078ac0ff */
        /* <DEDUP_REMOVED lines=13> */
[----:B---3--:R0:W-:Y:S04]  /*b95c0*/  @P4 STG.E.U8 desc[UR24][R48.64], R56 ;  /* 0x0000003830004986 */ /* 0x0081e8000c101118 */
[----:B0-----:R-:W3:Y:S01]  /*b95d0*/  LDL.LU.64 R48, [R1+0x1978] ;  /* 0x0019780001307983 */ /* 0x001ee20000300a00 */
[----:B------:R-:W-:-:S05]  /*b95e0*/  PRMT R56, R15, 0x7772, RZ ;  /* 0x000077720f387816 */ /* 0x000fca00000000ff */
[----:B----4-:R0:W-:Y:S04]  /*b95f0*/  @P5 STG.E.U8 desc[UR24][R10.64], R56 ;  /* 0x000000380a005986 */ /* 0x0101e8000c101118 */
[----:B0-----:R-:W4:Y:S04]  /*b9600*/  LDL.LU.64 R10, [R1+0x1998] ;  /* 0x00199800010a7983 */ /* 0x001f280000300a00 */
[----:B------:R-:W4:Y:S04]  /*b9610*/  LDL.LU.64 R60, [R1+0x19c8] ;  /* 0x0019c800013c7983 */ /* 0x000f280000300a00 */
[----:B------:R-:W4:Y:S01]  /*b9620*/  LDL.LU.64 R26, [R1+0x19f0] ;  /* 0x0019f000011a7983 */ /* 0x000f220000300a00 */
[----:B------:R-:W-:-:S02]  /*b9630*/  LOP3.LUT R58, R58, 0xffdfffff, RZ, 0xc0, !PT ;  /* 0xffdfffff3a3a7812 */ /* 0x000fc400078ec0ff */
[C---:B------:R-:W-:Y:S01]  /*b9640*/  LOP3.LUT P6, RZ, R55.reuse, 0x400, RZ, 0xc0, !PT ;  /* 0x0000040037ff7812 */ /* 0x040fe200078cc0ff */
[----:B------:R-:W4:Y:S01]  /*b9650*/  LDL.LU.64 R22, [R1+0x19e8] ;  /* 0x0019e80001167983 */ /* 0x000f220000300a00 */
        /* <DEDUP_REMOVED lines=8> */
[----:B------:R-:W-:Y:S02]  /*b96e0*/  LOP3.LUT P1, RZ, R55, 0x2000, RZ, 0xc0, !PT ;  /* 0x0000200037ff7812 */ /* 0x000fe4000782c0ff */
[----:B------:R-:W-:Y:S02]  /*b96f0*/  LOP3.LUT R58, R58, 0xfeffffff, RZ, 0xc0, !PT ;  /* 0xfeffffff3a3a7812 */ /* 0x000fe400078ec0ff */
[----:B------:R-:W-:Y:S02]  /*b9700*/  PRMT R56, R15, 0x7773, RZ ;  /* 0x000077730f387816 */ /* 0x000fe400000000ff */
[----:B------:R-:W4:Y:S04]  /*b9710*/  LDL.LU R15, [R1+0x48] ;  /* 0x00004800010f7983 */ /* 0x000f280000300800 */
[----:B--2---:R0:W-:Y:S03]  /*b9720*/  @P6 STG.E.U8 desc[UR24][R6.64], R56 ;  /* 0x0000003806006986 */ /* 0x0041e6000c101118 */
[----:B------:R-:W-:Y:S01]  /*b9730*/  @P1 LOP3.LUT R58, R58, 0x1000000, RZ, 0xfc, !PT ;  /* 0x010000003a3a1812 */ /* 0x000fe200078efcff */
[----:B------:R-:W2:Y:S01]  /*b9740*/  LDL.LU.64 R20, [R1+0x1a20] ;  /* 0x001a200001147983 */ /* 0x000ea20000300a00 */
[----:B------:R-:W-:-:S03]  /*b9750*/  LOP3.LUT P1, RZ, R55, 0x1000, RZ, 0xc0, !PT ;  /* 0x0000100037ff7812 */ /* 0x000fc6000782c0ff */
[----:B------:R-:W2:Y:S01]  /*b9760*/  LDL.LU.64 R18, [R1+0x1a48] ;  /* 0x001a480001127983 */ /* 0x000ea20000300a00 */
[----:B0-----:R-:W-:-:S03]  /*b9770*/  PRMT R56, R14, 0x7770, RZ ;  /* 0x000077700e387816 */ /* 0x001fc600000000ff */
[----:B------:R-:W2:Y:S04]  /*b9780*/  LDL.LU.64 R16, [R1+0x1a40] ;  /* 0x001a400001107983 */ /* 0x000ea80000300a00 */
[----:B------:R0:W-:Y:S04]  /*b9790*/  @P0 STG.E.U8 desc[UR24][R4.64], R56 ;  /* 0x0000003804000986 */ /* 0x0001e8000c101118 */
[----:B------:R-:W2:Y:S01]  /*b97a0*/  LDL.LU.64 R6, [R1+0x1a78] ;  /* 0x001a780001067983 */ /* 0x000ea20000300a00 */
[----:B0-----:R-:W-:-:S03]  /*b97b0*/  PRMT R56, R14, 0x7771, RZ ;  /* 0x000077710e387816 */ /* 0x001fc600000000ff */
[----:B------:R-:W2:Y:S04]  /*b97c0*/  LDL.LU.64 R4, [R1+0x1a98] ;  /* 0x001a980001047983 */ /* 0x000ea80000300a00 */
[----:B------:R0:W-:Y:S01]  /*b97d0*/  @P1 STG.E.U8 desc[UR24][R50.64], R56 ;  /* 0x0000003832001986 */ /* 0x0001e2000c101118 */
[----:B------:R-:W-:Y:S02]  /*b97e0*/  LOP3.LUT P1, RZ, R58, 0x1000000, RZ, 0xc0, !PT ;  /* 0x010000003aff7812 */ /* 0x000fe4000782c0ff */
[----:B0-----:R-:W-:Y:S01]  /*b97f0*/  PRMT R56, R14, 0x7772, RZ ;  /* 0x000077720e387816 */ /* 0x001fe200000000ff */
[----:B------:R-:W2:Y:S10]  /*b9800*/  LDL.LU.64 R50, [R1+0x1ac8] ;  /* 0x001ac80001327983 */ /* 0x000eb40000300a00 */
[----:B------:R0:W-:Y:S01]  /*b9810*/  @P1 STG.E.U8 desc[UR24][R52.64], R56 ;  /* 0x0000003834001986 */ /* 0x0001e2000c101118 */
[----:B------:R-:W-:-:S02]  /*b9820*/  LOP3.LUT P1, RZ, R58, 0x800000, RZ, 0xc0, !PT ;  /* 0x008000003aff7812 */ /* 0x000fc4000782c0ff */
[----:B0-----:R-:W-:Y:S01]  /*b9830*/  PRMT R56, R14, 0x7773, RZ ;  /* 0x000077730e387816 */ /* 0x001fe200000000ff */
[----:B------:R-:W2:Y:S10]  /*b9840*/  LDL.LU.64 R52, [R1+0x1af0] ;  /* 0x001af00001347983 */ /* 0x000eb40000300a00 */
[----:B---3--:R0:W-:Y:S01]  /*b9850*/  @P1 STG.E.U8 desc[UR24][R48.64], R56 ;  /* 0x0000003830001986 */ /* 0x0081e2000c101118 */
[----:B------:R-:W-:-:S02]  /*b9860*/  LOP3.LUT P1, RZ, R58, 0x400000, RZ, 0xc0, !PT ;  /* 0x004000003aff7812 */ /* 0x000fc4000782c0ff */
[----:B0-----:R-:W-:Y:S01]  /*b9870*/  PRMT R56, R54, 0x7770, RZ ;  /* 0x0000777036387816 */ /* 0x001fe200000000ff */
[----:B------:R-:W3:Y:S10]  /*b9880*/  LDL.LU.64 R48, [R1+0x1ae8] ;  /* 0x001ae80001307983 */ /* 0x000ef40000300a00 */
[----:B----4-:R0:W-:Y:S01]  /*b9890*/  @P1 STG.E.U8 desc[UR24][R10.64], R56 ;  /* 0x000000380a001986 */ /* 0x0101e2000c101118 */
[----:B------:R-:W-:-:S02]  /*b98a0*/  LOP3.LUT P1, RZ, R58, 0x200000, RZ, 0xc0, !PT ;  /* 0x002000003aff7812 */ /* 0x000fc4000782c0ff */
[----:B0-----:R-:W-:Y:S01]  /*b98b0*/  PRMT R56, R54, 0x7771, RZ ;  /* 0x0000777136387816 */ /* 0x001fe200000000ff */
[----:B------:R-:W4:Y:S10]  /*b98c0*/  LDL.LU.64 R10, [R1+0x36d0] ;  /* 0x0036d000010a7983 */ /* 0x000f340000300a00 */
[----:B------:R0:W-:Y:S01]  /*b98d0*/  @P1 STG.E.U8 desc[UR24][R60.64], R56 ;  /* 0x000000383c001986 */ /* 0x0001e2000c101118 */
[----:B------:R-:W-:-:S02]  /*b98e0*/  LOP3.LUT P1, RZ, R58, 0x100000, RZ, 0xc0, !PT ;  /* 0x001000003aff7812 */ /* 0x000fc4000782c0ff */
[----:B0-----:R-:W-:-:S11]  /*b98f0*/  PRMT R56, R54, 0x7772, RZ ;  /* 0x0000777236387816 */ /* 0x001fd600000000ff */
[----:B------:R0:W-:Y:S02]  /*b9900*/  @P1 STG.E.U8 desc[UR24][R26.64], R56 ;  /* 0x000000381a001986 */ /* 0x0001e4000c101118 */
[----:B0-----:R-:W-:Y:S02]  /*b9910*/  PRMT R56, R54, 0x7773, RZ ;  /* 0x0000777336387816 */ /* 0x001fe400000000ff */
[----:B------:R-:W3:Y:S01]  /*b9920*/  LDL.LU R54, [R1+0x36cc] ;  /* 0x0036cc0001367983 */ /* 0x000ee20000300800 */
[----:B------:R-:W-:-:S13]  /*b9930*/  LOP3.LUT P1, RZ, R58, 0x80000, RZ, 0xc0, !PT ;  /* 0x000800003aff7812 */ /* 0x000fda000782c0ff */
[----:B------:R0:W-:Y:S01]  /*b9940*/  @P1 STG.E.U8 desc[UR24][R22.64], R56 ;  /* 0x0000003816001986 */ /* 0x0001e2000c101118 */
[----:B------:R-:W-:Y:S02]  /*b9950*/  LOP3.LUT P1, RZ, R58, 0x40000, RZ, 0xc0, !PT ;  /* 0x000400003aff7812 */ /* 0x000fe4000782c0ff */
[----:B0-----:R-:W-:-:S11]  /*b9960*/  PRMT R56, R15, 0x7770, RZ ;  /* 0x000077700f387816 */ /* 0x001fd600000000ff */
[----:B--2---:R0:W-:Y:S01]  /*b9970*/  @P1 STG.E.U8 desc[UR24][R20.64], R56 ;  /* 0x0000003814001986 */ /* 0x0041e2000c101118 */
        /* <DEDUP_REMOVED lines=11> */
[C---:B------:R-:W-:Y:S02]  /*b9a30*/  LOP3.LUT P6, RZ, R55.reuse, 0x2000000, RZ, 0xc0, !PT ;  /* 0x0200000037ff7812 */ /* 0x040fe400078cc0ff */
[----:B------:R-:W-:Y:S02]  /*b9a40*/  LOP3.LUT P0, RZ, R55, 0x4000000, RZ, 0xc0, !PT ;  /* 0x0400000037ff7812 */ /* 0x000fe4000780c0ff */
[----:B---3--:R-:W-:-:S05]  /*b9a50*/  PRMT R56, R54, 0x7770, RZ ;  /* 0x0000777036387816 */ /* 0x008fca00000000ff */
[----:B------:R0:W-:Y:S02]  /*b9a60*/  @P4 STG.E.U8 desc[UR24][R4.64], R56 ;  /* 0x0000003804004986 */ /* 0x0001e4000c101118 */
[----:B0-----:R-:W-:-:S05]  /*b9a70*/  PRMT R56, R54, 0x7771, RZ ;  /* 0x0000777136387816 */ /* 0x001fca00000000ff */
[----:B------:R0:W-:Y:S02]  /*b9a80*/  @P5 STG.E.U8 desc[UR24][R50.64], R56 ;  /* 0x0000003832005986 */ /* 0x0001e4000c101118 */
[----:B0-----:R-:W-:-:S05]  /*b9a90*/  PRMT R56, R54, 0x7772, RZ ;  /* 0x0000777236387816 */ /* 0x001fca00000000ff */
[----:B------:R0:W-:Y:S02]  /*b9aa0*/  @P6 STG.E.U8 desc[UR24][R52.64], R56 ;  /* 0x0000003834006986 */ /* 0x0001e4000c101118 */
[----:B0-----:R-:W-:Y:S02]  /*b9ab0*/  PRMT R56, R54, 0x7773, RZ ;  /* 0x0000777336387816 */ /* 0x001fe400000000ff */
[----:B------:R-:W2:Y:S04]  /*b9ac0*/  LDL.LU R54, [R1+0x36c8] ;  /* 0x0036c80001367983 */ /* 0x000ea80000300800 */
[----:B------:R0:W-:Y:S04]  /*b9ad0*/  @P0 STG.E.U8 desc[UR24][R48.64], R56 ;  /* 0x0000003830000986 */ /* 0x0001e8000c101118 */
[----:B0-----:R-:W3:Y:S04]  /*b9ae0*/  LDL.LU.64 R48, [R1+0x1b20] ;  /* 0x001b200001307983 */ /* 0x001ee80000300a00 */
[----:B------:R-:W4:Y:S04]  /*b9af0*/  LDL.LU.64 R52, [R1+0x1b48] ;  /* 0x001b480001347983 */ /* 0x000f280000300a00 */
[----:B------:R-:W4:Y:S04]  /*b9b00*/  LDL.LU.64 R16, [R1+0x1b40] ;  /* 0x001b400001107983 */ /* 0x000f280000300a00 */
[----:B------:R-:W3:Y:S01]  /*b9b10*/  LDL.LU R15, [R1+0x28] ;  /* 0x00002800010f7983 */ /* 0x000ee20000300800 */
[----:B------:R-:W-:-:S03]  /*b9b20*/  LOP3.LUT R58, R58, 0xfffffdff, RZ, 0xc0, !PT ;  /* 0xfffffdff3a3a7812 */ /* 0x000fc600078ec0ff */
[----:B------:R-:W4:Y:S04]  /*b9b30*/  LDL.LU.64 R6, [R1+0x1b78] ;  /* 0x001b780001067983 */ /* 0x000f280000300a00 */
[----:B------:R-:W4:Y:S04]  /*b9b40*/  LDL.LU.64 R4, [R1+0x1b98] ;  /* 0x001b980001047983 */ /* 0x000f280000300a00 */
[----:B------:R-:W4:Y:S04]  /*b9b50*/  LDL.LU.64 R50, [R1+0x1bc8] ;  /* 0x001bc80001327983 */ /* 0x000f280000300a00 */
[----:B------:R-:W4:Y:S01]  /*b9b60*/  LDL.LU R59, [R1+0x18] ;  /* 0x00001800013b7983 */ /* 0x000f220000300800 */
[----:B------:R-:W-:-:S02]  /*b9b70*/  LOP3.LUT P4, RZ, R55, 0x8000000, RZ, 0xc0, !PT ;  /* 0x0800000037ff7812 */ /* 0x000fc4000788c0ff */
[C---:B------:R-:W-:Y:S02]  /*b9b80*/  LOP3.LUT P5, RZ, R55.reuse, 0x10000000, RZ, 0xc0, !PT ;  /* 0x1000000037ff7812 */ /* 0x040fe400078ac0ff */
[C---:B------:R-:W-:Y:S02]  /*b9b90*/  LOP3.LUT P6, RZ, R55.reuse, 0x20000000, RZ, 0xc0, !PT ;  /* 0x2000000037ff7812 */ /* 0x040fe400078cc0ff */
[----:B------:R-:W-:Y:S02]  /*b9ba0*/  LOP3.LUT P0, RZ, R55, 0x40000000, RZ, 0xc0, !PT ;  /* 0x4000000037ff7812 */ /* 0x000fe4000780c0ff */
[----:B--2---:R-:W-:-:S13]  /*b9bb0*/  LOP3.LUT P1, RZ, R54, 0x80, RZ, 0xc0, !PT ;  /* 0x0000008036ff7812 */ /* 0x004fda000782c0ff */
        /* <DEDUP_REMOVED lines=23> */
[----:B---3--:R-:W-:-:S05]  /*b9d30*/  PRMT R55, R15, 0x7770, RZ ;  /* 0x000077700f377816 */ /* 0x008fca00000000ff */
[----:B------:R0:W-:Y:S04]  /*b9d40*/  @P4 STG.E.U8 desc[UR24][R48.64], R55 ;  /* 0x0000003730004986 */ /* 0x0001e8000c101118 */
[----:B0-----:R-:W2:Y:S01]  /*b9d50*/  LDL.LU.64 R48, [R1+0x1bf0] ;  /* 0x001bf00001307983 */ /* 0x001ea20000300a00 */
[----:B------:R-:W-:-:S03]  /*b9d60*/  PRMT R55, R15, 0x7771, RZ ;  /* 0x000077710f377816 */ /* 0x000fc600000000ff */
[----:B------:R-:W3:Y:S04]  /*b9d70*/  LDL.LU R14, [R1+0x4c] ;  /* 0x00004c00010e7983 */ /* 0x000ee80000300800 */
[----:B----4-:R0:W-:Y:S04]  /*b9d80*/  @P5 STG.E.U8 desc[UR24][R52.64], R55 ;  /* 0x0000003734005986 */ /* 0x0101e8000c101118 */
[----:B0-----:R-:W4:Y:S04]  /*b9d90*/  LDL.LU.64 R52, [R1+0x1be8] ;  /* 0x001be80001347983 */ /* 0x001f280000300a00 */
[----:B------:R-:W3:Y:S01]  /*b9da0*/  LDL.LU.64 R56, [R1+0x1c20] ;  /* 0x001c200001387983 */ /* 0x000ee20000300a00 */
[----:B------:R-:W-:-:S03]  /*b9db0*/  PRMT R55, R15, 0x7772, RZ ;  /* 0x000077720f377816 */ /* 0x000fc600000000ff */
[----:B------:R-:W3:Y:S04]  /*b9dc0*/  LDL.LU.64 R60, [R1+0x1c48] ;  /* 0x001c4800013c7983 */ /* 0x000ee80000300a00 */
[----:B------:R0:W-:Y:S04]  /*b9dd0*/  @P6 STG.E.U8 desc[UR24][R16.64], R55 ;  /* 0x0000003710006986 */ /* 0x0001e8000c101118 */
[----:B------:R-:W3:Y:S01]  /*b9de0*/  LDL.LU.64 R26, [R1+0x1c40] ;  /* 0x001c4000011a7983 */ /* 0x000ee20000300a00 */
[----:B0-----:R-:W-:-:S03]  /*b9df0*/  PRMT R55, R15, 0x7773, RZ ;  /* 0x000077730f377816 */ /* 0x001fc600000000ff */
[----:B------:R-:W3:Y:S04]  /*b9e00*/  LDL.LU R15, [R1+0x3c] ;  /* 0x00003c00010f7983 */ /* 0x000ee80000300800 */
[----:B------:R0:W-:Y:S04]  /*b9e10*/  @P0 STG.E.U8 desc[UR24][R6.64], R55 ;  /* 0x0000003706000986 */ /* 0x0001e8000c101118 */
[----:B------:R-:W3:Y:S04]  /*b9e20*/  LDL.LU.64 R22, [R1+0x1c78] ;  /* 0x001c780001167983 */ /* 0x000ee80000300a00 */
[----:B------:R-:W3:Y:S01]  /*b9e30*/  LDL.LU.64 R20, [R1+0x1c98] ;  /* 0x001c980001147983 */ /* 0x000ee20000300a00 */
[----:B0-----:R-:W-:-:S03]  /*b9e40*/  PRMT R55, R59, 0x7770, RZ ;  /* 0x000077703b377816 */ /* 0x001fc600000000ff */
[----:B------:R-:W3:Y:S04]  /*b9e50*/  LDL.LU.64 R18, [R1+0x1cc8] ;  /* 0x001cc80001127983 */ /* 0x000ee80000300a00 */
[----:B------:R0:W-:Y:S01]  /*b9e60*/  @P1 STG.E.U8 desc[UR24][R4.64], R55 ;  /* 0x0000003704001986 */ /* 0x0001e2000c101118 */
[----:B------:R-:W-:-:S03]  /*b9e70*/  LOP3.LUT P1, RZ, R58, 0x10000, RZ, 0xc0, !PT ;  /* 0x000100003aff7812 */ /* 0x000fc6000782c0ff */
[----:B------:R-:W3:Y:S04]  /*b9e80*/  LDL.LU.64 R16, [R1+0x1cf0] ;  /* 0x001cf00001107983 */ /* 0x000ee80000300a00 */
[----:B------:R-:W3:Y:S01]  /*b9e90*/  LDL.LU.64 R6, [R1+0x1ce8] ;  /* 0x001ce80001067983 */ /* 0x000ee20000300a00 */
[----:B0-----:R-:W-:-:S03]  /*b9ea0*/  PRMT R55, R59, 0x7771, RZ ;  /* 0x000077713b377816 */ /* 0x001fc600000000ff */
[----:B------:R-:W3:Y:S04]  /*b9eb0*/  LDL.LU.64 R4, [R1+0x1d20] ;  /* 0x001d200001047983 */ /* 0x000ee80000300a00 */
[----:B------:R0:W-:Y:S01]  /*b9ec0*/  @P1 STG.E.U8 desc[UR24][R50.64], R55 ;  /* 0x0000003732001986 */ /* 0x0001e2000c101118 */
[C---:B------:R-:W-:Y:S02]  /*b9ed0*/  LOP3.LUT P1, RZ, R58.reuse, 0x8000, RZ, 0xc0, !PT ;  /* 0x000080003aff7812 */ /* 0x040fe4000782c0ff */
[----:B0-----:R-:W-:Y:S01]  /*b9ee0*/  PRMT R55, R59, 0x7772, RZ ;  /* 0x000077723b377816 */ /* 0x001fe200000000ff */
[----:B------:R-:W3:Y:S10]  /*b9ef0*/  LDL.LU.64 R50, [R1+0x1d48] ;  /* 0x001d480001327983 */ /* 0x000ef40000300a00 */
[----:B--2---:R0:W-:Y:S01]  /*b9f00*/  @P1 STG.E.U8 desc[UR24][R48.64], R55 ;  /* 0x0000003730001986 */ /* 0x0041e2000c101118 */
[----:B------:R-:W-:-:S02]  /*b9f10*/  LOP3.LUT P1, RZ, R58, 0x4000, RZ, 0xc0, !PT ;  /* 0x000040003aff7812 */ /* 0x000fc4000782c0ff */
[----:B0-----:R-:W-:Y:S01]  /*b9f20*/  PRMT R55, R59, 0x7773, RZ ;  /* 0x000077733b377816 */ /* 0x001fe200000000ff */
[----:B------:R-:W2:Y:S10]  /*b9f30*/  LDL.LU.64 R48, [R1+0x1d40] ;  /* 0x001d400001307983 */ /* 0x000eb40000300a00 */
[----:B----4-:R0:W-:Y:S04]  /*b9f40*/  @P1 STG.E.U8 desc[UR24][R52.64], R55 ;  /* 0x0000003734001986 */ /* 0x0101e8000c101118 */
[----:B0-----:R-:W4:Y:S01]  /*b9f50*/  LDL.LU.64 R52, [R1+0x36c0] ;  /* 0x0036c00001347983 */ /* 0x001f220000300a00 */
[----:B------:R-:W-:-:S02]  /*b9f60*/  LOP3.LUT P1, RZ, R58, 0x2000, RZ, 0xc0, !PT ;  /* 0x000020003aff7812 */ /* 0x000fc4000782c0ff */
        /* <DEDUP_REMOVED lines=26> */
[----:B----4-:R-:W-:-:S05]  /*ba110*/  PRMT R55, R53, 0x7770, RZ ;  /* 0x0000777035377816 */ /* 0x010fca00000000ff */
        /* <DEDUP_REMOVED lines=12> */
[----:B------:R-:W4:Y:S01]  /*ba1e0*/  LDL.LU R59, [R1] ;  /* 0x00000000013b7983 */ /* 0x000f220000300800 */
[----:B------:R-:W-:-:S02]  /*ba1f0*/  LOP3.LUT P4, RZ, R54, 0x4000, RZ, 0xc0, !PT ;  /* 0x0000400036ff7812 */ /* 0x000fc4000788c0ff */
[----:B------:R-:W-:Y:S02]  /*ba200*/  PRMT R55, R53, 0x7773, RZ ;  /* 0x0000777335377816 */ /* 0x000fe400000000ff */
        /* <DEDUP_REMOVED lines=16> */
[----:B------:R-:W2:Y:S01]  /*ba310*/  LDL.LU.64 R4, [R1+0x1e40] ;  /* 0x001e400001047983 */ /* 0x000ea20000300a00 */
[----:B------:R-:W-:-:S02]  /*ba320*/  LOP3.LUT R58, R58, 0xffffffdf, RZ, 0xc0, !PT ;  /* 0xffffffdf3a3a7812 */ /* 0x000fc400078ec0ff */
[----:B------:R-:W-:Y:S01]  /*ba330*/  LOP3.LUT P5, RZ, R54, 0x8000, RZ, 0xc0, !PT ;  /* 0x0000800036ff7812 */ /* 0x000fe200078ac0ff */
[----:B------:R-:W2:Y:S01]  /*ba340*/  LDL.LU.64 R56, [R1+0x1e78] ;  /* 0x001e780001387983 */ /* 0x000ea20000300a00 */
[----:B------:R-:W-:Y:S02]  /*ba350*/  @P1 LOP3.LUT R58, R58, 0x20, RZ, 0xfc, !PT ;  /* 0x000000203a3a1812 */ /* 0x000fe400078efcff */
[----:B------:R-:W-:Y:S01]  /*ba360*/  LOP3.LUT P1, RZ, R54, 0x200000, RZ, 0xc0, !PT ;  /* 0x0020000036ff7812 */ /* 0x000fe2000782c0ff */
[----:B------:R-:W2:Y:S01]  /*ba370*/  LDL.LU.64 R60, [R1+0x1e98] ;  /* 0x001e9800013c7983 */ /* 0x000ea20000300a00 */
[----:B------:R-:W-:Y:S02]  /*ba380*/  LOP3.LUT R58, R58, 0xffffffbf, RZ, 0xc0, !PT ;  /* 0xffffffbf3a3a7812 */ /* 0x000fe400078ec0ff */
[----:B------:R-:W-:Y:S01]  /*ba390*/  LOP3.LUT P6, RZ, R54, 0x10000, RZ, 0xc0, !PT ;  /* 0x0001000036ff7812 */ /* 0x000fe200078cc0ff */
[----:B------:R-:W2:Y:S01]  /*ba3a0*/  LDL.LU.64 R26, [R1+0x1ec8] ;  /* 0x001ec800011a7983 */ /* 0x000ea20000300a00 */
[----:B---3--:R-:W-:-:S02]  /*ba3b0*/  PRMT R55, R15, 0x7770, RZ ;  /* 0x000077700f377816 */ /* 0x008fc400000000ff */
[----:B------:R-:W-:Y:S01]  /*ba3c0*/  LOP3.LUT P0, RZ, R54, 0x20000, RZ, 0xc0, !PT ;  /* 0x0002000036ff7812 */ /* 0x000fe2000780c0ff */
[----:B------:R-:W3:Y:S04]  /*ba3d0*/  LDL.LU.64 R22, [R1+0x1ef0] ;  /* 0x001ef00001167983 */ /* 0x000ee80000300a00 */
[----:B------:R-:W-:Y:S02]  /*ba3e0*/  @P1 LOP3.LUT R58, R58, 0x40, RZ, 0xfc, !PT ;  /* 0x000000403a3a1812 */ /* 0x000fe400078efcff */
[----:B------:R-:W-:Y:S02]  /*ba3f0*/  LOP3.LUT P1, RZ, R54, 0x100000, RZ, 0xc0, !PT ;  /* 0x0010000036ff7812 */ /* 0x000fe4000782c0ff */
[----:B------:R-:W-:Y:S01]  /*ba400*/  LOP3.LUT R58, R58, 0xffffff7f, RZ, 0xc0, !PT ;  /* 0xffffff7f3a3a7812 */ /* 0x000fe200078ec0ff */
[----:B------:R0:W-:Y:S10]  /*ba410*/  @P5 STG.E.U8 desc[UR24][R20.64], R55 ;  /* 0x0000003714005986 */ /* 0x0001f4000c101118 */
[----:B------:R-:W-:-:S02]  /*ba420*/  @P1 LOP3.LUT R58, R58, 0x80, RZ, 0xfc, !PT ;  /* 0x000000803a3a1812 */ /* 0x000fc400078efcff */
[----:B------:R-:W-:Y:S01]  /*ba430*/  LOP3.LUT P1, RZ, R54, 0x80000, RZ, 0xc0, !PT ;  /* 0x0008000036ff7812 */ /* 0x000fe2000782c0ff */
[----:B0-----:R-:W3:Y:S01]  /*ba440*/  LDL.LU.64 R20, [R1+0x1ee8] ;  /* 0x001ee80001147983 */ /* 0x001ee20000300a00 */
[----:B------:R-:W-:Y:S02]  /*ba450*/  LOP3.LUT R58, R58, 0xfffffeff, RZ, 0xc0, !PT ;  /* 0xfffffeff3a3a7812 */ /* 0x000fe400078ec0ff */
[----:B------:R-:W-:-:S05]  /*ba460*/  PRMT R55, R15, 0x7771, RZ ;  /* 0x000077710f377816 */ /* 0x000fca00000000ff */
[----:B----4-:R0:W-:Y:S04]  /*ba470*/  @P6 STG.E.U8 desc[UR24][R18.64], R55 ;  /* 0x0000003712006986 */ /* 0x0101e8000c101118 */
        /* <DEDUP_REMOVED lines=16> */
[----:B--2---:R0:W-:Y:S01]  /*ba580*/  @P1 STG.E.U8 desc[UR24][R48.64], R55 ;  /* 0x0000003730001986 */ /* 0x0041e2000c101118 */
[----:B------:R-:W-:-:S02]  /*ba590*/  LOP3.LUT P1, RZ, R58, 0x40, RZ, 0xc0, !PT ;  /* 0x000000403aff7812 */ /* 0x000fc4000782c0ff */
[----:B0-----:R-:W-:Y:S01]  /*ba5a0*/  PRMT R55, R59, 0x7772, RZ ;  /* 0x000077723b377816 */ /* 0x001fe200000000ff */
[----:B------:R-:W2:Y:S10]  /*ba5b0*/  LDL.LU.64 R48, [R1+0x1fc8] ;  /* 0x001fc80001307983 */ /* 0x000eb40000300a00 */
[----:B------:R0:W-:Y:S04]  /*ba5c0*/  @P1 STG.E.U8 desc[UR24][R4.64], R55 ;  /* 0x0000003704001986 */ /* 0x0001e8000c101118 */
[----:B0-----:R-:W3:Y:S01]  /*ba5d0*/  LDL.LU.64 R4, [R1+0x36b0] ;  /* 0x0036b00001047983 */ /* 0x001ee20000300a00 */
[----:B------:R-:W-:-:S02]  /*ba5e0*/  LOP3.LUT P1, RZ, R58, 0x20, RZ, 0xc0, !PT ;  /* 0x000000203aff7812 */ /* 0x000fc4000782c0ff */
[----:B------:R-:W-:-:S11]  /*ba5f0*/  PRMT R55, R59, 0x7773, RZ ;  /* 0x000077733b377816 */ /* 0x000fd600000000ff */
[----:B------:R3:W-:Y:S01]  /*ba600*/  @P1 STG.E.U8 desc[UR24][R56.64], R55 ;  /* 0x0000003738001986 */ /* 0x0007e2000c101118 */
[----:B------:R-:W-:Y:S02]  /*ba610*/  LOP3.LUT P1, RZ, R58, 0x10, RZ, 0xc0, !PT ;  /* 0x000000103aff7812 */ /* 0x000fe4000782c0ff */
[C---:B------:R-:W-:Y:S02]  /*ba620*/  LOP3.LUT P2, RZ, R54.reuse, 0x8000000, RZ, 0xc0, !PT ;  /* 0x0800000036ff7812 */ /* 0x040fe4000784c0ff */
[C---:B------:R-:W-:Y:S02]  /*ba630*/  LOP3.LUT P3, RZ, R54.reuse, 0x10000000, RZ, 0xc0, !PT ;  /* 0x1000000036ff7812 */ /* 0x040fe4000786c0ff */
[C---:B------:R-:W-:Y:S02]  /*ba640*/  LOP3.LUT P4, RZ, R54.reuse, 0x20000000, RZ, 0xc0, !PT ;  /* 0x2000000036ff7812 */ /* 0x040fe4000788c0ff */
[C---:B------:R-:W-:Y:S02]  /*ba650*/  LOP3.LUT P5, RZ, R54.reuse, 0x40000000, RZ, 0xc0, !PT ;  /* 0x4000000036ff7812 */ /* 0x040fe400078ac0ff */
[----:B------:R-:W-:-:S02]  /*ba660*/  LOP3.LUT P6, RZ, R54, 0x80000000, RZ, 0xc0, !PT ;  /* 0x8000000036ff7812 */ /* 0x000fc400078cc0ff */
[----:B------:R-:W-:Y:S02]  /*ba670*/  LOP3.LUT P0, RZ, R53, 0x1, RZ, 0xc0, !PT ;  /* 0x0000000135ff7812 */ /* 0x000fe4000780c0ff */
[----:B---3--:R-:W-:-:S05]  /*ba680*/  PRMT R55, R4, 0x7770, RZ ;  /* 0x0000777004377816 */ /* 0x008fca00000000ff */
[----:B------:R0:W-:Y:S01]  /*ba690*/  @P1 STG.E.U8 desc[UR24][R60.64], R55 ;  /* 0x000000373c001986 */ /* 0x0001e2000c101118 */
[----:B------:R-:W-:Y:S02]  /*ba6a0*/  LOP3.LUT P1, RZ, R58, 0x8, RZ, 0xc0, !PT ;  /* 0x000000083aff7812 */ /* 0x000fe4000782c0ff */
[----:B0-----:R-:W-:-:S11]  /*ba6b0*/  PRMT R55, R4, 0x7771, RZ ;  /* 0x0000777104377816 */ /* 0x001fd600000000ff */
[----:B------:R0:W-:Y:S01]  /*ba6c0*/  @P1 STG.E.U8 desc[UR24][R26.64], R55 ;  /* 0x000000371a001986 */ /* 0x0001e2000c101118 */
[----:B------:R-:W-:Y:S02]  /*ba6d0*/  LOP3.LUT P1, RZ, R58, 0x4, RZ, 0xc0, !PT ;  /* 0x000000043aff7812 */ /* 0x000fe4000782c0ff */
[----:B0-----:R-:W-:-:S11]  /*ba6e0*/  PRMT R55, R4, 0x7772, RZ ;  /* 0x0000777204377816 */ /* 0x001fd600000000ff */
[----:B------:R-:W-:Y:S01]  /*ba6f0*/  @P1 STG.E.U8 desc[UR24][R22.64], R55 ;  /* 0x0000003716001986 */ /* 0x000fe2000c101118 */
[----:B------:R-:W-:Y:S02]  /*ba700*/  LOP3.LUT P1, RZ, R58, 0x2, RZ, 0xc0, !PT ;  /* 0x000000023aff7812 */ /* 0x000fe4000782c0ff */
[----:B------:R-:W-:-:S11]  /*ba710*/  PRMT R4, R4, 0x7773, RZ ;  /* 0x0000777304047816 */ /* 0x000fd600000000ff */
[----:B------:R0:W-:Y:S02]  /*ba720*/  @P1 STG.E.U8 desc[UR24][R20.64], R4 ;  /* 0x0000000414001986 */ /* 0x0001e4000c101118 */
[----:B0-----:R-:W-:-:S05]  /*ba730*/  PRMT R4, R8, 0x7770, RZ ;  /* 0x0000777008047816 */ /* 0x001fca00000000ff */
[----:B----4-:R0:W-:Y:S02]  /*ba740*/  @P2 STG.E.U8 desc[UR24][R18.64], R4 ;  /* 0x0000000412002986 */ /* 0x0101e4000c101118 */
[----:B0-----:R-:W-:-:S05]  /*ba750*/  PRMT R4, R8, 0x7771, RZ ;  /* 0x0000777108047816 */ /* 0x001fca00000000ff */
[----:B------:R0:W-:Y:S02]  /*ba760*/  @P3 STG.E.U8 desc[UR24][R16.64], R4 ;  /* 0x0000000410003986 */ /* 0x0001e4000c101118 */
[C---:B0-----:R-:W-:Y:S02]  /*ba770*/  PRMT R4, R8.reuse, 0x7772, RZ ;  /* 0x0000777208047816 */ /* 0x041fe400000000ff */
[----:B------:R-:W-:-:S03]  /*ba780*/  PRMT R8, R8, 0x7773, RZ ;  /* 0x0000777308087816 */ /* 0x000fc600000000ff */
[----:B------:R0:W-:Y:S04]  /*ba790*/  @P4 STG.E.U8 desc[UR24][R14.64], R4 ;  /* 0x000000040e004986 */ /* 0x0001e8000c101118 */
[----:B------:R-:W-:Y:S01]  /*ba7a0*/  @P5 STG.E.U8 desc[UR24][R6.64], R8 ;  /* 0x0000000806005986 */ /* 0x000fe2000c101118 */
        /* <DEDUP_REMOVED lines=8> */
[----:B------:R-:W4:Y:S01]  /*ba830*/  LDL.LU.64 R16, [R1+0x2010] ;  /* 0x0020100001107983 */ /* 0x000f220000300a00 */
[----:B------:R-:W-:-:S03]  /*ba840*/  LOP3.LUT P4, RZ, R53, 0x2, RZ, 0xc0, !PT ;  /* 0x0000000235ff7812 */ /* 0x000fc6000788c0ff */
[----:B------:R-:W4:Y:S01]  /*ba850*/  LDL.LU.64 R14, [R1+0x2030] ;  /* 0x00203000010e7983 */ /* 0x000f220000300a00 */
[C---:B------:R-:W-:Y:S02]  /*ba860*/  PRMT R4, R12.reuse, 0x7772, RZ ;  /* 0x000077720c047816 */ /* 0x040fe400000000ff */
[C---:B------:R-:W-:Y:S02]  /*ba870*/  LOP3.LUT P5, RZ, R53.reuse, 0x4, RZ, 0xc0, !PT ;  /* 0x0000000435ff7812 */ /* 0x040fe400078ac0ff */
        /* <DEDUP_REMOVED lines=18> */
[----:B---3--:R0:W-:Y:S04]  /*ba9a0*/  @P5 STG.E.U8 desc[UR24][R50.64], R12 ;  /* 0x0000000c32005986 */ /* 0x0081e8000c101118 */
[----:B0-----:R-:W3:Y:S01]  /*ba9b0*/  LDL.LU.64 R50, [R1+0x2090] ;  /* 0x0020900001327983 */ /* 0x001ee20000300a00 */
[----:B------:R-:W-:-:S02]  /*ba9c0*/  @P1 LOP3.LUT R54, R54, 0x20000000, RZ, 0xfc, !PT ;  /* 0x2000000036361812 */ /* 0x000fc400078efcff */
[C---:B------:R-:W-:Y:S01]  /*ba9d0*/  LOP3.LUT P1, RZ, R53.reuse, 0x100, RZ, 0xc0, !PT ;  /* 0x0000010035ff7812 */ /* 0x040fe2000782c0ff */
[----:B------:R-:W3:Y:S01]  /*ba9e0*/  LDL.LU.64 R56, [R1+0x20a8] ;  /* 0x0020a80001387983 */ /* 0x000ee20000300a00 */
[----:B------:R-:W-:Y:S02]  /*ba9f0*/  LOP3.LUT R54, R54, 0xbfffffff, RZ, 0xc0, !PT ;  /* 0xbfffffff36367812 */ /* 0x000fe400078ec0ff */
[C---:B------:R-:W-:Y:S01]  /*baa00*/  LOP3.LUT P6, RZ, R53.reuse, 0x8, RZ, 0xc0, !PT ;  /* 0x0000000835ff7812 */ /* 0x040fe200078cc0ff */
[----:B------:R-:W3:Y:S01]  /*baa10*/  LDL.LU.64 R60, [R1+0x20e0] ;  /* 0x0020e000013c7983 */ /* 0x000ee20000300a00 */
[C---:B------:R-:W-:Y:S02]  /*baa20*/  LOP3.LUT P0, RZ, R53.reuse, 0x10, RZ, 0xc0, !PT ;  /* 0x0000001035ff7812 */ /* 0x040fe4000780c0ff */
[----:B------:R-:W-:Y:S01]  /*baa30*/  LOP3.LUT R58, R58, 0xfffffffe, RZ, 0xc0, !PT ;  /* 0xfffffffe3a3a7812 */ /* 0x000fe200078ec0ff */
[----:B------:R-:W3:Y:S04]  /*baa40*/  LDL.LU.64 R26, [R1+0x20d8] ;  /* 0x0020d800011a7983 */ /* 0x000ee80000300a00 */
[----:B------:R-:W-:Y:S01]  /*baa50*/  @P1 LOP3.LUT R54, R54, 0x40000000, RZ, 0xfc, !PT ;  /* 0x4000000036361812 */ /* 0x000fe200078efcff */
[----:B------:R-:W3:Y:S01]  /*baa60*/  LDL.LU.64 R22, [R1+0x20f0] ;  /* 0x0020f00001167983 */ /* 0x000ee20000300a00 */
[----:B------:R-:W-:-:S02]  /*baa70*/  LOP3.LUT P1, RZ, R53, 0x80, RZ, 0xc0, !PT ;  /* 0x0000008035ff7812 */ /* 0x000fc4000782c0ff */
[----:B------:R-:W-:-:S11]  /*baa80*/  LOP3.LUT R54, R54, 0x7fffffff, RZ, 0xc0, !PT ;  /* 0x7fffffff36367812 */ /* 0x000fd600078ec0ff */
[----:B------:R-:W-:Y:S02]  /*baa90*/  @P1 LOP3.LUT R54, R54, 0x80000000, RZ, 0xfc, !PT ;  /* 0x8000000036361812 */ /* 0x000fe400078efcff */
[----:B------:R-:W-:Y:S02]  /*baaa0*/  LOP3.LUT P1, RZ, R53, 0x40, RZ, 0xc0, !PT ;  /* 0x0000004035ff7812 */ /* 0x000fe4000782c0ff */
[----:B------:R-:W-:-:S05]  /*baab0*/  PRMT R4, R52, 0x7770, RZ ;  /* 0x0000777034047816 */ /* 0x000fca00000000ff */
[----:B----4-:R0:W-:Y:S06]  /*baac0*/  @P6 STG.E.U8 desc[UR24][R20.64], R4 ;  /* 0x0000000414006986 */ /* 0x0101ec000c101118 */
[----:B------:R-:W-:Y:S02]  /*baad0*/  @P1 LOP3.LUT R58, R58, 0x1, RZ, 0xfc, !PT ;  /* 0x000000013a3a1812 */ /* 0x000fe400078efcff */
[----:B------:R-:W-:Y:S02]  /*baae0*/  LOP3.LUT P1, RZ, R53, 0x20, RZ, 0xc0, !PT ;  /* 0x0000002035ff7812 */ /* 0x000fe4000782c0ff */
[C---:B0-----:R-:W-:Y:S01]  /*baaf0*/  PRMT R4, R52.reuse, 0x7771, RZ ;  /* 0x0000777134047816 */ /* 0x041fe200000000ff */
[----:B------:R-:W4:Y:S04]  /*bab00*/  LDL.LU.64 R20, [R1+0x2100] ;  /* 0x0021000001147983 */ /* 0x000f280000300a00 */
[----:B------:R0:W-:Y:S02]  /*bab10*/  @P0 STG.E.U8 desc[UR24][R18.64], R4 ;  /* 0x0000000412000986 */ /* 0x0001e4000c101118 */
[----:B0-----:R-:W-:-:S05]  /*bab20*/  PRMT R4, R52, 0x7772, RZ ;  /* 0x0000777234047816 */ /* 0x001fca00000000ff */
[----:B------:R0:W-:Y:S01]  /*bab30*/  @P1 STG.E.U8 desc[UR24][R16.64], R4 ;  /* 0x0000000410001986 */ /* 0x0001e2000c101118 */
[----:B------:R-:W-:-:S03]  /*bab40*/  LOP3.LUT P1, RZ, R58, 0x1, RZ, 0xc0, !PT ;  /* 0x000000013aff7812 */ /* 0x000fc6000782c0ff */
[----:B------:R-:W4:Y:S01]  /*bab50*/  LDL.LU.64 R58, [R1+0x2088] ;  /* 0x00208800013a7983 */ /* 0x000f220000300a00 */
[----:B0-----:R-:W-:-:S03]  /*bab60*/  PRMT R4, R52, 0x7773, RZ ;  /* 0x0000777334047816 */ /* 0x001fc600000000ff */
[----:B------:R-:W4:Y:S06]  /*bab70*/  LDL.LU R52, [R1+0x36a8] ;  /* 0x0036a80001347983 */ /* 0x000f2c0000300800 */
[----:B------:R0:W-:Y:S01]  /*bab80*/  @P1 STG.E.U8 desc[UR24][R14.64], R4 ;  /* 0x000000040e001986 */ /* 0x0001e2000c101118 */
[----:B------:R-:W-:-:S03]  /*bab90*/  LOP3.LUT P1, RZ, R54, 0x80000000, RZ, 0xc0, !PT ;  /* 0x8000000036ff7812 */ /* 0x000fc6000782c0ff */
[----:B------:R-:W4:Y:S04]  /*baba0*/  LDL.LU.64 R18, [R1+0x2118] ;  /* 0x0021180001127983 */ /* 0x000f280000300a00 */
[----:B------:R-:W4:Y:S01]  /*babb0*/  LDL.LU.64 R16, [R1+0x2228] ;  /* 0x0022280001107983 */ /* 0x000f220000300a00 */
[----:B0-----:R-:W-:-:S03]  /*babc0*/  PRMT R4, R5, 0x7770, RZ ;  /* 0x0000777005047816 */ /* 0x001fc600000000ff */
[----:B------:R-:W4:Y:S04]  /*babd0*/  LDL.LU.64 R14, [R1+0x2220] ;  /* 0x00222000010e7983 */ /* 0x000f280000300a00 */
[----:B--2---:R0:W-:Y:S01]  /*babe0*/  @P1 STG.E.U8 desc[UR24][R48.64], R4 ;  /* 0x0000000430001986 */ /* 0x0041e2000c101118 */
[C---:B------:R-:W-:Y:S02]  /*babf0*/  LOP3.LUT P1, RZ, R54.reuse, 0x40000000, RZ, 0xc0, !PT ;  /* 0x4000000036ff7812 */ /* 0x040fe4000782c0ff */
[----:B0-----:R-:W-:Y:S01]  /*bac00*/  PRMT R4, R5, 0x7771, RZ ;  /* 0x0000777105047816 */ /* 0x001fe200000000ff */
[----:B------:R-:W2:Y:S10]  /*bac10*/  LDL.LU.64 R48, [R1+0x2230] ;  /* 0x0022300001307983 */ /* 0x000eb40000300a00 */
[----:B------:R0:W-:Y:S01]  /*bac20*/  @P1 STG.E.U8 desc[UR24][R6.64], R4 ;  /* 0x0000000406001986 */ /* 0x0001e2000c101118 */
[----:B------:R-:W-:-:S02]  /*bac30*/  LOP3.LUT P1, RZ, R54, 0x20000000, RZ, 0xc0, !PT ;  /* 0x2000000036ff7812 */ /* 0x000fc4000782c0ff */
[----:B0-----:R-:W-:Y:S01]  /*bac40*/  PRMT R4, R5, 0x7772, RZ ;  /* 0x0000777205047816 */ /* 0x001fe200000000ff */
[----:B------:R-:W2:Y:S10]  /*bac50*/  LDL.LU.64 R6, [R1+0x36a0] ;  /* 0x0036a00001067983 */ /* 0x000eb40000300a00 */
[----:B---3--:R0:W-:Y:S04]  /*bac60*/  @P1 STG.E.U8 desc[UR24][R50.64], R4 ;  /* 0x0000000432001986 */ /* 0x0081e8000c101118 */
[----:B0-----:R-:W3:Y:S01]  /*bac70*/  LDL.LU.64 R50, [R1+0x3698] ;  /* 0x0036980001327983 */ /* 0x001ee20000300a00 */
[----:B------:R-:W-:-:S02]  /*bac80*/  LOP3.LUT P1, RZ, R54, 0x10000000, RZ, 0xc0, !PT ;  /* 0x1000000036ff7812 */ /* 0x000fc4000782c0ff */
[----:B------:R-:W-:Y:S02]  /*bac90*/  PRMT R5, R5, 0x7773, RZ ;  /* 0x0000777305057816 */ /* 0x000fe400000000ff */
[----:B------:R-:W-:Y:S02]  /*baca0*/  PRMT R4, R9, 0x7770, RZ ;  /* 0x0000777009047816 */ /* 0x000fe400000000ff */
[C---:B------:R-:W-:Y:S02]  /*bacb0*/  LOP3.LUT P2, RZ, R53.reuse, 0x4000, RZ, 0xc0, !PT ;  /* 0x0000400035ff7812 */ /* 0x040fe4000784c0ff */
[C---:B------:R-:W-:Y:S02]  /*bacc0*/  LOP3.LUT P3, RZ, R53.reuse, 0x8000, RZ, 0xc0, !PT ;  /* 0x0000800035ff7812 */ /* 0x040fe4000786c0ff */
[----:B------:R-:W-:-:S03]  /*bacd0*/  LOP3.LUT P4, RZ, R53, 0x10000, RZ, 0xc0, !PT ;  /* 0x0001000035ff7812 */ /* 0x000fc6000788c0ff */
[----:B----4-:R-:W-:Y:S01]  /*bace0*/  @P1 STG.E.U8 desc[UR24][R58.64], R5 ;  /* 0x000000053a001986 */ /* 0x010fe2000c101118 */
[----:B------:R-:W-:-:S13]  /*bacf0*/  LOP3.LUT P1, RZ, R54, 0x8000000, RZ, 0xc0, !PT ;  /* 0x0800000036ff7812 */ /* 0x000fda000782c0ff */
[----:B------:R0:W-:Y:S01]  /*bad00*/  @P1 STG.E.U8 desc[UR24][R56.64], R4 ;  /* 0x0000000438001986 */ /* 0x0001e2000c101118 */
[----:B------:R-:W-:Y:S02]  /*bad10*/  LOP3.LUT P1, RZ, R54, 0x4000000, RZ, 0xc0, !PT ;  /* 0x0400000036ff7812 */ /* 0x000fe4000782c0ff */
[----:B0-----:R-:W-:-:S11]  /*bad20*/  PRMT R4, R9, 0x7771, RZ ;  /* 0x0000777109047816 */ /* 0x001fd600000000ff */
[----:B------:R0:W-:Y:S01]  /*bad30*/  @P1 STG.E.U8 desc[UR24][R60.64], R4 ;  /* 0x000000043c001986 */ /* 0x0001e2000c101118 */
[----:B------:R-:W-:Y:S02]  /*bad40*/  LOP3.LUT P1, RZ, R54, 0x2000000, RZ, 0xc0, !PT ;  /* 0x0200000036ff7812 */ /* 0x000fe4000782c0ff */
[C---:B0-----:R-:W-:Y:S02]  /*bad50*/  PRMT R4, R9.reuse, 0x7772, RZ ;  /* 0x0000777209047816 */ /* 0x041fe400000000ff */
[----:B------:R-:W-:-:S09]  /*bad60*/  PRMT R9, R9, 0x7773, RZ ;  /* 0x0000777309097816 */ /* 0x000fd200000000ff */
[----:B------:R0:W-:Y:S01]  /*bad70*/  @P1 STG.E.U8 desc[UR24][R26.64], R4 ;  /* 0x000000041a001986 */ /* 0x0001e2000c101118 */
[----:B------:R-:W-:-:S03]  /*bad80*/  LOP3.LUT P5, RZ, R53, 0x20000, RZ, 0xc0, !PT ;  /* 0x0002000035ff7812 */ /* 0x000fc600078ac0ff */
[----:B------:R-:W-:Y:S01]  /*bad90*/  @P2 STG.E.U8 desc[UR24][R22.64], R9 ;  /* 0x0000000916002986 */ /* 0x000fe2000c101118 */
[----:B0-----:R-:W-:-:S05]  /*bada0*/  PRMT R4, R13, 0x7770, RZ ;  /* 0x000077700d047816 */ /* 0x001fca00000000ff */
[----:B------:R0:W-:Y:S01]  /*badb0*/  @P3 STG.E.U8 desc[UR24][R20.64], R4 ;  /* 0x0000000414003986 */ /* 0x0001e2000c101118 */
[C---:B------:R-:W-:Y:S02]  /*badc0*/  LOP3.LUT P6, RZ, R53.reuse, 0x40000, RZ, 0xc0, !PT ;  /* 0x0004000035ff7812 */ /* 0x040fe400078cc0ff */
[----:B------:R-:W-:Y:S02]  /*badd0*/  LOP3.LUT P0, RZ, R53, 0x80000, RZ, 0xc0, !PT ;  /* 0x0008000035ff7812 */ /* 0x000fe4000780c0ff */
[----:B0-----:R-:W-:-:S05]  /*bade0*/  PRMT R4, R13, 0x7771, RZ ;  /* 0x000077710d047816 */ /* 0x001fca00000000ff */
[----:B------:R0:W-:Y:S02]  /*badf0*/  @P4 STG.E.U8 desc[UR24][R18.64], R4 ;  /* 0x0000000412004986 */ /* 0x0001e4000c101118 */
[C---:B0-----:R-:W-:Y:S02]  /*bae00*/  PRMT R4, R13.reuse, 0x7772, RZ ;  /* 0x000077720d047816 */ /* 0x041fe400000000ff */
[----:B------:R-:W-:-:S03]  /*bae10*/  PRMT R13, R13, 0x7773, RZ ;  /* 0x000077730d0d7816 */ /* 0x000fc600000000ff */
[----:B------:R3:W-:Y:S04]  /*bae20*/  @P5 STG.E.U8 desc[UR24][R16.64], R4 ;  /* 0x0000000410005986 */ /* 0x0007e8000c101118 */
[----:B------:R-:W-:Y:S01]  /*bae30*/  @P6 STG.E.U8 desc[UR24][R14.64], R13 ;  /* 0x0000000d0e006986 */ /* 0x000fe2000c101118 */
[----:B---3--:R-:W-:-:S05]  /*bae40*/  PRMT R4, R50, 0x7770, RZ ;  /* 0x0000777032047816 */ /* 0x008fca00000000ff */
        /* <DEDUP_REMOVED lines=8> */
[----:B------:R-:W-:Y:S02]  /*baed0*/  PRMT R4, R50, 0x7771, RZ ;  /* 0x0000777132047816 */ /* 0x000fe400000000ff */
[----:B------:R-:W-:Y:S02]  /*baee0*/  LOP3.LUT P5, RZ, R53, 0x200000, RZ, 0xc0, !PT ;  /* 0x0020000035ff7812 */ /* 0x000fe400078ac0ff */
        /* <DEDUP_REMOVED lines=17> */
[----:B------:R-:W2:Y:S01]  /*bb000*/  LDL.LU.64 R20, [R1+0x2280] ;  /* 0x0022800001147983 */ /* 0x000ea20000300a00 */
[----:B------:R-:W-:-:S05]  /*bb010*/  PRMT R4, R50, 0x7772, RZ ;  /* 0x0000777232047816 */ /* 0x000fca00000000ff */
[----:B---3--:R0:W-:Y:S02]  /*bb020*/  @P5 STG.E.U8 desc[UR24][R14.64], R4 ;  /* 0x000000040e005986 */ /* 0x0081e4000c101118 */
[----:B0-----:R-:W-:Y:S02]  /*bb030*/  PRMT R4, R50, 0x7773, RZ ;  /* 0x0000777332047816 */ /* 0x001fe400000000ff */
[----:B------:R-:W3:Y:S04]  /*bb040*/  LDL.LU R50, [R1+0x3690] ;  /* 0x0036900001327983 */ /* 0x000ee80000300800 */
[----:B------:R-:W3:Y:S01]  /*bb050*/  LDL.LU.64 R14, [R1+0x2278] ;  /* 0x00227800010e7983 */ /* 0x000ee20000300a00 */
[----:B------:R-:W-:Y:S02]  /*bb060*/  @P1 LOP3.LUT R54, R54, 0x200000, RZ, 0xfc, !PT ;  /* 0x0020000036361812 */ /* 0x000fe400078efcff */
[----:B------:R-:W-:Y:S01]  /*bb070*/  LOP3.LUT P1, RZ, R53, 0x8000000, RZ, 0xc0, !PT ;  /* 0x0800000035ff7812 */ /* 0x000fe2000782c0ff */
[----:B------:R-:W3:Y:S01]  /*bb080*/  LDL.LU.64 R12, [R1+0x2288] ;  /* 0x00228800010c7983 */ /* 0x000ee20000300a00 */
[----:B------:R-:W-:-:S02]  /*bb090*/  LOP3.LUT R54, R54, 0xffbfffff, RZ, 0xc0, !PT ;  /* 0xffbfffff36367812 */ /* 0x000fc400078ec0ff */
[C---:B------:R-:W-:Y:S01]  /*bb0a0*/  LOP3.LUT P6, RZ, R53.reuse, 0x400000, RZ, 0xc0, !PT ;  /* 0x0040000035ff7812 */ /* 0x040fe200078cc0ff */
[----:B------:R-:W3:Y:S01]  /*bb0b0*/  LDL.LU.64 R8, [R1+0x2290] ;  /* 0x0022900001087983 */ /* 0x000ee20000300a00 */
[----:B------:R-:W-:-:S03]  /*bb0c0*/  LOP3.LUT P0, RZ, R53, 0x800000, RZ, 0xc0, !PT ;  /* 0x0080000035ff7812 */ /* 0x000fc6000780c0ff */
[----:B------:R-:W3:Y:S04]  /*bb0d0*/  LDL.LU.64 R58, [R1+0x2298] ;  /* 0x00229800013a7983 */ /* 0x000ee80000300a00 */
[----:B------:R-:W-:Y:S01]  /*bb0e0*/  @P1 LOP3.LUT R54, R54, 0x400000, RZ, 0xfc, !PT ;  /* 0x0040000036361812 */ /* 0x000fe200078efcff */
[----:B------:R-:W3:Y:S01]  /*bb0f0*/  LDL.LU.64 R56, [R1+0x22a8] ;  /* 0x0022a80001387983 */ /* 0x000ee20000300a00 */
[----:B------:R-:W-:Y:S02]  /*bb100*/  LOP3.LUT P1, RZ, R53, 0x4000000, RZ, 0xc0, !PT ;  /* 0x0400000035ff7812 */ /* 0x000fe4000782c0ff */
[----:B------:R-:W-:-:S11]  /*bb110*/  LOP3.LUT R54, R54, 0xff7fffff, RZ, 0xc0, !PT ;  /* 0xff7fffff36367812 */ /* 0x000fd600078ec0ff */
[----:B------:R-:W-:Y:S02]  /*bb120*/  @P1 LOP3.LUT R54, R54, 0x800000, RZ, 0xfc, !PT ;  /* 0x0080000036361812 */ /* 0x000fe400078efcff */
[----:B------:R-:W-:Y:S02]  /*bb130*/  LOP3.LUT P1, RZ, R53, 0x2000000, RZ, 0xc0, !PT ;  /* 0x0200000035ff7812 */ /* 0x000fe4000782c0ff */
[----:B------:R-:W-:Y:S01]  /*bb140*/  LOP3.LUT R54, R54, 0xfeffffff, RZ, 0xc0, !PT ;  /* 0xfeffffff36367812 */ /* 0x000fe200078ec0ff */
[----:B----4-:R0:W-:Y:S10]  /*bb150*/  @P6 STG.E.U8 desc[UR24][R60.64], R4 ;  /* 0x000000043c006986 */ /* 0x0101f4000c101118 */
        /* <DEDUP_REMOVED lines=8> */
[----:B------:R-:W-:Y:S02]  /*bb1e0*/  LOP3.LUT P1, RZ, R54, 0x1000000, RZ, 0xc0, !PT ;  /* 0x0100000036ff7812 */ /* 0x000fe4000782c0ff */
[----:B0-----:R-:W-:Y:S01]  /*bb1f0*/  PRMT R4, R6, 0x7772, RZ ;  /* 0x0000777206047816 */ /* 0x001fe200000000ff */
[----:B------:R-:W4:Y:S10]  /*bb200*/  LDL.LU.64 R18, [R1+0x22c0] ;  /* 0x0022c00001127983 */ /* 0x000f340000300a00 */
[----:B------:R0:W-:Y:S01]  /*bb210*/  @P1 STG.E.U8 desc[UR24][R16.64], R4 ;  /* 0x0000000410001986 */ /* 0x0001e2000c101118 */
[----:B------:R-:W-:-:S02]  /*bb220*/  LOP3.LUT P1, RZ, R54, 0x800000, RZ, 0xc0, !PT ;  /* 0x0080000036ff7812 */ /* 0x000fc4000782c0ff */
[----:B------:R-:W-:Y:S02]  /*bb230*/  PRMT R6, R6, 0x7773, RZ ;  /* 0x0000777306067816 */ /* 0x000fe400000000ff */
[----:B0-----:R-:W-:Y:S01]  /*bb240*/  PRMT R4, R10, 0x7770, RZ ;  /* 0x000077700a047816 */ /* 0x001fe200000000ff */
[----:B------:R-:W4:Y:S08]  /*bb250*/  LDL.LU.64 R16, [R1+0x22b8] ;  /* 0x0022b80001107983 */ /* 0x000f300000300a00 */
[----:B--2---:R0:W-:Y:S01]  /*bb260*/  @P1 STG.E.U8 desc[UR24][R48.64], R6 ;  /* 0x0000000630001986 */ /* 0x0041e2000c101118 */
[----:B------:R-:W-:-:S03]  /*bb270*/  LOP3.LUT P1, RZ, R54, 0x400000, RZ, 0xc0, !PT ;  /* 0x0040000036ff7812 */ /* 0x000fc6000782c0ff */
[----:B0-----:R-:W2:Y:S10]  /*bb280*/  LDL.LU.64 R48, [R1+0x22c8] ;  /* 0x0022c80001307983 */ /* 0x001eb40000300a00 */
[----:B------:R0:W-:Y:S01]  /*bb290*/  @P1 STG.E.U8 desc[UR24][R26.64], R4 ;  /* 0x000000041a001986 */ /* 0x0001e2000c101118 */
[----:B------:R-:W-:-:S02]  /*bb2a0*/  LOP3.LUT P1, RZ, R54, 0x200000, RZ, 0xc0, !PT ;  /* 0x0020000036ff7812 */ /* 0x000fc4000782c0ff */
        /* <DEDUP_REMOVED lines=9> */
[----:B------:R-:W-:-:S11]  /*bb340*/  PRMT R10, R10, 0x7773, RZ ;  /* 0x000077730a0a7816 */ /* 0x000fd600000000ff */
[----:B------:R-:W-:Y:S01]  /*bb350*/  @P1 STG.E.U8 desc[UR24][R12.64], R10 ;  /* 0x0000000a0c001986 */ /* 0x000fe2000c101118 */
        /* <DEDUP_REMOVED lines=11> */
[----:B------:R0:W-:Y:S02]  /*bb410*/  @P1 STG.E.U8 desc[UR24][R58.64], R4 ;  /* 0x000000043a001986 */ /* 0x0001e4000c101118 */
[C---:B0-----:R-:W-:Y:S02]  /*bb420*/  PRMT R4, R14.reuse, 0x7772, RZ ;  /* 0x000077720e047816 */ /* 0x041fe400000000ff */
[----:B------:R-:W-:-:S03]  /*bb430*/  PRMT R14, R14, 0x7773, RZ ;  /* 0x000077730e0e7816 */ /* 0x000fc600000000ff */
[----:B------:R0:W-:Y:S04]  /*bb440*/  @P2 STG.E.U8 desc[UR24][R56.64], R4 ;  /* 0x0000000438002986 */ /* 0x0001e8000c101118 */
[----:B----4-:R-:W-:Y:S01]  /*bb450*/  @P3 STG.E.U8 desc[UR24][R60.64], R14 ;  /* 0x0000000e3c003986 */ /* 0x010fe2000c101118 */
        /* <DEDUP_REMOVED lines=8> */
[----:B------:R-:W4:Y:S04]  /*bb4e0*/  LDL.LU.64 R58, [R1+0x22d0] ;  /* 0x0022d000013a7983 */ /* 0x000f280000300a00 */
[----:B------:R-:W3:Y:S04]  /*bb4f0*/  LDL.LU.64 R16, [R1+0x22d8] ;  /* 0x0022d80001107983 */ /* 0x000ee80000300a00 */
[----:B------:R-:W3:Y:S04]  /*bb500*/  LDL.LU.64 R56, [R1+0x22e8] ;  /* 0x0022e80001387983 */ /* 0x000ee80000300a00 */
[----:B------:R-:W3:Y:S04]  /*bb510*/  LDL.LU.64 R60, [R1+0x22e0] ;  /* 0x0022e000013c7983 */ /* 0x000ee80000300a00 */
[----:B------:R-:W3:Y:S04]  /*bb520*/  LDL.LU.64 R22, [R1+0x22f0] ;  /* 0x0022f00001167983 */ /* 0x000ee80000300a00 */
[----:B------:R-:W3:Y:S04]  /*bb530*/  LDL.LU.64 R18, [R1+0x2300] ;  /* 0x0023000001127983 */ /* 0x000ee80000300a00 */
[----:B--2---:R0:W-:Y:S04]  /*bb540*/  @P0 STG.E.U8 desc[UR24][R48.64], R4 ;  /* 0x0000000430000986 */ /* 0x0041e8000c101118 */
[----:B0-----:R-:W2:Y:S01]  /*bb550*/  LDL.LU.64 R48, [R1+0x22f8] ;  /* 0x0022f80001307983 */ /* 0x001ea20000300a00 */
        /* <DEDUP_REMOVED lines=20> */
[C---:B------:R-:W-:Y:S02]  /*bb6a0*/  LOP3.LUT P4, RZ, R51.reuse, 0x80, RZ, 0xc0, !PT ;  /* 0x0000008033ff7812 */ /* 0x040fe4000788c0ff */
[----:B------:R-:W-:Y:S02]  /*bb6b0*/  LOP3.LUT P5, RZ, R51, 0x100, RZ, 0xc0, !PT ;  /* 0x0000010033ff7812 */ /* 0x000fe400078ac0ff */
[----:B------:R-:W-:-:S05]  /*bb6c0*/  PRMT R4, R7, 0x7770, RZ ;  /* 0x0000777007047816 */ /* 0x000fca00000000ff */
[----:B------:R-:W-:Y:S02]  /*bb6d0*/  @P1 LOP3.LUT R54, R54, 0x8000, RZ, 0xfc, !PT ;  /* 0x0000800036361812 */ /* 0x000fe400078efcff */
[C---:B------:R-:W-:Y:S02]  /*bb6e0*/  LOP3.LUT P1, RZ, R51.reuse, 0x1000, RZ, 0xc0, !PT ;  /* 0x0000100033ff7812 */ /* 0x040fe4000782c0ff */
[C---:B------:R-:W-:Y:S02]  /*bb6f0*/  LOP3.LUT P6, RZ, R51.reuse, 0x200, RZ, 0xc0, !PT ;  /* 0x0000020033ff7812 */ /* 0x040fe400078cc0ff */
[----:B------:R-:W-:Y:S02]  /*bb700*/  LOP3.LUT R54, R54, 0xfffeffff, RZ, 0xc0, !PT ;  /* 0xfffeffff36367812 */ /* 0x000fe400078ec0ff */
[----:B------:R-:W-:-:S07]  /*bb710*/  LOP3.LUT P0, RZ, R51, 0x400, RZ, 0xc0, !PT ;  /* 0x0000040033ff7812 */ /* 0x000fce000780c0ff */
[----:B------:R-:W-:Y:S02]  /*bb720*/  @P1 LOP3.LUT R54, R54, 0x10000, RZ, 0xfc, !PT ;  /* 0x0001000036361812 */ /* 0x000fe400078efcff */
[----:B------:R-:W-:Y:S01]  /*bb730*/  LOP3.LUT P1, RZ, R51, 0x800, RZ, 0xc0, !PT ;  /* 0x0000080033ff7812 */ /* 0x000fe2000782c0ff */
[----:B----4-:R0:W-:Y:S02]  /*bb740*/  @P4 STG.E.U8 desc[UR24][R58.64], R4 ;  /* 0x000000043a004986 */ /* 0x0101e4000c101118 */
[----:B0-----:R-:W-:-:S05]  /*bb750*/  PRMT R4, R7, 0x7771, RZ ;  /* 0x0000777107047816 */ /* 0x001fca00000000ff */
[----:B---3--:R0:W-:Y:S02]  /*bb760*/  @P5 STG.E.U8 desc[UR24][R16.64], R4 ;  /* 0x0000000410005986 */ /* 0x0081e4000c101118 */
[C---:B0-----:R-:W-:Y:S02]  /*bb770*/  PRMT R4, R7.reuse, 0x7772, RZ ;  /* 0x0000777207047816 */ /* 0x041fe400000000ff */
[----:B------:R-:W3:Y:S01]  /*bb780*/  LDL.LU.64 R16, [R1+0x2310] ;  /* 0x0023100001107983 */ /* 0x000ee20000300a00 */
[----:B------:R-:W-:-:S03]  /*bb790*/  PRMT R7, R7, 0x7773, RZ ;  /* 0x0000777307077816 */ /* 0x000fc600000000ff */
[----:B------:R0:W-:Y:S04]  /*bb7a0*/  @P6 STG.E.U8 desc[UR24][R56.64], R4 ;  /* 0x0000000438006986 */ /* 0x0001e8000c101118 */
[----:B------:R1:W-:Y:S01]  /*bb7b0*/  @P0 STG.E.U8 desc[UR24][R60.64], R7 ;  /* 0x000000073c000986 */ /* 0x0003e2000c101118 */
[----:B0-----:R-:W-:-:S03]  /*bb7c0*/  PRMT R4, R11, 0x7770, RZ ;  /* 0x000077700b047816 */ /* 0x001fc600000000ff */
[----:B-1----:R-:W4:Y:S04]  /*bb7d0*/  LDL.LU.64 R6, [R1+0x2328] ;  /* 0x0023280001067983 */ /* 0x002f280000300a00 */
[----:B------:R0:W-:Y:S01]  /*bb7e0*/  @P1 STG.E.U8 desc[UR24][R22.64], R4 ;  /* 0x0000000416001986 */ /* 0x0001e2000c101118 */
[----:B------:R-:W-:-:S03]  /*bb7f0*/  LOP3.LUT P1, RZ, R54, 0x10000, RZ, 0xc0, !PT ;  /* 0x0001000036ff7812 */ /* 0x000fc6000782c0ff */
[----:B------:R-:W4:Y:S04]  /*bb800*/  LDL.LU.64 R12, [R1+0x2320] ;  /* 0x00232000010c7983 */ /* 0x000f280000300a00 */
[----:B------:R-:W4:Y:S01]  /*bb810*/  LDL.LU.64 R8, [R1+0x2330] ;  /* 0x0023300001087983 */ /* 0x000f220000300a00 */
[----:B0-----:R-:W-:-:S03]  /*bb820*/  PRMT R4, R11, 0x7771, RZ ;  /* 0x000077710b047816 */ /* 0x001fc600000000ff */
[----:B------:R-:W4:Y:S04]  /*bb830*/  LDL.LU.64 R58, [R1+0x2340] ;  /* 0x00234000013a7983 */ /* 0x000f280000300a00 */
[----:B------:R0:W-:Y:S01]  /*bb840*/  @P1 STG.E.U8 desc[UR24][R18.64], R4 ;  /* 0x0000000412001986 */ /* 0x0001e2000c101118 */
[----:B------:R-:W-:-:S03]  /*bb850*/  LOP3.LUT P1, RZ, R54, 0x8000, RZ, 0xc0, !PT ;  /* 0x0000800036ff7812 */ /* 0x000fc6000782c0ff */
[----:B------:R-:W4:Y:S04]  /*bb860*/  LDL.LU.64 R56, [R1+0x2338] ;  /* 0x0023380001387983 */ /* 0x000f280000300a00 */
[----:B------:R-:W4:Y:S01]  /*bb870*/  LDL.LU.64 R60, [R1+0x2348] ;  /* 0x00234800013c7983 */ /* 0x000f220000300a00 */
[----:B0-----:R-:W-:-:S03]  /*bb880*/  PRMT R4, R11, 0x7772, RZ ;  /* 0x000077720b047816 */ /* 0x001fc600000000ff */
[----:B------:R-:W4:Y:S04]  /*bb890*/  LDL.LU.64 R22, [R1+0x2350] ;  /* 0x0023500001167983 */ /* 0x000f280000300a00 */
[----:B------:R-:W4:Y:S04]  /*bb8a0*/  LDL.LU.64 R18, [R1+0x2358] ;  /* 0x0023580001127983 */ /* 0x000f280000300a00 */
[----:B--2---:R0:W-:Y:S04]  /*bb8b0*/  @P1 STG.E.U8 desc[UR24][R48.64], R4 ;  /* 0x0000000430001986 */ /* 0x0041e8000c101118 */
[----:B0-----:R-:W2:Y:S01]  /*bb8c0*/  LDL.LU.64 R4, [R1+0x2308] ;  /* 0x0023080001047983 */ /* 0x001ea20000300a00 */
[----:B------:R-:W-:-:S02]  /*bb8d0*/  LOP3.LUT P1, RZ, R54, 0x4000, RZ, 0xc0, !PT ;  /* 0x0000400036ff7812 */ /* 0x000fc4000782c0ff */
[----:B------:R-:W-:Y:S01]  /*bb8e0*/  PRMT R11, R11, 0x7773, RZ ;  /* 0x000077730b0b7816 */ /* 0x000fe200000000ff */
[----:B------:R-:W4:Y:S10]  /*bb8f0*/  LDL.LU.64 R48, [R1+0x2368] ;  /* 0x0023680001307983 */ /* 0x000f340000300a00 */
[----:B--2---:R0:W-:Y:S04]  /*bb900*/  @P1 STG.E.U8 desc[UR24][R4.64], R11 ;  /* 0x0000000b04001986 */ /* 0x0041e8000c101118 */
[----:B0-----:R-:W2:Y:S01]  /*bb910*/  LDL.LU.64 R10, [R1+0x2318] ;  /* 0x00231800010a7983 */ /* 0x001ea20000300a00 */
[----:B------:R-:W-:-:S02]  /*bb920*/  LOP3.LUT P1, RZ, R54, 0x2000, RZ, 0xc0, !PT ;  /* 0x0000200036ff7812 */ /* 0x000fc4000782c0ff */
[----:B------:R-:W-:-:S11]  /*bb930*/  PRMT R4, R15, 0x7770, RZ ;  /* 0x000077700f047816 */ /* 0x000fd600000000ff */
[----:B---3--:R0:W-:Y:S04]  /*bb940*/  @P1 STG.E.U8 desc[UR24][R16.64], R4 ;  /* 0x0000000410001986 */ /* 0x0081e8000c101118 */
[----:B0-----:R-:W3:Y:S01]  /*bb950*/  LDL.LU.64 R16, [R1+0x3668] ;  /* 0x0036680001107983 */ /* 0x001ee20000300a00 */
[----:B------:R-:W-:Y:S02]  /*bb960*/  LOP3.LUT P1, RZ, R54, 0x1000, RZ, 0xc0, !PT ;  /* 0x0000100036ff7812 */ /* 0x000fe4000782c0ff */
[----:B------:R-:W-:Y:S02]  /*bb970*/  PRMT R4, R15, 0x7771, RZ ;  /* 0x000077710f047816 */ /* 0x000fe400000000ff */
[C---:B------:R-:W-:Y:S02]  /*bb980*/  LOP3.LUT P2, RZ, R51.reuse, 0x100000, RZ, 0xc0, !PT ;  /* 0x0010000033ff7812 */ /* 0x040fe4000784c0ff */
[----:B------:R-:W-:-:S02]  /*bb990*/  LOP3.LUT P3, RZ, R51, 0x200000, RZ, 0xc0, !PT ;  /* 0x0020000033ff7812 */ /* 0x000fc4000786c0ff */
[C---:B------:R-:W-:Y:S02]  /*bb9a0*/  LOP3.LUT P4, RZ, R51.reuse, 0x400000, RZ, 0xc0, !PT ;  /* 0x0040000033ff7812 */ /* 0x040fe4000788c0ff */
[----:B------:R-:W-:-:S03]  /*bb9b0*/  LOP3.LUT P5, RZ, R51, 0x800000, RZ, 0xc0, !PT ;  /* 0x0080000033ff7812 */ /* 0x000fc600078ac0ff */
[----:B--2---:R0:W-:Y:S01]  /*bb9c0*/  @P1 STG.E.U8 desc[UR24][R10.64], R4 ;  /* 0x000000040a001986 */ /* 0x0041e2000c101118 */
[----:B------:R-:W-:Y:S02]  /*bb9d0*/  LOP3.LUT P1, RZ, R54, 0x800, RZ, 0xc0, !PT ;  /* 0x0000080036ff7812 */ /* 0x000fe4000782c0ff */
[----:B0-----:R-:W-:-:S11]  /*bb9e0*/  PRMT R4, R15, 0x7772, RZ ;  /* 0x000077720f047816 */ /* 0x001fd600000000ff */
[----:B----4-:R3:W-:Y:S01]  /*bb9f0*/  @P1 STG.E.U8 desc[UR24][R6.64], R4 ;  /* 0x0000000406001986 */ /* 0x0107e2000c101118 */
[----:B------:R-:W-:Y:S02]  /*bba00*/  LOP3.LUT P1, RZ, R54, 0x400, RZ, 0xc0, !PT ;  /* 0x0000040036ff7812 */ /* 0x000fe4000782c0ff */
[----:B------:R-:W-:-:S11]  /*bba10*/  PRMT R15, R15, 0x7773, RZ ;  /* 0x000077730f0f7816 */ /* 0x000fd600000000ff */
[----:B------:R-:W-:Y:S01]  /*bba20*/  @P1 STG.E.U8 desc[UR24][R12.64], R15 ;  /* 0x0000000f0c001986 */ /* 0x000fe2000c101118 */
[----:B------:R-:W-:Y:S02]  /*bba30*/  LOP3.LUT P1, RZ, R54, 0x200, RZ, 0xc0, !PT ;  /* 0x0000020036ff7812 */ /* 0x000fe4000782c0ff */
[----:B---3--:R-:W-:-:S11]  /*bba40*/  PRMT R4, R16, 0x7770, RZ ;  /* 0x0000777010047816 */ /* 0x008fd600000000ff */
[----:B------:R0:W-:Y:S02]  /*bba50*/  @P1 STG.E.U8 desc[UR24][R8.64], R4 ;  /* 0x0000000408001986 */ /* 0x0001e4000c101118 */
[----:B0-----:R-:W-:-:S05]  /*bba60*/  PRMT R4, R16, 0x7771, RZ ;  /* 0x0000777110047816 */ /* 0x001fca00000000ff */
[----:B------:R0:W-:Y:S02]  /*bba70*/  @P2 STG.E.U8 desc[UR24][R58.64], R4 ;  /* 0x000000043a002986 */ /* 0x0001e4000c101118 */
[C---:B0-----:R-:W-:Y:S02]  /*bba80*/  PRMT R4, R16.reuse, 0x7772, RZ ;  /* 0x0000777210047816 */ /* 0x041fe400000000ff */
[----:B------:R-:W-:-:S03]  /*bba90*/  PRMT R16, R16, 0x7773, RZ ;  /* 0x0000777310107816 */ /* 0x000fc600000000ff */
[----:B------:R0:W-:Y:S04]  /*bbaa0*/  @P3 STG.E.U8 desc[UR24][R56.64], R4 ;  /* 0x0000000438003986 */ /* 0x0001e8000c101118 */
[----:B------:R-:W-:Y:S01]  /*bbab0*/  @P4 STG.E.U8 desc[UR24][R60.64], R16 ;  /* 0x000000103c004986 */ /* 0x000fe2000c101118 */
[----:B0-----:R-:W-:-:S05]  /*bbac0*/  PRMT R4, R20, 0x7770, RZ ;  /* 0x0000777014047816 */ /* 0x001fca00000000ff */
[----:B------:R0:W-:Y:S04]  /*bbad0*/  @P5 STG.E.U8 desc[UR24][R22.64], R4 ;  /* 0x0000000416005986 */ /* 0x0001e8000c101118 */
[----:B0-----:R-:W2:Y:S01]  /*bbae0*/  LDL.LU.64 R22, [R1+0x2360] ;  /* 0x0023600001167983 */ /* 0x001ea20000300a00 */
[C---:B------:R-:W-:Y:S02]  /*bbaf0*/  LOP3.LUT P6, RZ, R51.reuse, 0x1000000, RZ, 0xc0, !PT ;  /* 0x0100000033ff7812 */ /* 0x040fe400078cc0ff */
[----:B------:R-:W-:Y:S02]  /*bbb00*/  LOP3.LUT P0, RZ, R51, 0x2000000, RZ, 0xc0, !PT ;  /* 0x0200000033ff7812 */ /* 0x000fe4000780c0ff */
[----:B------:R-:W-:-:S09]  /*bbb10*/  PRMT R4, R20, 0x7771, RZ ;  /* 0x0000777114047816 */ /* 0x000fd200000000ff */
[----:B------:R0:W-:Y:S02]  /*bbb20*/  @P6 STG.E.U8 desc[UR24][R18.64], R4 ;  /* 0x0000000412006986 */ /* 0x0001e4000c101118 */
[----:B0-----:R-:W-:Y:S02]  /*bbb30*/  PRMT R4, R20, 0x7772, RZ ;  /* 0x0000777214047816 */ /* 0x001fe400000000ff */
[----:B------:R-:W3:Y:S04]  /*bbb40*/  LDL.LU.64 R18, [R1+0x2370] ;  /* 0x0023700001127983 */ /* 0x000ee80000300a00 */
[----:B------:R0:W-:Y:S04]  /*bbb50*/  @P0 STG.E.U8 desc[UR24][R48.64], R4 ;  /* 0x0000000430000986 */ /* 0x0001e8000c101118 */
[----:B0-----:R-:W4:Y:S04]  /*bbb60*/  LDL.LU.64 R48, [R1+0x2380] ;  /* 0x0023800001307983 */ /* 0x001f280000300a00 */
[----:B------:R-:W4:Y:S04]  /*bbb70*/  LDL.LU.64 R8, [R1+0x2378] ;  /* 0x0023780001087983 */ /* 0x000f280000300a00 */
[----:B------:R-:W4:Y:S04]  /*bbb80*/  LDL.LU.64 R58, [R1+0x2388] ;  /* 0x00238800013a7983 */ /* 0x000f280000300a00 */
[----:B------:R-:W4:Y:S01]  /*bbb90*/  LDL.LU.64 R56, [R1+0x2390] ;  /* 0x0023900001387983 */ /* 0x000f220000300a00 */
[----:B------:R-:W-:-:S03]  /*bbba0*/  LOP3.LUT P4, RZ, R51, 0x4000000, RZ, 0xc0, !PT ;  /* 0x0400000033ff7812 */ /* 0x000fc6000788c0ff */
[----:B------:R-:W4:Y:S01]  /*bbbb0*/  LDL.LU.64 R60, [R1+0x2398] ;  /* 0x00239800013c7983 */ /* 0x000f220000300a00 */
        /* <DEDUP_REMOVED lines=13> */
[----:B0-----:R-:W2:Y:S06]  /*bbc90*/  LDL.LU.64 R22, [R1+0x23a8] ;  /* 0x0023a80001167983 */ /* 0x001eac0000300a00 */
[----:B------:R-:W-:-:S02]  /*bbca0*/  @P1 LOP3.LUT R54, R54, 0x10, RZ, 0xfc, !PT ;  /* 0x0000001036361812 */ /* 0x000fc400078efcff */
        /* <DEDUP_REMOVED lines=11> */
[C---:B------:R-:W-:Y:S02]  /*bbd60*/  LOP3.LUT P6, RZ, R51.reuse, 0x10000000, RZ, 0xc0, !PT ;  /* 0x1000000033ff7812 */ /* 0x040fe400078cc0ff */
[----:B------:R-:W-:Y:S02]  /*bbd70*/  LOP3.LUT R54, R54, 0xfffffeff, RZ, 0xc0, !PT ;  /* 0xfffffeff36367812 */ /* 0x000fe400078ec0ff */
[----:B------:R-:W-:Y:S02]  /*bbd80*/  PRMT R4, R24, 0x7770, RZ ;  /* 0x0000777018047816 */ /* 0x000fe400000000ff */
[----:B------:R-:W-:-:S03]  /*bbd90*/  LOP3.LUT P0, RZ, R51, 0x20000000, RZ, 0xc0, !PT ;  /* 0x2000000033ff7812 */ /* 0x000fc6000780c0ff */
[----:B---3--:R0:W-:Y:S02]  /*bbda0*/  @P5 STG.E.U8 desc[UR24][R18.64], R4 ;  /* 0x0000000412005986 */ /* 0x0081e4000c101118 */
[----:B------:R-:W-:Y:S02]  /*bbdb0*/  @P1 LOP3.LUT R54, R54, 0x100, RZ, 0xfc, !PT ;  /* 0x0000010036361812 */ /* 0x000fe400078efcff */
[----:B------:R-:W-:Y:S02]  /*bbdc0*/  LOP3.LUT P1, RZ, R51, 0x40000000, RZ, 0xc0, !PT ;  /* 0x4000000033ff7812 */ /* 0x000fe4000782c0ff */
[C---:B0-----:R-:W-:Y:S01]  /*bbdd0*/  PRMT R4, R24.reuse, 0x7771, RZ ;  /* 0x0000777118047816 */ /* 0x041fe200000000ff */
[----:B------:R-:W3:Y:S04]  /*bbde0*/  LDL.LU.64 R18, [R1+0x23b0] ;  /* 0x0023b00001127983 */ /* 0x000ee80000300a00 */
[----:B----4-:R0:W-:Y:S02]  /*bbdf0*/  @P6 STG.E.U8 desc[UR24][R48.64], R4 ;  /* 0x0000000430006986 */ /* 0x0101e4000c101118 */
[----:B0-----:R-:W-:-:S02]  /*bbe00*/  PRMT R4, R24, 0x7772, RZ ;  /* 0x0000777218047816 */ /* 0x001fc400000000ff */
[----:B------:R-:W4:Y:S01]  /*bbe10*/  LDL.LU.64 R48, [R1+0x23c0] ;  /* 0x0023c00001307983 */ /* 0x000f220000300a00 */
[----:B------:R-:W-:-:S03]  /*bbe20*/  PRMT R24, R24, 0x7773, RZ ;  /* 0x0000777318187816 */ /* 0x000fc600000000ff */
[----:B------:R0:W-:Y:S04]  /*bbe30*/  @P0 STG.E.U8 desc[UR24][R8.64], R4 ;  /* 0x0000000408000986 */ /* 0x0001e8000c101118 */
[----:B------:R-:W-:Y:S01]  /*bbe40*/  @P1 STG.E.U8 desc[UR24][R58.64], R24 ;  /* 0x000000183a001986 */ /* 0x000fe2000c101118 */
[----:B------:R-:W-:-:S03]  /*bbe50*/  LOP3.LUT P1, RZ, R54, 0x100, RZ, 0xc0, !PT ;  /* 0x0000010036ff7812 */ /* 0x000fc6000782c0ff */
[----:B------:R-:W4:Y:S01]  /*bbe60*/  LDL.LU.64 R14, [R1+0x23b8] ;  /* 0x0023b800010e7983 */ /* 0x000f220000300a00 */
[----:B0-----:R-:W-:-:S03]  /*bbe70*/  PRMT R4, R28, 0x7770, RZ ;  /* 0x000077701c047816 */ /* 0x001fc600000000ff */
[----:B------:R-:W4:Y:S04]  /*bbe80*/  LDL.LU.64 R10, [R1+0x23c8] ;  /* 0x0023c800010a7983 */ /* 0x000f280000300a00 */
[----:B------:R-:W4:Y:S04]  /*bbe90*/  LDL.LU.64 R6, [R1+0x23d0] ;  /* 0x0023d00001067983 */ /* 0x000f280000300a00 */
        /* <DEDUP_REMOVED lines=8> */
[----:B------:R-:W4:Y:S01]  /*bbf20*/  LDL.LU.64 R56, [R1+0x23f0] ;  /* 0x0023f00001387983 */ /* 0x000f220000300a00 */
[----:B0-----:R-:W-:-:S03]  /*bbf30*/  PRMT R4, R28, 0x7772, RZ ;  /* 0x000077721c047816 */ /* 0x001fc600000000ff */
[----:B------:R-:W4:Y:S06]  /*bbf40*/  LDL.LU.64 R60, [R1+0x23f8] ;  /* 0x0023f800013c7983 */ /* 0x000f2c0000300a00 */
[----:B--2---:R0:W-:Y:S04]  /*bbf50*/  @P1 STG.E.U8 desc[UR24][R22.64], R4 ;  /* 0x0000000416001986 */ /* 0x0041e8000c101118 */
[----:B0-----:R-:W2:Y:S04]  /*bbf60*/  LDL.LU.64 R22, [R1+0x3660] ;  /* 0x0036600001167983 */ /* 0x001ea80000300a00 */
[----:B------:R-:W3:Y:S01]  /*bbf70*/  LDL.LU.64 R4, [R1+0x23a0] ;  /* 0x0023a00001047983 */ /* 0x000ee20000300a00 */
[----:B------:R-:W-:-:S02]  /*bbf80*/  LOP3.LUT P1, RZ, R54, 0x20, RZ, 0xc0, !PT ;  /* 0x0000002036ff7812 */ /* 0x000fc4000782c0ff */
[----:B------:R-:W-:Y:S02]  /*bbf90*/  PRMT R28, R28, 0x7773, RZ ;  /* 0x000077731c1c7816 */ /* 0x000fe400000000ff */
[C---:B------:R-:W-:Y:S02]  /*bbfa0*/  LOP3.LUT P2, RZ, R52.reuse, 0x80, RZ, 0xc0, !PT ;  /* 0x0000008034ff7812 */ /* 0x040fe4000784c0ff */
[C---:B------:R-:W-:Y:S02]  /*bbfb0*/  LOP3.LUT P3, RZ, R52.reuse, 0x100, RZ, 0xc0, !PT ;  /* 0x0000010034ff7812 */ /* 0x040fe4000786c0ff */
[C---:B------:R-:W-:Y:S02]  /*bbfc0*/  LOP3.LUT P4, RZ, R52.reuse, 0x200, RZ, 0xc0, !PT ;  /* 0x0000020034ff7812 */ /* 0x040fe4000788c0ff */
[C---:B------:R-:W-:Y:S02]  /*bbfd0*/  LOP3.LUT P5, RZ, R52.reuse, 0x400, RZ, 0xc0, !PT ;  /* 0x0000040034ff7812 */ /* 0x040fe400078ac0ff */
[----:B------:R-:W-:-:S02]  /*bbfe0*/  LOP3.LUT P6, RZ, R52, 0x800, RZ, 0xc0, !PT ;  /* 0x0000080034ff7812 */ /* 0x000fc400078cc0ff */
[----:B------:R-:W-:Y:S01]  /*bbff0*/  LOP3.LUT P0, RZ, R52, 0x1000, RZ, 0xc0, !PT ;  /* 0x0000100034ff7812 */ /* 0x000fe2000780c0ff */
[----:B---3--:R0:W-:Y:S01]  /*bc000*/  @P1 STG.E.U8 desc[UR24][R4.64], R28 ;  /* 0x0000001c04001986 */ /* 0x0081e2000c101118 */
[----:B------:R-:W-:Y:S02]  /*bc010*/  LOP3.LUT P1, RZ, R54, 0x10, RZ, 0xc0, !PT ;  /* 0x0000001036ff7812 */ /* 0x000fe4000782c0ff */
[----:B0-----:R-:W-:-:S11]  /*bc020*/  PRMT R4, R17, 0x7770, RZ ;  /* 0x0000777011047816 */ /* 0x001fd600000000ff */
[----:B------:R0:W-:Y:S01]  /*bc030*/  @P1 STG.E.U8 desc[UR24][R18.64], R4 ;  /* 0x0000000412001986 */ /* 0x0001e2000c101118 */
[C---:B------:R-:W-:Y:S02]  /*bc040*/  LOP3.LUT P1, RZ, R54.reuse, 0x8, RZ, 0xc0, !PT ;  /* 0x0000000836ff7812 */ /* 0x040fe4000782c0ff */
        /* <DEDUP_REMOVED lines=8> */
[----:B------:R-:W-:Y:S02]  /*bc0d0*/  PRMT R17, R17, 0x7773, RZ ;  /* 0x0000777311117816 */ /* 0x000fe400000000ff */
[----:B0-----:R-:W-:-:S09]  /*bc0e0*/  PRMT R4, R21, 0x7770, RZ ;  /* 0x0000777015047816 */ /* 0x001fd200000000ff */
[----:B------:R-:W-:Y:S04]  /*bc0f0*/  @P1 STG.E.U8 desc[UR24][R10.64], R17 ;  /* 0x000000110a001986 */ /* 0x000fe8000c101118 */
        /* <DEDUP_REMOVED lines=10> */
[----:B------:R0:W-:Y:S04]  /*bc1a0*/  @P0 STG.E.U8 desc[UR24][R60.64], R4 ;  /* 0x000000043c000986 */ /* 0x0001e8000c101118 */
        /* <DEDUP_REMOVED lines=27> */
[C---:B------:R-:W-:Y:S01]  /*bc360*/  LOP3.LUT P1, RZ, R52.reuse, 0x80000, RZ, 0xc0, !PT ;  /* 0x0008000034ff7812 */ /* 0x040fe2000782c0ff */
[----:B--2---:R0:W-:Y:S04]  /*bc370*/  @P4 STG.E.U8 desc[UR24][R60.64], R4 ;  /* 0x000000043c004986 */ /* 0x0041e8000c101118 */
[----:B0-----:R-:W2:Y:S01]  /*bc380*/  LDL.LU.64 R60, [R1+0x2438] ;  /* 0x00243800013c7983 */ /* 0x001ea20000300a00 */
[----:B------:R-:W-:Y:S02]  /*bc390*/  LOP3.LUT P6, RZ, R52, 0x8000, RZ, 0xc0, !PT ;  /* 0x0000800034ff7812 */ /* 0x000fe400078cc0ff */
[----:B------:R-:W-:-:S02]  /*bc3a0*/  LOP3.LUT R51, R51, 0x7fffffff, RZ, 0xc0, !PT ;  /* 0x7fffffff33337812 */ /* 0x000fc400078ec0ff */
[----:B------:R-:W-:-:S03]  /*bc3b0*/  LOP3.LUT P0, RZ, R52, 0x10000, RZ, 0xc0, !PT ;  /* 0x0001000034ff7812 */ /* 0x000fc6000780c0ff */
[----:B------:R-:W-:Y:S02]  /*bc3c0*/  @P1 LOP3.LUT R51, R51, 0x80000000, RZ, 0xfc, !PT ;  /* 0x8000000033331812 */ /* 0x000fe400078efcff */
[----:B------:R-:W-:Y:S02]  /*bc3d0*/  LOP3.LUT P1, RZ, R52, 0x40000, RZ, 0xc0, !PT ;  /* 0x0004000034ff7812 */ /* 0x000fe4000782c0ff */
[----:B------:R-:W-:Y:S02]  /*bc3e0*/  PRMT R25, R25, 0x7773, RZ ;  /* 0x0000777319197816 */ /* 0x000fe400000000ff */
[----:B------:R-:W-:-:S03]  /*bc3f0*/  PRMT R4, R29, 0x7770, RZ ;  /* 0x000077701d047816 */ /* 0x000fc600000000ff */
[----:B---3--:R0:W-:Y:S01]  /*bc400*/  @P5 STG.E.U8 desc[UR24][R6.64], R25 ;  /* 0x0000001906005986 */ /* 0x0081e2000c101118 */
[----:B------:R-:W-:-:S03]  /*bc410*/  LOP3.LUT R54, R54, 0xfffffffe, RZ, 0xc0, !PT ;  /* 0xfffffffe36367812 */ /* 0x000fc600078ec0ff */
[----:B----4-:R1:W-:Y:S01]  /*bc420*/  @P6 STG.E.U8 desc[UR24][R12.64], R4 ;  /* 0x000000040c006986 */ /* 0x0103e2000c101118 */
[----:B------:R-:W-:Y:S02]  /*bc430*/  LOP3.LUT P2, RZ, R52, 0x4000000, RZ, 0xc0, !PT ;  /* 0x0400000034ff7812 */ /* 0x000fe4000784c0ff */
[----:B------:R-:W-:Y:S01]  /*bc440*/  @P1 LOP3.LUT R54, R54, 0x1, RZ, 0xfc, !PT ;  /* 0x0000000136361812 */ /* 0x000fe200078efcff */
[----:B0-----:R-:W3:Y:S01]  /*bc450*/  LDL.LU.64 R24, [R1+0x2440] ;  /* 0x0024400001187983 */ /* 0x001ee20000300a00 */
[----:B-1----:R-:W-:-:S03]  /*bc460*/  PRMT R4, R29, 0x7771, RZ ;  /* 0x000077711d047816 */ /* 0x002fc600000000ff */
[----:B------:R-:W4:Y:S01]  /*bc470*/  LDL.LU.64 R20, [R1+0x2448] ;  /* 0x0024480001147983 */ /* 0x000f220000300a00 */
[----:B------:R-:W-:-:S03]  /*bc480*/  LOP3.LUT P1, RZ, R52, 0x20000, RZ, 0xc0, !PT ;  /* 0x0002000034ff7812 */ /* 0x000fc6000782c0ff */
[----:B------:R-:W4:Y:S01]  /*bc490*/  LDL.LU.64 R16, [R1+0x2450] ;  /* 0x0024500001107983 */ /* 0x000f220000300a00 */
[C---:B------:R-:W-:Y:S02]  /*bc4a0*/  LOP3.LUT P3, RZ, R52.reuse, 0x8000000, RZ, 0xc0, !PT ;  /* 0x0800000034ff7812 */ /* 0x040fe4000786c0ff */
[C---:B------:R-:W-:Y:S01]  /*bc4b0*/  LOP3.LUT P4, RZ, R52.reuse, 0x10000000, RZ, 0xc0, !PT ;  /* 0x1000000034ff7812 */ /* 0x040fe2000788c0ff */
[----:B------:R0:W-:Y:S01]  /*bc4c0*/  @P0 STG.E.U8 desc[UR24][R8.64], R4 ;  /* 0x0000000408000986 */ /* 0x0001e2000c101118 */
[C---:B------:R-:W-:Y:S02]  /*bc4d0*/  LOP3.LUT P5, RZ, R52.reuse, 0x20000000, RZ, 0xc0, !PT ;  /* 0x2000000034ff7812 */ /* 0x040fe400078ac0ff */
[C---:B------:R-:W-:Y:S01]  /*bc4e0*/  LOP3.LUT P6, RZ, R52.reuse, 0x40000000, RZ, 0xc0, !PT ;  /* 0x4000000034ff7812 */ /* 0x040fe200078cc0ff */
[----:B------:R-:W4:Y:S01]  /*bc4f0*/  LDL.LU.64 R14, [R1+0x2458] ;  /* 0x00245800010e7983 */ /* 0x000f220000300a00 */
[----:B------:R-:W-:-:S03]  /*bc500*/  LOP3.LUT P0, RZ, R52, 0x80000000, RZ, 0xc0, !PT ;  /* 0x8000000034ff7812 */ /* 0x000fc6000780c0ff */
[----:B------:R-:W4:Y:S04]  /*bc510*/  LDL.LU.64 R10, [R1+0x2468] ;  /* 0x00246800010a7983 */ /* 0x000f280000300a00 */
[----:B------:R-:W3:Y:S01]  /*bc520*/  LDL.LU.64 R52, [R1+0x2430] ;  /* 0x0024300001347983 */ /* 0x000ee20000300a00 */
[----:B0-----:R-:W-:-:S03]  /*bc530*/  PRMT R4, R29, 0x7772, RZ ;  /* 0x000077721d047816 */ /* 0x001fc600000000ff */
[----:B------:R-:W4:Y:S04]  /*bc540*/  LDL.LU.64 R6, [R1+0x2460] ;  /* 0x0024600001067983 */ /* 0x000f280000300a00 */
[----:B------:R0:W-:Y:S01]  /*bc550*/  @P1 STG.E.U8 desc[UR24][R58.64], R4 ;  /* 0x000000043a001986 */ /* 0x0001e2000c101118 */
[----:B------:R-:W-:Y:S02]  /*bc560*/  LOP3.LUT P1, RZ, R54, 0x1, RZ, 0xc0, !PT ;  /* 0x0000000136ff7812 */ /* 0x000fe4000782c0ff */
[----:B------:R-:W-:Y:S01]  /*bc570*/  PRMT R29, R29, 0x7773, RZ ;  /* 0x000077731d1d7816 */ /* 0x000fe200000000ff */
[----:B------:R-:W4:Y:S04]  /*bc580*/  LDL.LU.64 R12, [R1+0x2478] ;  /* 0x00247800010c7983 */ /* 0x000f280000300a00 */
[----:B------:R-:W4:Y:S04]  /*bc590*/  LDL.LU.64 R8, [R1+0x2470] ;  /* 0x0024700001087983 */ /* 0x000f280000300a00 */
[----:B0-----:R-:W4:Y:S04]  /*bc5a0*/  LDL.LU.64 R58, [R1+0x2480] ;  /* 0x00248000013a7983 */ /* 0x001f280000300a00 */
[----:B------:R0:W-:Y:S01]  /*bc5b0*/  @P1 STG.E.U8 desc[UR24][R56.64], R29 ;  /* 0x0000001d38001986 */ /* 0x0001e2000c101118 */
[----:B------:R-:W-:-:S02]  /*bc5c0*/  LOP3.LUT P1, RZ, R51, 0x80000000, RZ, 0xc0, !PT ;  /* 0x8000000033ff7812 */ /* 0x000fc4000782c0ff */
[----:B------:R-:W-:Y:S01]  /*bc5d0*/  PRMT R4, R18, 0x7770, RZ ;  /* 0x0000777012047816 */ /* 0x000fe200000000ff */
[----:B0-----:R-:W4:Y:S10]  /*bc5e0*/  LDL.LU.64 R56, [R1+0x2488] ;  /* 0x0024880001387983 */ /* 0x001f340000300a00 */
[----:B--2---:R0:W-:Y:S04]  /*bc5f0*/  @P1 STG.E.U8 desc[UR24][R60.64], R4 ;  /* 0x000000043c001986 */ /* 0x0041e8000c101118 */
[----:B0-----:R-:W2:Y:S01]  /*bc600*/  LDL.LU.64 R60, [R1+0x2490] ;  /* 0x00249000013c7983 */ /* 0x001ea20000300a00 */
[----:B------:R-:W-:-:S02]  /*bc610*/  LOP3.LUT P1, RZ, R51, 0x40000000, RZ, 0xc0, !PT ;  /* 0x4000000033ff7812 */ /* 0x000fc4000782c0ff */
[----:B------:R-:W-:-:S11]  /*bc620*/  PRMT R4, R18, 0x7771, RZ ;  /* 0x0000777112047816 */ /* 0x000fd600000000ff */
[----:B---3--:R0:W-:Y:S01]  /*bc630*/  @P1 STG.E.U8 desc[UR24][R52.64], R4 ;  /* 0x0000000434001986 */ /* 0x0081e2000c101118 */
[----:B------:R-:W-:Y:S02]  /*bc640*/  LOP3.LUT P1, RZ, R51, 0x20000000, RZ, 0xc0, !PT ;  /* 0x2000000033ff7812 */ /* 0x000fe4000782c0ff */
[----:B0-----:R-:W-:-:S11]  /*bc650*/  PRMT R4, R18, 0x7772, RZ ;  /* 0x0000777212047816 */ /* 0x001fd600000000ff */
[----:B------:R0:W-:Y:S01]  /*bc660*/  @P1 STG.E.U8 desc[UR24][R24.64], R4 ;  /* 0x0000000418001986 */ /* 0x0001e2000c101118 */
[----:B------:R-:W-:Y:S02]  /*bc670*/  LOP3.LUT P1, RZ, R51, 0x10000000, RZ, 0xc0, !PT ;  /* 0x1000000033ff7812 */ /* 0x000fe4000782c0ff */
[----:B------:R-:W-:-:S11]  /*bc680*/  PRMT R18, R18, 0x7773, RZ ;  /* 0x0000777312127816 */ /* 0x000fd600000000ff */
[----:B----4-:R-:W-:Y:S01]  /*bc690*/  @P1 STG.E.U8 desc[UR24][R20.64], R18 ;  /* 0x0000001214001986 */ /* 0x010fe2000c101118 */
[----:B------:R-:W-:Y:S02]  /*bc6a0*/  LOP3.LUT P1, RZ, R51, 0x8000000, RZ, 0xc0, !PT ;  /* 0x0800000033ff7812 */ /* 0x000fe4000782c0ff */
[----:B0-----:R-:W-:-:S11]  /*bc6b0*/  PRMT R4, R22, 0x7770, RZ ;  /* 0x0000777016047816 */ /* 0x001fd600000000ff */
[----:B------:R0:W-:Y:S01]  /*bc6c0*/  @P1 STG.E.U8 desc[UR24][R16.64], R4 ;  /* 0x0000000410001986 */ /* 0x0001e2000c101118 */
[----:B------:R-:W-:Y:S02]  /*bc6d0*/  LOP3.LUT P1, RZ, R51, 0x4000000, RZ, 0xc0, !PT ;  /* 0x0400000033ff7812 */ /* 0x000fe4000782c0ff */
[----:B0-----:R-:W-:-:S11]  /*bc6e0*/  PRMT R4, R22, 0x7771, RZ ;  /* 0x0000777116047816 */ /* 0x001fd600000000ff */
[----:B------:R0:W-:Y:S01]  /*bc6f0*/  @P1 STG.E.U8 desc[UR24][R14.64], R4 ;  /* 0x000000040e001986 */ /* 0x0001e2000c101118 */
[----:B------:R-:W-:Y:S02]  /*bc700*/  LOP3.LUT P1, RZ, R51, 0x2000000, RZ, 0xc0, !PT ;  /* 0x0200000033ff7812 */ /* 0x000fe4000782c0ff */
[C---:B0-----:R-:W-:Y:S02]  /*bc710*/  PRMT R4, R22.reuse, 0x7772, RZ ;  /* 0x0000777216047816 */ /* 0x041fe400000000ff */
[----:B------:R-:W-:-:S09]  /*bc720*/  PRMT R22, R22, 0x7773, RZ ;  /* 0x0000777316167816 */ /* 0x000fd200000000ff */
[----:B------:R0:W-:Y:S04]  /*bc730*/  @P1 STG.E.U8 desc[UR24][R10.64], R4 ;  /* 0x000000040a001986 */ /* 0x0001e8000c101118 */
[----:B------:R-:W-:Y:S01]  /*bc740*/  @P2 STG.E.U8 desc[UR24][R6.64], R22 ;  /* 0x0000001606002986 */ /* 0x000fe2000c101118 */
[----:B0-----:R-:W-:-:S05]  /*bc750*/  PRMT R4, R26, 0x7770, RZ ;  /* 0x000077701a047816 */ /* 0x001fca00000000ff */
        /* <DEDUP_REMOVED lines=33> */
[----:B------:R-:W2:Y:S02]  /*bc970*/  LDL.LU.64 R52, [R1+0x24d0] ;  /* 0x0024d00001347983 */ /* 0x000ea40000300a00 */
[----:B------:R-:W-:-:S02]  /*bc980*/  @P1 LOP3.LUT R51, R51, 0x200000, RZ, 0xfc, !PT ;  /* 0x0020000033331812 */ /* 0x000fc400078efcff */
[----:B------:R-:W-:Y:S01]  /*bc990*/  LOP3.LUT P1, RZ, R50, 0x80, RZ, 0xc0, !PT ;  /* 0x0000008032ff7812 */ /* 0x000fe2000782c0ff */
[----:B------:R-:W2:Y:S01]  /*bc9a0*/  LDL.LU.64 R24, [R1+0x24d8] ;  /* 0x0024d80001187983 */ /* 0x000ea20000300a00 */
[----:B------:R-:W-:-:S03]  /*bc9b0*/  LOP3.LUT R51, R51, 0xffbfffff, RZ, 0xc0, !PT ;  /* 0xffbfffff33337812 */ /* 0x000fc600078ec0ff */
[----:B------:R-:W2:Y:S01]  /*bc9c0*/  LDL.LU.64 R20, [R1+0x24f0] ;  /* 0x0024f00001147983 */ /* 0x000ea20000300a00 */
[----:B------:R-:W-:-:S03]  /*bc9d0*/  LOP3.LUT P5, RZ, R50, 0x2, RZ, 0xc0, !PT ;  /* 0x0000000232ff7812 */ /* 0x000fc600078ac0ff */
[----:B------:R-:W2:Y:S04]  /*bc9e0*/  LDL.LU.64 R16, [R1+0x24e8] ;  /* 0x0024e80001107983 */ /* 0x000ea80000300a00 */
[----:B------:R-:W-:Y:S01]  /*bc9f0*/  @P1 LOP3.LUT R51, R51, 0x400000, RZ, 0xfc, !PT ;  /* 0x0040000033331812 */ /* 0x000fe200078efcff */
[----:B------:R-:W2:Y:S01]  /*bca00*/  LDL.LU.64 R14, [R1+0x24e0] ;  /* 0x0024e000010e7983 */ /* 0x000ea20000300a00 */
[C---:B------:R-:W-:Y:S02]  /*bca10*/  LOP3.LUT P1, RZ, R50.reuse, 0x40, RZ, 0xc0, !PT ;  /* 0x0000004032ff7812 */ /* 0x040fe4000782c0ff */
[----:B------:R-:W-:Y:S01]  /*bca20*/  LOP3.LUT R51, R51, 0xff7fffff, RZ, 0xc0, !PT ;  /* 0xff7fffff33337812 */ /* 0x000fe200078ec0ff */
[----:B------:R-:W2:Y:S01]  /*bca30*/  LDL.LU.64 R10, [R1+0x24f8] ;  /* 0x0024f800010a7983 */ /* 0x000ea20000300a00 */
[----:B------:R-:W-:-:S09]  /*bca40*/  LOP3.LUT P6, RZ, R50, 0x4, RZ, 0xc0, !PT ;  /* 0x0000000432ff7812 */ /* 0x000fd200078cc0ff */
[----:B------:R-:W-:Y:S02]  /*bca50*/  @P1 LOP3.LUT R51, R51, 0x800000, RZ, 0xfc, !PT ;  /* 0x0080000033331812 */ /* 0x000fe400078efcff */
[C---:B------:R-:W-:Y:S02]  /*bca60*/  LOP3.LUT P1, RZ, R50.reuse, 0x20, RZ, 0xc0, !PT ;  /* 0x0000002032ff7812 */ /* 0x040fe4000782c0ff */
[----:B------:R-:W-:Y:S02]  /*bca70*/  LOP3.LUT P0, RZ, R50, 0x8, RZ, 0xc0, !PT ;  /* 0x0000000832ff7812 */ /* 0x000fe4000780c0ff */
[----:B------:R-:W-:Y:S02]  /*bca80*/  LOP3.LUT R51, R51, 0xfeffffff, RZ, 0xc0, !PT ;  /* 0xfeffffff33337812 */ /* 0x000fe400078ec0ff */
[C---:B------:R-:W-:Y:S02]  /*bca90*/  PRMT R4, R30.reuse, 0x7772, RZ ;  /* 0x000077721e047816 */ /* 0x040fe400000000ff */
[----:B------:R-:W-:-:S03]  /*bcaa0*/  PRMT R30, R30, 0x7773, RZ ;  /* 0x000077731e1e7816 */ /* 0x000fc600000000ff */
[----:B---3--:R0:W-:Y:S02]  /*bcab0*/  @P5 STG.E.U8 desc[UR24][R6.64], R4 ;  /* 0x0000000406005986 */ /* 0x0081e4000c101118 */
[----:B------:R-:W-:Y:S02]  /*bcac0*/  @P1 LOP3.LUT R51, R51, 0x1000000, RZ, 0xfc, !PT ;  /* 0x0100000033331812 */ /* 0x000fe400078efcff */
[----:B------:R-:W-:Y:S01]  /*bcad0*/  LOP3.LUT P1, RZ, R50, 0x10, RZ, 0xc0, !PT ;  /* 0x0000001032ff7812 */ /* 0x000fe2000782c0ff */
[----:B----4-:R1:W-:Y:S01]  /*bcae0*/  @P6 STG.E.U8 desc[UR24][R12.64], R30 ;  /* 0x0000001e0c006986 */ /* 0x0103e2000c101118 */
[----:B0-----:R-:W-:-:S03]  /*bcaf0*/  PRMT R4, R19, 0x7770, RZ ;  /* 0x0000777013047816 */ /* 0x001fc600000000ff */
[----:B------:R-:W3:Y:S04]  /*bcb00*/  LDL.LU.64 R6, [R1+0x2500] ;  /* 0x0025000001067983 */ /* 0x000ee80000300a00 */
[----:B------:R0:W-:Y:S04]  /*bcb10*/  @P0 STG.E.U8 desc[UR24][R8.64], R4 ;  /* 0x0000000408000986 */ /* 0x0001e8000c101118 */
[----:B-1----:R-:W4:Y:S01]  /*bcb20*/  LDL.LU.64 R12, [R1+0x2508] ;  /* 0x00250800010c7983 */ /* 0x002f220000300a00 */
[----:B0-----:R-:W-:-:S03]  /*bcb30*/  PRMT R4, R19, 0x7771, RZ ;  /* 0x0000777113047816 */ /* 0x001fc600000000ff */
[----:B------:R-:W4:Y:S04]  /*bcb40*/  LDL.LU.64 R8, [R1+0x2510] ;  /* 0x0025100001087983 */ /* 0x000f280000300a00 */
[----:B------:R0:W-:Y:S01]  /*bcb50*/  @P1 STG.E.U8 desc[UR24][R58.64], R4 ;  /* 0x000000043a001986 */ /* 0x0001e2000c101118 */
[----:B------:R-:W-:Y:S02]  /*bcb60*/  LOP3.LUT P1, RZ, R51, 0x1000000, RZ, 0xc0, !PT ;  /* 0x0100000033ff7812 */ /* 0x000fe4000782c0ff */
[----:B0-----:R-:W-:Y:S01]  /*bcb70*/  PRMT R4, R19, 0x7772, RZ ;  /* 0x0000777213047816 */ /* 0x001fe200000000ff */
[----:B------:R-:W4:Y:S10]  /*bcb80*/  LDL.LU.64 R58, [R1+0x2518] ;  /* 0x00251800013a7983 */ /* 0x000f340000300a00 */
        /* <DEDUP_REMOVED lines=16> */
[----:B------:R-:W-:-:S11]  /*bcc90*/  PRMT R23, R23, 0x7773, RZ ;  /* 0x0000777317177816 */ /* 0x000fd600000000ff */
[----:B------:R-:W-:Y:S01]  /*bcca0*/  @P1 STG.E.U8 desc[UR24][R16.64], R23 ;  /* 0x0000001710001986 */ /* 0x000fe2000c101118 */
[----:B------:R-:W-:Y:S02]  /*bccb0*/  LOP3.LUT P1, RZ, R51, 0x40000, RZ, 0xc0, !PT ;  /* 0x0004000033ff7812 */ /* 0x000fe4000782c0ff */
[----:B0-----:R-:W-:Y:S02]  /*bccc0*/  PRMT R4, R27, 0x7770, RZ ;  /* 0x000077701b047816 */ /* 0x001fe400000000ff */
[----:B------:R-:W-:-:S09]  /*bccd0*/  LOP3.LUT P2, RZ, R50, 0x2000, RZ, 0xc0, !PT ;  /* 0x0000200032ff7812 */ /* 0x000fd2000784c0ff */
[----:B------:R0:W-:Y:S01]  /*bcce0*/  @P1 STG.E.U8 desc[UR24][R14.64], R4 ;  /* 0x000000040e001986 */ /* 0x0001e2000c101118 */
[----:B------:R-:W-:Y:S02]  /*bccf0*/  LOP3.LUT P1, RZ, R51, 0x20000, RZ, 0xc0, !PT ;  /* 0x0002000033ff7812 */ /* 0x000fe4000782c0ff */
[C---:B------:R-:W-:Y:S02]  /*bcd00*/  LOP3.LUT P3, RZ, R50.reuse, 0x4000, RZ, 0xc0, !PT ;  /* 0x0000400032ff7812 */ /* 0x040fe4000786c0ff */
[----:B------:R-:W-:Y:S02]  /*bcd10*/  LOP3.LUT P4, RZ, R50, 0x8000, RZ, 0xc0, !PT ;  /* 0x0000800032ff7812 */ /* 0x000fe4000788c0ff */
[----:B0-----:R-:W-:-:S07]  /*bcd20*/  PRMT R4, R27, 0x7771, RZ ;  /* 0x000077711b047816 */ /* 0x001fce00000000ff */
[----:B------:R0:W-:Y:S01]  /*bcd30*/  @P1 STG.E.U8 desc[UR24][R10.64], R4 ;  /* 0x000000040a001986 */ /* 0x0001e2000c101118 */
[----:B------:R-:W-:Y:S02]  /*bcd40*/  LOP3.LUT P5, RZ, R50, 0x10000, RZ, 0xc0, !PT ;  /* 0x0001000032ff7812 */ /* 0x000fe400078ac0ff */
[C---:B0-----:R-:W-:Y:S02]  /*bcd50*/  PRMT R4, R27.reuse, 0x7772, RZ ;  /* 0x000077721b047816 */ /* 0x041fe400000000ff */
[----:B------:R-:W-:-:S03]  /*bcd60*/  PRMT R27, R27, 0x7773, RZ ;  /* 0x000077731b1b7816 */ /* 0x000fc600000000ff */
[----:B---3--:R0:W-:Y:S01]  /*bcd70*/  @P2 STG.E.U8 desc[UR24][R6.64], R4 ;  /* 0x0000000406002986 */ /* 0x0081e2000c101118 */
[C---:B------:R-:W-:Y:S02]  /*bcd80*/  LOP3.LUT P6, RZ, R50.reuse, 0x20000, RZ, 0xc0, !PT ;  /* 0x0002000032ff7812 */ /* 0x040fe400078cc0ff */
[----:B------:R-:W-:Y:S01]  /*bcd90*/  LOP3.LUT P0, RZ, R50, 0x40000, RZ, 0xc0, !PT ;  /* 0x0004000032ff7812 */ /* 0x000fe2000780c0ff */
[----:B----4-:R-:W-:Y:S01]  /*bcda0*/  @P3 STG.E.U8 desc[UR24][R12.64], R27 ;  /* 0x0000001b0c003986 */ /* 0x010fe2000c101118 */
[----:B0-----:R-:W-:-:S05]  /*bcdb0*/  PRMT R4, R31, 0x7770, RZ ;  /* 0x000077701f047816 */ /* 0x001fca00000000ff */
[----:B------:R0:W-:Y:S02]  /*bcdc0*/  @P4 STG.E.U8 desc[UR24][R8.64], R4 ;  /* 0x0000000408004986 */ /* 0x0001e4000c101118 */
[----:B0-----:R-:W-:-:S05]  /*bcdd0*/  PRMT R4, R31, 0x7771, RZ ;  /* 0x000077711f047816 */ /* 0x001fca00000000ff */
[----:B------:R0:W-:Y:S02]  /*bcde0*/  @P5 STG.E.U8 desc[UR24][R58.64], R4 ;  /* 0x000000043a005986 */ /* 0x0001e4000c101118 */
[C---:B0-----:R-:W-:Y:S02]  /*bcdf0*/  PRMT R4, R31.reuse, 0x7772, RZ ;  /* 0x000077721f047816 */ /* 0x041fe400000000ff */
[----:B------:R-:W-:-:S03]  /*bce00*/  PRMT R31, R31, 0x7773, RZ ;  /* 0x000077731f1f7816 */ /* 0x000fc600000000ff */
[----:B------:R-:W-:Y:S04]  /*bce10*/  @P6 STG.E.U8 desc[UR24][R56.64], R4 ;  /* 0x0000000438006986 */ /* 0x000fe8000c101118 */
        /* <DEDUP_REMOVED lines=27> */
[----:B------:R-:W2:Y:S01]  /*bcfd0*/  LDL.LU.64 R24, [R1+0x2560] ;  /* 0x0025600001187983 */ /* 0x000ea20000300a00 */
[C---:B------:R-:W-:Y:S02]  /*bcfe0*/  LOP3.LUT P1, RZ, R50.reuse, 0x4000000, RZ, 0xc0, !PT ;  /* 0x0400000032ff7812 */ /* 0x040fe4000782c0ff */
[----:B------:R-:W-:Y:S01]  /*bcff0*/  LOP3.LUT R51, R51, 0xffffbfff, RZ, 0xc0, !PT ;  /* 0xffffbfff33337812 */ /* 0x000fe200078ec0ff */
[----:B------:R-:W2:Y:S04]  /*bd000*/  LDL.LU.64 R20, [R1+0x2578] ;  /* 0x0025780001147983 */ /* 0x000ea80000300a00 */
[----:B------:R-:W2:Y:S01]  /*bd010*/  LDL.LU.64 R16, [R1+0x2580] ;  /* 0x0025800001107983 */ /* 0x000ea20000300a00 */
[C---:B------:R-:W-:Y:S02]  /*bd020*/  LOP3.LUT P5, RZ, R50.reuse, 0x100000, RZ, 0xc0, !PT ;  /* 0x0010000032ff7812 */ /* 0x040fe400078ac0ff */
[----:B------:R-:W-:Y:S01]  /*bd030*/  LOP3.LUT P6, RZ, R50, 0x200000, RZ, 0xc0, !PT ;  /* 0x0020000032ff7812 */ /* 0x000fe200078cc0ff */
[----:B------:R-:W2:Y:S02]  /*bd040*/  LDL.LU.64 R14, [R1+0x2588] ;  /* 0x00258800010e7983 */ /* 0x000ea40000300a00 */
[----:B------:R-:W-:-:S02]  /*bd050*/  @P1 LOP3.LUT R51, R51, 0x4000, RZ, 0xfc, !PT ;  /* 0x0000400033331812 */ /* 0x000fc400078efcff */
[----:B------:R-:W-:Y:S01]  /*bd060*/  LOP3.LUT P1, RZ, R50, 0x2000000, RZ, 0xc0, !PT ;  /* 0x0200000032ff7812 */ /* 0x000fe2000782c0ff */
[----:B------:R-:W2:Y:S01]  /*bd070*/  LDL.LU.64 R10, [R1+0x2590] ;  /* 0x00259000010a7983 */ /* 0x000ea20000300a00 */
[----:B------:R-:W-:-:S11]  /*bd080*/  LOP3.LUT R51, R51, 0xffff7fff, RZ, 0xc0, !PT ;  /* 0xffff7fff33337812 */ /* 0x000fd600078ec0ff */
[----:B------:R-:W-:Y:S02]  /*bd090*/  @P1 LOP3.LUT R51, R51, 0x8000, RZ, 0xfc, !PT ;  /* 0x0000800033331812 */ /* 0x000fe400078efcff */
[----:B------:R-:W-:Y:S02]  /*bd0a0*/  LOP3.LUT P1, RZ, R50, 0x1000000, RZ, 0xc0, !PT ;  /* 0x0100000032ff7812 */ /* 0x000fe4000782c0ff */
[----:B------:R-:W-:Y:S02]  /*bd0b0*/  LOP3.LUT R51, R51, 0xfffeffff, RZ, 0xc0, !PT ;  /* 0xfffeffff33337812 */ /* 0x000fe400078ec0ff */
[----:B------:R-:W-:Y:S02]  /*bd0c0*/  PRMT R4, R32, 0x7771, RZ ;  /* 0x0000777120047816 */ /* 0x000fe400000000ff */
[----:B------:R-:W-:-:S03]  /*bd0d0*/  LOP3.LUT P0, RZ, R50, 0x400000, RZ, 0xc0, !PT ;  /* 0x0040000032ff7812 */ /* 0x000fc6000780c0ff */
[----:B---3--:R0:W-:Y:S04]  /*bd0e0*/  @P5 STG.E.U8 desc[UR24][R6.64], R4 ;  /* 0x0000000406005986 */ /* 0x0081e8000c101118 */
[----:B------:R-:W-:Y:S02]  /*bd0f0*/  @P1 LOP3.LUT R51, R51, 0x10000, RZ, 0xfc, !PT ;  /* 0x0001000033331812 */ /* 0x000fe400078efcff */
[----:B------:R-:W-:Y:S02]  /*bd100*/  LOP3.LUT P1, RZ, R50, 0x800000, RZ, 0xc0, !PT ;  /* 0x0080000032ff7812 */ /* 0x000fe4000782c0ff */
[C---:B0-----:R-:W-:Y:S01]  /*bd110*/  PRMT R4, R32.reuse, 0x7772, RZ ;  /* 0x0000777220047816 */ /* 0x041fe200000000ff */
[----:B------:R-:W3:Y:S01]  /*bd120*/  LDL.LU.64 R6, [R1+0x2598] ;  /* 0x0025980001067983 */ /* 0x000ee20000300a00 */
[----:B------:R-:W-:-:S03]  /*bd130*/  PRMT R32, R32, 0x7773, RZ ;  /* 0x0000777320207816 */ /* 0x000fc600000000ff */
[----:B----4-:R0:W-:Y:S04]  /*bd140*/  @P6 STG.E.U8 desc[UR24][R12.64], R4 ;  /* 0x000000040c006986 */ /* 0x0101e8000c101118 */
[----:B------:R1:W-:Y:S01]  /*bd150*/  @P0 STG.E.U8 desc[UR24][R8.64], R32 ;  /* 0x0000002008000986 */ /* 0x0003e2000c101118 */
[----:B0-----:R-:W-:-:S03]  /*bd160*/  PRMT R4, R36, 0x7770, RZ ;  /* 0x0000777024047816 */ /* 0x001fc600000000ff */
[----:B------:R-:W4:Y:S04]  /*bd170*/  LDL.LU.64 R12, [R1+0x25b0] ;  /* 0x0025b000010c7983 */ /* 0x000f280000300a00 */
[----:B------:R0:W-:Y:S01]  /*bd180*/  @P1 STG.E.U8 desc[UR24][R58.64], R4 ;  /* 0x000000043a001986 */ /* 0x0001e2000c101118 */
[----:B------:R-:W-:-:S03]  /*bd190*/  LOP3.LUT P1, RZ, R51, 0x10000, RZ, 0xc0, !PT ;  /* 0x0001000033ff7812 */ /* 0x000fc6000782c0ff */
[----:B-1----:R-:W4:Y:S01]  /*bd1a0*/  LDL.LU.64 R8, [R1+0x25a8] ;  /* 0x0025a80001087983 */ /* 0x002f220000300a00 */
        /* <DEDUP_REMOVED lines=9> */
[----:B------:R-:W-:Y:S02]  /*bd240*/  PRMT R36, R36, 0x7773, RZ ;  /* 0x0000777324247816 */ /* 0x000fe400000000ff */
[----:B------:R-:W-:-:S09]  /*bd250*/  PRMT R4, R40, 0x7770, RZ ;  /* 0x0000777028047816 */ /* 0x000fd200000000ff */
[----:B------:R-:W-:Y:S01]  /*bd260*/  @P1 STG.E.U8 desc[UR24][R52.64], R36 ;  /* 0x0000002434001986 */ /* 0x000fe2000c101118 */
[----:B------:R-:W-:-:S13]  /*bd270*/  LOP3.LUT P1, RZ, R51, 0x2000, RZ, 0xc0, !PT ;  /* 0x0000200033ff7812 */ /* 0x000fda000782c0ff */
        /* <DEDUP_REMOVED lines=8> */
[----:B------:R-:W-:Y:S02]  /*bd300*/  PRMT R40, R40, 0x7773, RZ ;  /* 0x0000777328287816 */ /* 0x000fe400000000ff */
[----:B------:R-:W-:-:S09]  /*bd310*/  LOP3.LUT P2, RZ, R48, 0x1, RZ, 0xc0, !PT ;  /* 0x0000000130ff7812 */ /* 0x000fd2000784c0ff */
[----:B------:R-:W-:Y:S01]  /*bd320*/  @P1 STG.E.U8 desc[UR24][R14.64], R40 ;  /* 0x000000280e001986 */ /* 0x000fe2000c101118 */
[----:B------:R-:W-:Y:S02]  /*bd330*/  LOP3.LUT P1, RZ, R51, 0x200, RZ, 0xc0, !PT ;  /* 0x0000020033ff7812 */ /* 0x000fe4000782c0ff */
[----:B0-----:R-:W-:Y:S02]  /*bd340*/  PRMT R4, R44, 0x7770, RZ ;  /* 0x000077702c047816 */ /* 0x001fe400000000ff */
[C---:B------:R-:W-:Y:S02]  /*bd350*/  LOP3.LUT P3, RZ, R48.reuse, 0x2, RZ, 0xc0, !PT ;  /* 0x0000000230ff7812 */ /* 0x040fe4000786c0ff */
[C---:B------:R-:W-:Y:S02]  /*bd360*/  LOP3.LUT P4, RZ, R48.reuse, 0x4, RZ, 0xc0, !PT ;  /* 0x0000000430ff7812 */ /* 0x040fe4000788c0ff */
[----:B------:R-:W-:-:S05]  /*bd370*/  LOP3.LUT P5, RZ, R48, 0x8, RZ, 0xc0, !PT ;  /* 0x0000000830ff7812 */ /* 0x000fca00078ac0ff */
[----:B------:R0:W-:Y:S01]  /*bd380*/  @P1 STG.E.U8 desc[UR24][R10.64], R4 ;  /* 0x000000040a001986 */ /* 0x0001e2000c101118 */
[----:B------:R-:W-:Y:S02]  /*bd390*/  LOP3.LUT P6, RZ, R48, 0x10, RZ, 0xc0, !PT ;  /* 0x0000001030ff7812 */ /* 0x000fe400078cc0ff */
[----:B0-----:R-:W-:-:S05]  /*bd3a0*/  PRMT R4, R44, 0x7771, RZ ;  /* 0x000077712c047816 */ /* 0x001fca00000000ff */
[----:B---3--:R0:W-:Y:S01]  /*bd3b0*/  @P2 STG.E.U8 desc[UR24][R6.64], R4 ;  /* 0x0000000406002986 */ /* 0x0081e2000c101118 */
[----:B------:R-:W-:Y:S02]  /*bd3c0*/  LOP3.LUT P0, RZ, R48, 0x20, RZ, 0xc0, !PT ;  /* 0x0000002030ff7812 */ /* 0x000fe4000780c0ff */
[C---:B0-----:R-:W-:Y:S02]  /*bd3d0*/  PRMT R4, R44.reuse, 0x7772, RZ ;  /* 0x000077722c047816 */ /* 0x041fe400000000ff */
[----:B------:R-:W-:-:S03]  /*bd3e0*/  PRMT R44, R44, 0x7773, RZ ;  /* 0x000077732c2c7816 */ /* 0x000fc600000000ff */
[----:B----4-:R0:W-:Y:S04]  /*bd3f0*/  @P3 STG.E.U8 desc[UR24][R12.64], R4 ;  /* 0x000000040c003986 */ /* 0x0101e8000c101118 */
[----:B------:R-:W-:Y:S01]  /*bd400*/  @P4 STG.E.U8 desc[UR24][R8.64], R44 ;  /* 0x0000002c08004986 */ /* 0x000fe2000c101118 */
        /* <DEDUP_REMOVED lines=46> */
[----:B------:R-:W-:Y:S02]  /*bd6f0*/  LOP3.LUT R51, R51, 0xfffffeff, RZ, 0xc0, !PT ;  /* 0xfffffeff33337812 */ /* 0x000fe400078ec0ff */
[----:B------:R-:W-:Y:S02]  /*bd700*/  PRMT R4, R37, 0x7770, RZ ;  /* 0x0000777025047816 */ /* 0x000fe400000000ff */
[----:B------:R-:W-:-:S03]  /*bd710*/  LOP3.LUT P0, RZ, R48, 0x200, RZ, 0xc0, !PT ;  /* 0x0000020030ff7812 */ /* 0x000fc6000780c0ff */
[----:B---3--:R0:W-:Y:S04]  /*bd720*/  @P5 STG.E.U8 desc[UR24][R6.64], R4 ;  /* 0x0000000406005986 */ /* 0x0081e8000c101118 */
        /* <DEDUP_REMOVED lines=9> */
[----:B------:R1:W-:Y:S01]  /*bd7c0*/  @P1 STG.E.U8 desc[UR24][R58.64], R37 ;  /* 0x000000253a001986 */ /* 0x0003e2000c101118 */
[----:B------:R-:W-:Y:S02]  /*bd7d0*/  LOP3.LUT P1, RZ, R51, 0x100, RZ, 0xc0, !PT ;  /* 0x0000010033ff7812 */ /* 0x000fe4000782c0ff */
[----:B0-----:R-:W-:Y:S01]  /*bd7e0*/  PRMT R4, R41, 0x7770, RZ ;  /* 0x0000777029047816 */ /* 0x001fe200000000ff */
[----:B------:R-:W4:Y:S04]  /*bd7f0*/  LDL.LU.64 R8, [R1+0x2640] ;  /* 0x0026400001087983 */ /* 0x000f280000300a00 */
[----:B-1----:R-:W4:Y:S06]  /*bd800*/  LDL.LU.64 R58, [R1+0x13f0] ;  /* 0x0013f000013a7983 */ /* 0x002f2c0000300a00 */
[----:B------:R0:W-:Y:S01]  /*bd810*/  @P1 STG.E.U8 desc[UR24][R56.64], R4 ;  /* 0x0000000438001986 */ /* 0x0001e2000c101118 */
[----:B------:R-:W-:-:S03]  /*bd820*/  LOP3.LUT P1, RZ, R51, 0x80, RZ, 0xc0, !PT ;  /* 0x0000008033ff7812 */ /* 0x000fc6000782c0ff */
[----:B0-----:R-:W4:Y:S01]  /*bd830*/  LDL.LU.64 R56, [R1+0x13e0] ;  /* 0x0013e00001387983 */ /* 0x001f220000300a00 */
[----:B------:R-:W-:-:S09]  /*bd840*/  PRMT R4, R41, 0x7771, RZ ;  /* 0x0000777129047816 */ /* 0x000fd200000000ff */
[----:B--2---:R0:W-:Y:S04]  /*bd850*/  @P1 STG.E.U8 desc[UR24][R60.64], R4 ;  /* 0x000000043c001986 */ /* 0x0041e8000c101118 */
[----:B0-----:R-:W2:Y:S01]  /*bd860*/  LDL.LU.64 R60, [R1+0x13d0] ;  /* 0x0013d000013c7983 */ /* 0x001ea20000300a00 */
[----:B------:R-:W-:Y:S02]  /*bd870*/  LOP3.LUT P1, RZ, R51, 0x40, RZ, 0xc0, !PT ;  /* 0x0000004033ff7812 */ /* 0x000fe4000782c0ff */
[C---:B------:R-:W-:Y:S02]  /*bd880*/  PRMT R4, R41.reuse, 0x7772, RZ ;  /* 0x0000777229047816 */ /* 0x040fe400000000ff */
[----:B------:R-:W-:-:S09]  /*bd890*/  PRMT R41, R41, 0x7773, RZ ;  /* 0x0000777329297816 */ /* 0x000fd200000000ff */
[----:B------:R0:W-:Y:S01]  /*bd8a0*/  @P1 STG.E.U8 desc[UR24][R52.64], R4 ;  /* 0x0000000434001986 */ /* 0x0001e2000c101118 */
[----:B------:R-:W-:-:S13]  /*bd8b0*/  LOP3.LUT P1, RZ, R51, 0x20, RZ, 0xc0, !PT ;  /* 0x0000002033ff7812 */ /* 0x000fda000782c0ff */
[----:B------:R-:W-:Y:S01]  /*bd8c0*/  @P1 STG.E.U8 desc[UR24][R24.64], R41 ;  /* 0x0000002918001986 */ /* 0x000fe2000c101118 */
[----:B------:R-:W-:Y:S02]  /*bd8d0*/  LOP3.LUT P1, RZ, R51, 0x10, RZ, 0xc0, !PT ;  /* 0x0000001033ff7812 */ /* 0x000fe4000782c0ff */
[----:B0-----:R-:W-:-:S11]  /*bd8e0*/  PRMT R4, R45, 0x7770, RZ ;  /* 0x000077702d047816 */ /* 0x001fd600000000ff */
[----:B------:R0:W-:Y:S01]  /*bd8f0*/  @P1 STG.E.U8 desc[UR24][R20.64], R4 ;  /* 0x0000000414001986 */ /* 0x0001e2000c101118 */
[----:B------:R-:W-:Y:S02]  /*bd900*/  LOP3.LUT P1, RZ, R51, 0x8, RZ, 0xc0, !PT ;  /* 0x0000000833ff7812 */ /* 0x000fe4000782c0ff */
[----:B0-----:R-:W-:-:S11]  /*bd910*/  PRMT R4, R45, 0x7771, RZ ;  /* 0x000077712d047816 */ /* 0x001fd600000000ff */
[----:B------:R0:W-:Y:S01]  /*bd920*/  @P1 STG.E.U8 desc[UR24][R16.64], R4 ;  /* 0x0000000410001986 */ /* 0x0001e2000c101118 */
[----:B------:R-:W-:Y:S02]  /*bd930*/  LOP3.LUT P1, RZ, R51, 0x4, RZ, 0xc0, !PT ;  /* 0x0000000433ff7812 */ /* 0x000fe4000782c0ff */
[----:B------:R-:W-:Y:S02]  /*bd940*/  LOP3.LUT P2, RZ, R48, 0x80000, RZ, 0xc0, !PT ;  /* 0x0008000030ff7812 */ /* 0x000fe4000784c0ff */
[----:B0-----:R-:W-:-:S09]  /*bd950*/  PRMT R4, R45, 0x7772, RZ ;  /* 0x000077722d047816 */ /* 0x001fd200000000ff */
[----:B------:R0:W-:Y:S01]  /*bd960*/  @P1 STG.E.U8 desc[UR24][R14.64], R4 ;  /* 0x000000040e001986 */ /* 0x0001e2000c101118 */
[----:B------:R-:W-:Y:S02]  /*bd970*/  LOP3.LUT P1, RZ, R51, 0x2, RZ, 0xc0, !PT ;  /* 0x0000000233ff7812 */ /* 0x000fe4000782c0ff */
[C---:B------:R-:W-:Y:S02]  /*bd980*/  LOP3.LUT P3, RZ, R48.reuse, 0x100000, RZ, 0xc0, !PT ;  /* 0x0010000030ff7812 */ /* 0x040fe4000786c0ff */
[----:B------:R-:W-:Y:S02]  /*bd990*/  PRMT R45, R45, 0x7773, RZ ;  /* 0x000077732d2d7816 */ /* 0x000fe400000000ff */
[----:B------:R-:W-:Y:S02]  /*bd9a0*/  LOP3.LUT P4, RZ, R48, 0x200000, RZ, 0xc0, !PT ;  /* 0x0020000030ff7812 */ /* 0x000fe4000788c0ff */
[----:B0-----:R-:W-:-:S05]  /*bd9b0*/  PRMT R4, R34, 0x7770, RZ ;  /* 0x0000777022047816 */ /* 0x001fca00000000ff */
[----:B------:R-:W-:Y:S04]  /*bd9c0*/  @P1 STG.E.U8 desc[UR24][R10.64], R45 ;  /* 0x0000002d0a001986 */ /* 0x000fe8000c101118 */
[----:B---3--:R0:W-:Y:S01]  /*bd9d0*/  @P2 STG.E.U8 desc[UR24][R6.64], R4 ;  /* 0x0000000406002986 */ /* 0x0081e2000c101118 */
[C---:B------:R-:W-:Y:S02]  /*bd9e0*/  LOP3.LUT P5, RZ, R48.reuse, 0x400000, RZ, 0xc0, !PT ;  /* 0x0040000030ff7812 */ /* 0x040fe400078ac0ff */
[----:B------:R-:W-:Y:S02]  /*bd9f0*/  LOP3.LUT P6, RZ, R48, 0x800000, RZ, 0xc0, !PT ;  /* 0x0080000030ff7812 */ /* 0x000fe400078cc0ff */
[----:B0-----:R-:W-:-:S05]  /*bda00*/  PRMT R4, R34, 0x7771, RZ ;  /* 0x0000777122047816 */ /* 0x001fca00000000ff */
[----:B----4-:R0:W-:Y:S01]  /*bda10*/  @P3 STG.E.U8 desc[UR24][R12.64], R4 ;  /* 0x000000040c003986 */ /* 0x0101e2000c101118 */
[----:B------:R-:W-:Y:S02]  /*bda20*/  LOP3.LUT P0, RZ, R48, 0x1000000, RZ, 0xc0, !PT ;  /* 0x0100000030ff7812 */ /* 0x000fe4000780c0ff */
        /* <DEDUP_REMOVED lines=44> */
[----:B------:R-:W-:Y:S01]  /*bdcf0*/  LOP3.LUT R49, R49, 0x7fffffff, RZ, 0xc0, !PT ;  /* 0x7fffffff31317812 */ /* 0x000fe200078ec0ff */
[----:B------:R-:W2:Y:S01]  /*bdd00*/  LDL.LU.64 R10, [R1+0x1310] ;  /* 0x00131000010a7983 */ /* 0x000ea20000300a00 */
[----:B------:R-:W-:-:S09]  /*bdd10*/  LOP3.LUT P0, RZ, R48, 0x10000000, RZ, 0xc0, !PT ;  /* 0x1000000030ff7812 */ /* 0x000fd2000780c0ff */
[----:B------:R-:W-:Y:S02]  /*bdd20*/  @P1 LOP3.LUT R49, R49, 0x80000000, RZ, 0xfc, !PT ;  /* 0x8000000031311812 */ /* 0x000fe400078efcff */
[----:B------:R-:W-:Y:S02]  /*bdd30*/  LOP3.LUT P1, RZ, R48, 0x40000000, RZ, 0xc0, !PT ;  /* 0x4000000030ff7812 */ /* 0x000fe4000782c0ff */
[----:B------:R-:W-:Y:S02]  /*bdd40*/  LOP3.LUT R51, R51, 0xfffffffe, RZ, 0xc0, !PT ;  /* 0xfffffffe33337812 */ /* 0x000fe400078ec0ff */
[----:B------:R-:W-:Y:S02]  /*bdd50*/  PRMT R38, R38, 0x7773, RZ ;  /* 0x0000777326267816 */ /* 0x000fe400000000ff */
[----:B------:R-:W-:-:S03]  /*bdd60*/  PRMT R4, R42, 0x7770, RZ ;  /* 0x000077702a047816 */ /* 0x000fc600000000ff */
[----:B---3--:R0:W-:Y:S04]  /*bdd70*/  @P5 STG.E.U8 desc[UR24][R6.64], R38 ;  /* 0x0000002606005986 */ /* 0x0081e8000c101118 */
[----:B------:R-:W-:Y:S01]  /*bdd80*/  @P1 LOP3.LUT R51, R51, 0x1, RZ, 0xfc, !PT ;  /* 0x0000000133331812 */ /* 0x000fe200078efcff */
[----:B----4-:R1:W-:Y:S01]  /*bdd90*/  @P6 STG.E.U8 desc[UR24][R12.64], R4 ;  /* 0x000000040c006986 */ /* 0x0103e2000c101118 */
[----:B------:R-:W-:-:S03]  /*bdda0*/  LOP3.LUT P1, RZ, R48, 0x20000000, RZ, 0xc0, !PT ;  /* 0x2000000030ff7812 */ /* 0x000fc6000782c0ff */
[----:B0-----:R-:W3:Y:S01]  /*bddb0*/  LDL.LU.64 R6, [R1+0x12f8] ;  /* 0x0012f80001067983 */ /* 0x001ee20000300a00 */
[----:B-1----:R-:W-:-:S03]  /*bddc0*/  PRMT R4, R42, 0x7771, RZ ;  /* 0x000077712a047816 */ /* 0x002fc600000000ff */
[----:B------:R-:W4:Y:S04]  /*bddd0*/  LDL.LU.64 R12, [R1+0x12f0] ;  /* 0x0012f000010c7983 */ /* 0x000f280000300a00 */
[----:B------:R0:W-:Y:S02]  /*bdde0*/  @P0 STG.E.U8 desc[UR24][R8.64], R4 ;  /* 0x0000000408000986 */ /* 0x0001e4000c101118 */
[----:B0-----:R-:W-:Y:S02]  /*bddf0*/  PRMT R4, R42, 0x7772, RZ ;  /* 0x000077722a047816 */ /* 0x001fe400000000ff */
[----:B------:R-:W4:Y:S04]  /*bde00*/  LDL.LU.64 R8, [R1+0x12e8] ;  /* 0x0012e80001087983 */ /* 0x000f280000300a00 */
[----:B------:R0:W-:Y:S01]  /*bde10*/  @P1 STG.E.U8 desc[UR24][R58.64], R4 ;  /* 0x000000043a001986 */ /* 0x0001e2000c101118 */
[----:B------:R-:W-:-:S02]  /*bde20*/  LOP3.LUT P1, RZ, R51, 0x1, RZ, 0xc0, !PT ;  /* 0x0000000133ff7812 */ /* 0x000fc4000782c0ff */
[----:B------:R-:W-:Y:S01]  /*bde30*/  PRMT R42, R42, 0x7773, RZ ;  /* 0x000077732a2a7816 */ /* 0x000fe200000000ff */
[----:B0-----:R-:W4:Y:S10]  /*bde40*/  LDL.LU.64 R58, [R1+0x12e0] ;  /* 0x0012e000013a7983 */ /* 0x001f340000300a00 */
        /* <DEDUP_REMOVED lines=25> */
[C---:B0-----:R-:W-:Y:S02]  /*bdfe0*/  PRMT R4, R35.reuse, 0x7772, RZ ;  /* 0x0000777223047816 */ /* 0x041fe400000000ff */
[----:B------:R-:W-:-:S03]  /*bdff0*/  PRMT R35, R35, 0x7773, RZ ;  /* 0x0000777323237816 */ /* 0x000fc600000000ff */
[----:B------:R0:W-:Y:S01]  /*be000*/  @P1 STG.E.U8 desc[UR24][R10.64], R4 ;  /* 0x000000040a001986 */ /* 0x0001e2000c101118 */
[----:B------:R-:W-:-:S03]  /*be010*/  LOP3.LUT P5, RZ, R3, 0x200, RZ, 0xc0, !PT ;  /* 0x0000020003ff7812 */ /* 0x000fc600078ac0ff */
[----:B---3--:R-:W-:Y:S01]  /*be020*/  @P2 STG.E.U8 desc[UR24][R6.64], R35 ;  /* 0x0000002306002986 */ /* 0x008fe2000c101118 */
[----:B0-----:R-:W-:-:S05]  /*be030*/  PRMT R4, R39, 0x7770, RZ ;  /* 0x0000777027047816 */ /* 0x001fca00000000ff */
[----:B----4-:R0:W-:Y:S01]  /*be040*/  @P3 STG.E.U8 desc[UR24][R12.64], R4 ;  /* 0x000000040c003986 */ /* 0x0101e2000c101118 */
        /* <DEDUP_REMOVED lines=34> */
[----:B------:R-:W2:Y:S04]  /*be270*/  LDL.LU R55, [R1+0x1e0] ;  /* 0x0001e00001377983 */ /* 0x000ea80000300800 */
[----:B------:R-:W2:Y:S01]  /*be280*/  LDL.LU.64 R28, [R1+0x1290] ;  /* 0x00129000011c7983 */ /* 0x000ea20000300a00 */
[----:B------:R-:W-:-:S03]  /*be290*/  @P1 LOP3.LUT R49, R49, 0x200000, RZ, 0xfc, !PT ;  /* 0x0020000031311812 */ /* 0x000fc600078efcff */
[----:B------:R-:W2:Y:S01]  /*be2a0*/  LDL.LU.64 R52, [R1+0x1288] ;  /* 0x0012880001347983 */ /* 0x000ea20000300a00 */
[----:B------:R-:W-:Y:S02]  /*be2b0*/  LOP3.LUT P1, RZ, R3, 0x80000, RZ, 0xc0, !PT ;  /* 0x0008000003ff7812 */ /* 0x000fe4000782c0ff */
        /* <DEDUP_REMOVED lines=9> */
[----:B------:R-:W-:Y:S02]  /*be350*/  LOP3.LUT R49, R49, 0xff7fffff, RZ, 0xc0, !PT ;  /* 0xff7fffff31317812 */ /* 0x000fe400078ec0ff */
[----:B------:R-:W-:-:S09]  /*be360*/  LOP3.LUT P0, RZ, R3, 0x8000, RZ, 0xc0, !PT ;  /* 0x0000800003ff7812 */ /* 0x000fd2000780c0ff */
[----:B------:R-:W-:Y:S02]  /*be370*/  @P1 LOP3.LUT R49, R49, 0x800000, RZ, 0xfc, !PT ;  /* 0x0080000031311812 */ /* 0x000fe400078efcff */
[----:B------:R-:W-:Y:S02]  /*be380*/  LOP3.LUT P1, RZ, R3, 0x20000, RZ, 0xc0, !PT ;  /* 0x0002000003ff7812 */ /* 0x000fe4000782c0ff */
[----:B------:R-:W-:Y:S02]  /*be390*/  LOP3.LUT R49, R49, 0xfeffffff, RZ, 0xc0, !PT ;  /* 0xfeffffff31317812 */ /* 0x000fe400078ec0ff */
[C---:B------:R-:W-:Y:S02]  /*be3a0*/  PRMT R4, R43.reuse, 0x7772, RZ ;  /* 0x000077722b047816 */ /* 0x040fe400000000ff */
[----:B------:R-:W-:-:S03]  /*be3b0*/  PRMT R43, R43, 0x7773, RZ ;  /* 0x000077732b2b7816 */ /* 0x000fc600000000ff */
[----:B---3--:R0:W-:Y:S04]  /*be3c0*/  @P5 STG.E.U8 desc[UR24][R6.64], R4 ;  /* 0x0000000406005986 */ /* 0x0081e8000c101118 */
[----:B------:R-:W-:Y:S02]  /*be3d0*/  @P1 LOP3.LUT R49, R49, 0x1000000, RZ, 0xfc, !PT ;  /* 0x0100000031311812 */ /* 0x000fe400078efcff */
[----:B------:R-:W-:Y:S01]  /*be3e0*/  LOP3.LUT P1, RZ, R3, 0x10000, RZ, 0xc0, !PT ;  /* 0x0001000003ff7812 */ /* 0x000fe2000782c0ff */
[----:B----4-:R-:W-:Y:S01]  /*be3f0*/  @P6 STG.E.U8 desc[UR24][R12.64], R43 ;  /* 0x0000002b0c006986 */ /* 0x010fe2000c101118 */
[----:B0-----:R-:W-:-:S05]  /*be400*/  PRMT R4, R47, 0x7770, RZ ;  /* 0x000077702f047816 */ /* 0x001fca00000000ff */
[----:B------:R0:W-:Y:S02]  /*be410*/  @P0 STG.E.U8 desc[UR24][R58.64], R4 ;  /* 0x000000043a000986 */ /* 0x0001e4000c101118 */
[----:B0-----:R-:W-:Y:S02]  /*be420*/  PRMT R4, R47, 0x7771, RZ ;  /* 0x000077712f047816 */ /* 0x001fe400000000ff */
[----:B------:R-:W3:Y:S04]  /*be430*/  LDL.LU R59, [R1+0x1a0] ;  /* 0x0001a000013b7983 */ /* 0x000ee80000300800 */
[----:B------:R0:W-:Y:S01]  /*be440*/  @P1 STG.E.U8 desc[UR24][R8.64], R4 ;  /* 0x0000000408001986 */ /* 0x0001e2000c101118 */
[----:B------:R-:W-:-:S03]  /*be450*/  LOP3.LUT P1, RZ, R49, 0x1000000, RZ, 0xc0, !PT ;  /* 0x0100000031ff7812 */ /* 0x000fc6000782c0ff */
[----:B------:R-:W4:Y:S04]  /*be460*/  LDL.LU.64 R10, [R1+0x1260] ;  /* 0x00126000010a7983 */ /* 0x000f280000300a00 */
[----:B------:R-:W3:Y:S01]  /*be470*/  LDL.LU.64 R6, [R1+0x1258] ;  /* 0x0012580001067983 */ /* 0x000ee20000300a00 */
[----:B0-----:R-:W-:-:S03]  /*be480*/  PRMT R4, R47, 0x7772, RZ ;  /* 0x000077722f047816 */ /* 0x001fc600000000ff */
[----:B------:R-:W3:Y:S04]  /*be490*/  LDL.LU.64 R12, [R1+0x1250] ;  /* 0x00125000010c7983 */ /* 0x000ee80000300a00 */
[----:B------:R0:W-:Y:S01]  /*be4a0*/  @P1 STG.E.U8 desc[UR24][R56.64], R4 ;  /* 0x0000000438001986 */ /* 0x0001e2000c101118 */
[----:B------:R-:W-:Y:S02]  /*be4b0*/  LOP3.LUT P1, RZ, R49, 0x800000, RZ, 0xc0, !PT ;  /* 0x0080000031ff7812 */ /* 0x000fe4000782c0ff */
[----:B------:R-:W-:Y:S01]  /*be4c0*/  PRMT R47, R47, 0x7773, RZ ;  /* 0x000077732f2f7816 */ /* 0x000fe200000000ff */
[----:B------:R-:W3:Y:S04]  /*be4d0*/  LDL.LU.64 R8, [R1+0x1248] ;  /* 0x0012480001087983 */ /* 0x000ee80000300a00 */
[----:B0-----:R-:W3:Y:S06]  /*be4e0*/  LDL.LU.64 R56, [R1+0x1240] ;  /* 0x0012400001387983 */ /* 0x001eec0000300a00 */
        /* <DEDUP_REMOVED lines=25> */
[C---:B------:R-:W-:Y:S02]  /*be680*/  LOP3.LUT P5, RZ, R3.reuse, 0x10000000, RZ, 0xc0, !PT ;  /* 0x1000000003ff7812 */ /* 0x040fe400078ac0ff */
[C---:B------:R-:W-:Y:S02]  /*be690*/  LOP3.LUT P6, RZ, R3.reuse, 0x20000000, RZ, 0xc0, !PT ;  /* 0x2000000003ff7812 */ /* 0x040fe400078cc0ff */
[----:B0-----:R-:W-:Y:S02]  /*be6a0*/  PRMT R4, R2, 0x7773, RZ ;  /* 0x0000777302047816 */ /* 0x001fe400000000ff */
[C---:B------:R-:W-:Y:S01]  /*be6b0*/  LOP3.LUT P0, RZ, R3.reuse, 0x40000000, RZ, 0xc0, !PT ;  /* 0x4000000003ff7812 */ /* 0x040fe2000780c0ff */
[----:B------:R-:W4:Y:S04]  /*be6c0*/  LDL.LU R2, [R1+0x364c] ;  /* 0x00364c0001027983 */ /* 0x000f280000300800 */
[----:B---3--:R0:W-:Y:S01]  /*be6d0*/  @P3 STG.E.U8 desc[UR24][R6.64], R4 ;  /* 0x0000000406003986 */ /* 0x0081e2000c101118 */
[----:B------:R-:W-:-:S02]  /*be6e0*/  LOP3.LUT P3, RZ, R3, 0x80000000, RZ, 0xc0, !PT ;  /* 0x8000000003ff7812 */ /* 0x000fc4000786c0ff */
[C---:B------:R-:W-:Y:S02]  /*be6f0*/  PRMT R3, R59.reuse, 0x7772, RZ ;  /* 0x000077723b037816 */ /* 0x040fe400000000ff */
[----:B0-----:R-:W-:-:S05]  /*be700*/  PRMT R4, R59, 0x7770, RZ ;  /* 0x000077703b047816 */ /* 0x001fca00000000ff */
[----:B------:R0:W-:Y:S02]  /*be710*/  @P4 STG.E.U8 desc[UR24][R12.64], R4 ;  /* 0x000000040c004986 */ /* 0x0001e4000c101118 */
[----:B0-----:R-:W-:-:S05]  /*be720*/  PRMT R4, R59, 0x7771, RZ ;  /* 0x000077713b047816 */ /* 0x001fca00000000ff */
[----:B------:R-:W-:Y:S04]  /*be730*/  @P5 STG.E.U8 desc[UR24][R8.64], R4 ;  /* 0x0000000408005986 */ /* 0x000fe8000c101118 */
[----:B------:R0:W-:Y:S02]  /*be740*/  @P6 STG.E.U8 desc[UR24][R56.64], R3 ;  /* 0x0000000338006986 */ /* 0x0001e4000c101118 */
[----:B0-----:R-:W-:-:S05]  /*be750*/  PRMT R3, R59, 0x7773, RZ ;  /* 0x000077733b037816 */ /* 0x001fca00000000ff */
[----:B--2---:R0:W-:Y:S04]  /*be760*/  @P0 STG.E.U8 desc[UR24][R60.64], R3 ;  /* 0x000000033c000986 */ /* 0x0041e8000c101118 */
[----:B0-----:R-:W2:Y:S04]  /*be770*/  LDL.LU.64 R60, [R1+0x1230] ;  /* 0x00123000013c7983 */ /* 0x001ea80000300a00 */
[----:B------:R-:W3:Y:S04]  /*be780*/  LDL.LU.64 R14, [R1+0x1228] ;  /* 0x00122800010e7983 */ /* 0x000ee80000300a00 */
[----:B------:R-:W3:Y:S04]  /*be790*/  LDL.LU.64 R10, [R1+0x1220] ;  /* 0x00122000010a7983 */ /* 0x000ee80000300a00 */
[----:B------:R-:W2:Y:S04]  /*be7a0*/  LDL.LU R59, [R1+0x1c0] ;  /* 0x0001c000013b7983 */ /* 0x000ea80000300800 */
[----:B------:R-:W3:Y:S04]  /*be7b0*/  LDL.LU.64 R6, [R1+0x1218] ;  /* 0x0012180001067983 */ /* 0x000ee80000300a00 */
[----:B------:R-:W3:Y:S04]  /*be7c0*/  LDL.LU.64 R12, [R1+0x1210] ;  /* 0x00121000010c7983 */ /* 0x000ee80000300a00 */
[----:B------:R-:W3:Y:S04]  /*be7d0*/  LDL.LU.64 R8, [R1+0x1208] ;  /* 0x0012080001087983 */ /* 0x000ee80000300a00 */
[----:B------:R-:W3:Y:S04]  /*be7e0*/  LDL.LU R5, [R1+0x1e4] ;  /* 0x0001e40001057983 */ /* 0x000ee80000300800 */
[----:B------:R-:W3:Y:S01]  /*be7f0*/  LDL.LU.64 R56, [R1+0x1200] ;  /* 0x0012000001387983 */ /* 0x000ee20000300a00 */
[----:B------:R-:W-:-:S02]  /*be800*/  LOP3.LUT R49, R49, 0xfffffbff, RZ, 0xc0, !PT ;  /* 0xfffffbff31317812 */ /* 0x000fc400078ec0ff */
[----:B----4-:R-:W-:-:S13]  /*be810*/  LOP3.LUT P1, RZ, R2, 0x800, RZ, 0xc0, !PT ;  /* 0x0000080002ff7812 */ /* 0x010fda000782c0ff */
        /* <DEDUP_REMOVED lines=13> */
[----:B------:R-:W-:-:S07]  /*be8f0*/  LOP3.LUT P5, RZ, R2, 0x2, RZ, 0xc0, !PT ;  /* 0x0000000202ff7812 */ /* 0x000fce00078ac0ff */
[----:B------:R-:W-:Y:S02]  /*be900*/  @P1 LOP3.LUT R49, R49, 0x4000, RZ, 0xfc, !PT ;  /* 0x0000400031311812 */ /* 0x000fe400078efcff */
[C---:B------:R-:W-:Y:S02]  /*be910*/  LOP3.LUT P1, RZ, R2.reuse, 0x40, RZ, 0xc0, !PT ;  /* 0x0000004002ff7812 */ /* 0x040fe4000782c0ff */
[C---:B------:R-:W-:Y:S02]  /*be920*/  LOP3.LUT P6, RZ, R2.reuse, 0x4, RZ, 0xc0, !PT ;  /* 0x0000000402ff7812 */ /* 0x040fe400078cc0ff */
[----:B------:R-:W-:Y:S02]  /*be930*/  LOP3.LUT R49, R49, 0xffff7fff, RZ, 0xc0, !PT ;  /* 0xffff7fff31317812 */ /* 0x000fe400078ec0ff */
[----:B------:R-:W-:-:S07]  /*be940*/  LOP3.LUT P0, RZ, R2, 0x8, RZ, 0xc0, !PT ;  /* 0x0000000802ff7812 */ /* 0x000fce000780c0ff */
[----:B------:R-:W-:Y:S02]  /*be950*/  @P1 LOP3.LUT R49, R49, 0x8000, RZ, 0xfc, !PT ;  /* 0x0000800031311812 */ /* 0x000fe400078efcff */
[----:B------:R-:W-:Y:S02]  /*be960*/  LOP3.LUT P1, RZ, R2, 0x20, RZ, 0xc0, !PT ;  /* 0x0000002002ff7812 */ /* 0x000fe4000782c0ff */
[----:B------:R-:W-:Y:S02]  /*be970*/  LOP3.LUT R49, R49, 0xfffeffff, RZ, 0xc0, !PT ;  /* 0xfffeffff31317812 */ /* 0x000fe400078ec0ff */
[----:B--2---:R-:W-:-:S05]  /*be980*/  PRMT R3, R59, 0x7770, RZ ;  /* 0x000077703b037816 */ /* 0x004fca00000000ff */
[----:B------:R0:W-:Y:S04]  /*be990*/  @P3 STG.E.U8 desc[UR24][R60.64], R3 ;  /* 0x000000033c003986 */ /* 0x0001e8000c101118 */
[----:B0-----:R-:W2:Y:S04]  /*be9a0*/  LDL.LU.64 R60, [R1+0x11f8] ;  /* 0x0011f800013c7983 */ /* 0x001ea80000300a00 */
[----:B------:R-:W4:Y:S04]  /*be9b0*/  LDL.LU R58, [R1+0x1d4] ;  /* 0x0001d400013a7983 */ /* 0x000f280000300800 */
[----:B------:R-:W4:Y:S04]  /*be9c0*/  LDL.LU.64 R52, [R1+0x11f0] ;  /* 0x0011f00001347983 */ /* 0x000f280000300a00 */
[----:B------:R-:W4:Y:S04]  /*be9d0*/  LDL.LU.64 R24, [R1+0x11e8] ;  /* 0x0011e80001187983 */ /* 0x000f280000300a00 */
[----:B------:R-:W4:Y:S04]  /*be9e0*/  LDL.LU.64 R20, [R1+0x11e0] ;  /* 0x0011e00001147983 */ /* 0x000f280000300a00 */
[----:B------:R-:W4:Y:S01]  /*be9f0*/  LDL.LU.64 R16, [R1+0x11d8] ;  /* 0x0011d80001107983 */ /* 0x000f220000300a00 */
[----:B------:R-:W-:-:S03]  /*bea00*/  PRMT R3, R59, 0x7771, RZ ;  /* 0x000077713b037816 */ /* 0x000fc600000000ff */
[----:B------:R-:W4:Y:S04]  /*bea10*/  LDL.LU R55, [R1+0x1a4] ;  /* 0x0001a40001377983 */ /* 0x000f280000300800 */
[----:B---3--:R0:W-:Y:S02]  /*bea20*/  @P4 STG.E.U8 desc[UR24][R14.64], R3 ;  /* 0x000000030e004986 */ /* 0x0081e4000c101118 */
[----:B0-----:R-:W-:Y:S02]  /*bea30*/  PRMT R3, R59, 0x7772, RZ ;  /* 0x000077723b037816 */ /* 0x001fe400000000ff */
[----:B------:R-:W3:Y:S04]  /*bea40*/  LDL.LU.64 R14, [R1+0x11d0] ;  /* 0x0011d000010e7983 */ /* 0x000ee80000300a00 */
[----:B------:R0:W-:Y:S01]  /*bea50*/  @P5 STG.E.U8 desc[UR24][R10.64], R3 ;  /* 0x000000030a005986 */ /* 0x0001e2000c101118 */
[----:B------:R-:W-:-:S02]  /*bea60*/  @P1 LOP3.LUT R49, R49, 0x10000, RZ, 0xfc, !PT ;  /* 0x0001000031311812 */ /* 0x000fc400078efcff */
[----:B0-----:R-:W-:Y:S01]  /*bea70*/  PRMT R3, R59, 0x7773, RZ ;  /* 0x000077733b037816 */ /* 0x001fe200000000ff */
[----:B------:R-:W3:Y:S04]  /*bea80*/  LDL.LU.64 R10, [R1+0x11c8] ;  /* 0x0011c800010a7983 */ /* 0x000ee80000300a00 */
[----:B------:R0:W-:Y:S01]  /*bea90*/  @P6 STG.E.U8 desc[UR24][R6.64], R3 ;  /* 0x0000000306006986 */ /* 0x0001e2000c101118 */
[----:B------:R-:W-:Y:S02]  /*beaa0*/  LOP3.LUT P1, RZ, R2, 0x10, RZ, 0xc0, !PT ;  /* 0x0000001002ff7812 */ /* 0x000fe4000782c0ff */
[C---:B0-----:R-:W-:Y:S01]  /*beab0*/  PRMT R3, R5.reuse, 0x7770, RZ ;  /* 0x0000777005037816 */ /* 0x041fe200000000ff */
[----:B------:R-:W3:Y:S04]  /*beac0*/  LDL.LU.64 R6, [R1+0x11c0] ;  /* 0x0011c00001067983 */ /* 0x000ee80000300a00 */
[----:B------:R0:W-:Y:S04]  /*bead0*/  @P0 STG.E.U8 desc[UR24][R12.64], R3 ;  /* 0x000000030c000986 */ /* 0x0001e8000c101118 */
[----:B0-----:R-:W3:Y:S01]  /*beae0*/  LDL.LU.64 R12, [R1+0x11b8] ;  /* 0x0011b800010c7983 */ /* 0x001ee20000300a00 */
[----:B------:R-:W-:-:S03]  /*beaf0*/  PRMT R3, R5, 0x7771, RZ ;  /* 0x0000777105037816 */ /* 0x000fc600000000ff */
[----:B------:R-:W3:Y:S04]  /*beb00*/  LDL.LU R59, [R1+0x1c4] ;  /* 0x0001c400013b7983 */ /* 0x000ee80000300800 */
[----:B------:R0:W-:Y:S01]  /*beb10*/  @P1 STG.E.U8 desc[UR24][R8.64], R3 ;  /* 0x0000000308001986 */ /* 0x0001e2000c101118 */
[----:B------:R-:W-:-:S03]  /*beb20*/  LOP3.LUT P1, RZ, R49, 0x10000, RZ, 0xc0, !PT ;  /* 0x0001000031ff7812 */ /* 0x000fc6000782c0ff */
[----:B0-----:R-:W3:Y:S01]  /*beb30*/  LDL.LU.64 R8, [R1+0x11b0] ;  /* 0x0011b00001087983 */ /* 0x001ee20000300a00 */
[----:B------:R-:W-:-:S09]  /*beb40*/  PRMT R3, R5, 0x7772, RZ ;  /* 0x0000777205037816 */ /* 0x000fd200000000ff */
        /* <DEDUP_REMOVED lines=8> */
[----:B------:R-:W-:Y:S01]  /*bebd0*/  LOP3.LUT P6, RZ, R2, 0x10000, RZ, 0xc0, !PT ;  /* 0x0001000002ff7812 */ /* 0x000fe200078cc0ff */
[----:B--2---:R4:W-:Y:S01]  /*bebe0*/  @P1 STG.E.U8 desc[UR24][R60.64], R3 ;  /* 0x000000033c001986 */ /* 0x0049e2000c101118 */
[C---:B------:R-:W-:Y:S02]  /*bebf0*/  LOP3.LUT P1, RZ, R49.reuse, 0x4000, RZ, 0xc0, !PT ;  /* 0x0000400031ff7812 */ /* 0x040fe4000782c0ff */
[----:B----4-:R-:W-:Y:S01]  /*bec00*/  PRMT R3, R58, 0x7770, RZ ;  /* 0x000077703a037816 */ /* 0x010fe200000000ff */
        /* <DEDUP_REMOVED lines=8> */
[C---:B------:R-:W-:Y:S02]  /*bec90*/  LOP3.LUT P1, RZ, R49.reuse, 0x800, RZ, 0xc0, !PT ;  /* 0x0000080031ff7812 */ /* 0x040fe4000782c0ff */
[----:B0-----:R-:W-:Y:S02]  /*beca0*/  PRMT R3, R58, 0x7773, RZ ;  /* 0x000077733a037816 */ /* 0x001fe400000000ff */
[----:B------:R-:W4:Y:S09]  /*becb0*/  LDL.LU R58, [R1+0x1e8] ;  /* 0x0001e800013a7983 */ /* 0x000f320000300800 */
[----:B------:R0:W-:Y:S01]  /*becc0*/  @P1 STG.E.U8 desc[UR24][R16.64], R3 ;  /* 0x0000000310001986 */ /* 0x0001e2000c101118 */
[----:B------:R-:W-:-:S02]  /*becd0*/  LOP3.LUT P1, RZ, R49, 0x400, RZ, 0xc0, !PT ;  /* 0x0000040031ff7812 */ /* 0x000fc4000782c0ff */
[----:B0-----:R-:W-:-:S11]  /*bece0*/  PRMT R3, R55, 0x7770, RZ ;  /* 0x0000777037037816 */ /* 0x001fd600000000ff */
[----:B---3--:R0:W-:Y:S02]  /*becf0*/  @P1 STG.E.U8 desc[UR24][R14.64], R3 ;  /* 0x000000030e001986 */ /* 0x0081e4000c101118 */
[C---:B0-----:R-:W-:Y:S02]  /*bed00*/  PRMT R3, R55.reuse, 0x7771, RZ ;  /* 0x0000777137037816 */ /* 0x041fe400000000ff */
[----:B------:R-:W3:Y:S04]  /*bed10*/  LDL.LU.64 R14, [R1+0x1198] ;  /* 0x00119800010e7983 */ /* 0x000ee80000300a00 */
[----:B------:R0:W-:Y:S02]  /*bed20*/  @P2 STG.E.U8 desc[UR24][R10.64], R3 ;  /* 0x000000030a002986 */ /* 0x0001e4000c101118 */
[----:B0-----:R-:W-:-:S05]  /*bed30*/  PRMT R3, R55, 0x7772, RZ ;  /* 0x0000777237037816 */ /* 0x001fca00000000ff */
[----:B------:R0:W-:Y:S02]  /*bed40*/  @P3 STG.E.U8 desc[UR24][R6.64], R3 ;  /* 0x0000000306003986 */ /* 0x0001e4000c101118 */
[----:B0-----:R-:W-:-:S05]  /*bed50*/  PRMT R3, R55, 0x7773, RZ ;  /* 0x0000777337037816 */ /* 0x001fca00000000ff */
[----:B------:R0:W-:Y:S04]  /*bed60*/  @P4 STG.E.U8 desc[UR24][R12.64], R3 ;  /* 0x000000030c004986 */ /* 0x0001e8000c101118 */
[----:B0-----:R-:W4:Y:S01]  /*bed70*/  LDL.LU.64 R12, [R1+0x1190] ;  /* 0x00119000010c7983 */ /* 0x001f220000300a00 */
[----:B------:R-:W-:-:S05]  /*bed80*/  PRMT R3, R59, 0x7770, RZ ;  /* 0x000077703b037816 */ /* 0x000fca00000000ff */
[----:B------:R0:W-:Y:S02]  /*bed90*/  @P5 STG.E.U8 desc[UR24][R8.64], R3 ;  /* 0x0000000308005986 */ /* 0x0001e4000c101118 */
[----:B0-----:R-:W-:-:S05]  /*beda0*/  PRMT R3, R59, 0x7771, RZ ;  /* 0x000077713b037816 */ /* 0x001fca00000000ff */
[----:B------:R0:W-:Y:S04]  /*bedb0*/  @P6 STG.E.U8 desc[UR24][R56.64], R3 ;  /* 0x0000000338006986 */ /* 0x0001e8000c101118 */
[----:B0-----:R-:W4:Y:S04]  /*bedc0*/  LDL.LU.64 R56, [R1+0x1188] ;  /* 0x0011880001387983 */ /* 0x001f280000300a00 */
[----:B------:R-:W4:Y:S01]  /*bedd0*/  LDL.LU.64 R6, [R1+0x1180] ;  /* 0x0011800001067983 */ /* 0x000f220000300a00 */
[C---:B------:R-:W-:Y:S02]  /*bede0*/  LOP3.LUT P4, RZ, R2.reuse, 0x400000, RZ, 0xc0, !PT ;  /* 0x0040000002ff7812 */ /* 0x040fe4000788c0ff */
[----:B------:R-:W-:-:S02]  /*bedf0*/  LOP3.LUT P0, RZ, R2, 0x20000, RZ, 0xc0, !PT ;  /* 0x0002000002ff7812 */ /* 0x000fc4000780c0ff */
[----:B------:R-:W-:Y:S02]  /*bee00*/  LOP3.LUT P5, RZ, R2, 0x1000000, RZ, 0xc0, !PT ;  /* 0x0100000002ff7812 */ /* 0x000fe400078ac0ff */
[----:B------:R-:W-:Y:S02]  /*bee10*/  PRMT R3, R59, 0x7772, RZ ;  /* 0x000077723b037816 */ /* 0x000fe400000000ff */
[----:B------:R-:W-:-:S05]  /*bee20*/  LOP3.LUT R49, R49, 0xfffffdff, RZ, 0xc0, !PT ;  /* 0xfffffdff31317812 */ /* 0x000fca00078ec0ff */
[----:B------:R-:W-:-:S04]  /*bee30*/  @P4 LOP3.LUT R49, R49, 0x200, RZ, 0xfc, !PT ;  /* 0x0000020031314812 */ /* 0x000fc800078efcff */
[----:B------:R-:W-:-:S04]  /*bee40*/  LOP3.LUT R49, R49, 0xfffffeff, RZ, 0xc0, !PT ;  /* 0xfffffeff31317812 */ /* 0x000fc800078ec0ff */
[----:B------:R-:W-:-:S04]  /*bee50*/  @P5 LOP3.LUT R49, R49, 0x100, RZ, 0xfc, !PT ;  /* 0x0000010031315812 */ /* 0x000fc800078efcff */
[----:B------:R-:W-:Y:S02]  /*bee60*/  LOP3.LUT R49, R49, 0xffffffef, RZ, 0xc0, !PT ;  /* 0xffffffef31317812 */ /* 0x000fe400078ec0ff */
[C---:B------:R-:W-:Y:S02]  /*bee70*/  LOP3.LUT P1, RZ, R2.reuse, 0x40000, RZ, 0xc0, !PT ;  /* 0x0004000002ff7812 */ /* 0x040fe4000782c0ff */
[C---:B------:R-:W-:Y:S02]  /*bee80*/  LOP3.LUT P2, RZ, R2.reuse, 0x80000, RZ, 0xc0, !PT ;  /* 0x0008000002ff7812 */ /* 0x040fe4000784c0ff */
[C---:B------:R-:W-:Y:S02]  /*bee90*/  LOP3.LUT P3, RZ, R2.reuse, 0x100000, RZ, 0xc0, !PT ;  /* 0x0010000002ff7812 */ /* 0x040fe4000786c0ff */
[C---:B------:R-:W-:Y:S02]  /*beea0*/  LOP3.LUT P4, RZ, R2.reuse, 0x200000, RZ, 0xc0, !PT ;  /* 0x0020000002ff7812 */ /* 0x040fe4000788c0ff */
[----:B------:R-:W-:-:S02]  /*beeb0*/  LOP3.LUT P5, RZ, R2, 0x800000, RZ, 0xc0, !PT ;  /* 0x0080000002ff7812 */ /* 0x000fc400078ac0ff */
[C---:B------:R-:W-:Y:S01]  /*beec0*/  LOP3.LUT P6, RZ, R2.reuse, 0x2000000, RZ, 0xc0, !PT ;  /* 0x0200000002ff7812 */ /* 0x040fe200078cc0ff */
[----:B--2---:R0:W-:Y:S01]  /*beed0*/  @P0 STG.E.U8 desc[UR24][R60.64], R3 ;  /* 0x000000033c000986 */ /* 0x0041e2000c101118 */
[----:B------:R-:W-:-:S03]  /*beee0*/  LOP3.LUT P0, RZ, R2, 0x40000000, RZ, 0xc0, !PT ;  /* 0x4000000002ff7812 */ /* 0x000fc6000780c0ff */
[----:B0-----:R-:W2:Y:S04]  /*beef0*/  LDL.LU.64 R60, [R1+0x1178] ;  /* 0x00117800013c7983 */ /* 0x001ea80000300a00 */
[----:B------:R-:W2:Y:S04]  /*bef00*/  LDL.LU.64 R16, [R1+0x1170] ;  /* 0x0011700001107983 */ /* 0x000ea80000300a00 */
[----:B------:R-:W2:Y:S04]  /*bef10*/  LDL.LU.64 R8, [R1+0x1168] ;  /* 0x0011680001087983 */ /* 0x000ea80000300a00 */
[----:B------:R-:W2:Y:S04]  /*bef20*/  LDL.LU.64 R10, [R1+0x1160] ;  /* 0x00116000010a7983 */ /* 0x000ea80000300a00 */
[----:B------:R-:W2:Y:S01]  /*bef30*/  LDL.LU R55, [R1+0x1d8] ;  /* 0x0001d80001377983 */ /* 0x000ea20000300800 */
[----:B------:R-:W-:-:S02]  /*bef40*/  @P0 LOP3.LUT R49, R49, 0x10, RZ, 0xfc, !PT ;  /* 0x0000001031310812 */ /* 0x000fc400078efcff */
[----:B------:R-:W-:Y:S02]  /*bef50*/  LOP3.LUT P0, RZ, R2, 0x20000000, RZ, 0xc0, !PT ;  /* 0x2000000002ff7812 */ /* 0x000fe4000780c0ff */
[----:B------:R-:W-:Y:S02]  /*bef60*/  LOP3.LUT R49, R49, 0xffffffdf, RZ, 0xc0, !PT ;  /* 0xffffffdf31317812 */ /* 0x000fe400078ec0ff */
[----:B------:R-:W-:-:S09]  /*bef70*/  PRMT R3, R59, 0x7773, RZ ;  /* 0x000077733b037816 */ /* 0x000fd200000000ff */
[----:B------:R-:W-:Y:S02]  /*bef80*/  @P0 LOP3.LUT R49, R49, 0x20, RZ, 0xfc, !PT ;  /* 0x0000002031310812 */ /* 0x000fe400078efcff */
[----:B------:R-:W-:Y:S02]  /*bef90*/  LOP3.LUT P0, RZ, R2, 0x10000000, RZ, 0xc0, !PT ;  /* 0x1000000002ff7812 */ /* 0x000fe4000780c0ff */
[----:B------:R-:W-:-:S11]  /*befa0*/  LOP3.LUT R49, R49, 0xffffffbf, RZ, 0xc0, !PT ;  /* 0xffffffbf31317812 */ /* 0x000fd600078ec0ff */
[----:B------:R-:W-:Y:S02]  /*befb0*/  @P0 LOP3.LUT R49, R49, 0x40, RZ, 0xfc, !PT ;  /* 0x0000004031310812 */ /* 0x000fe400078efcff */
[----:B------:R-:W-:Y:S02]  /*befc0*/  LOP3.LUT P0, RZ, R2, 0x8000000, RZ, 0xc0, !PT ;  /* 0x0800000002ff7812 */ /* 0x000fe4000780c0ff */
[----:B------:R-:W-:Y:S01]  /*befd0*/  LOP3.LUT R49, R49, 0xffffff7f, RZ, 0xc0, !PT ;  /* 0xffffff7f31317812 */ /* 0x000fe200078ec0ff */
[----:B---3--:R4:W-:Y:S02]  /*befe0*/  @P1 STG.E.U8 desc[UR24][R14.64], R3 ;  /* 0x000000030e001986 */ /* 0x0089e4000c101118 */
[----:B----4-:R-:W-:-:S08]  /*beff0*/  PRMT R3, R58, 0x7770, RZ ;  /* 0x000077703a037816 */ /* 0x010fd000000000ff */
[----:B------:R-:W-:Y:S02]  /*bf000*/  @P0 LOP3.LUT R49, R49, 0x80, RZ, 0xfc, !PT ;  /* 0x0000008031310812 */ /* 0x000fe400078efcff */
[C---:B------:R-:W-:Y:S02]  /*bf010*/  LOP3.LUT P0, RZ, R2.reuse, 0x4000000, RZ, 0xc0, !PT ;  /* 0x0400000002ff7812 */ /* 0x040fe4000780c0ff */
[----:B------:R-:W-:Y:S02]  /*bf020*/  LOP3.LUT P1, RZ, R2, 0x80000000, RZ, 0xc0, !PT ;  /* 0x8000000002ff7812 */ /* 0x000fe4000782c0ff */
[C---:B------:R-:W-:Y:S01]  /*bf030*/  PRMT R2, R58.reuse, 0x7771, RZ ;  /* 0x000077713a027816 */ /* 0x040fe200000000ff */
[----:B------:R0:W-:Y:S04]  /*bf040*/  @P2 STG.E.U8 desc[UR24][R12.64], R3 ;  /* 0x000000030c002986 */ /* 0x0001e8000c101118 */
[----:B0-----:R-:W3:Y:S04]  /*bf050*/  LDL.LU.64 R12, [R1+0x1158] ;  /* 0x00115800010c7983 */ /* 0x001ee80000300a00 */
[----:B------:R-:W4:Y:S04]  /*bf060*/  LDL.LU R59, [R1+0x1a8] ;  /* 0x0001a800013b7983 */ /* 0x000f280000300800 */
[----:B------:R-:W4:Y:S04]  /*bf070*/  LDL.LU.64 R14, [R1+0x1150] ;  /* 0x00115000010e7983 */ /* 0x000f280000300a00 */
[----:B------:R0:W-:Y:S04]  /*bf080*/  @P3 STG.E.U8 desc[UR24][R56.64], R2 ;  /* 0x0000000238003986 */ /* 0x0001e8000c101118 */
[----:B0-----:R-:W4:Y:S01]  /*bf090*/  LDL.LU.64 R56, [R1+0x1148] ;  /* 0x0011480001387983 */ /* 0x001f220000300a00 */
[----:B------:R-:W-:-:S05]  /*bf0a0*/  PRMT R2, R58, 0x7772, RZ ;  /* 0x000077723a027816 */ /* 0x000fca00000000ff */
[----:B------:R0:W-:Y:S04]  /*bf0b0*/  @P4 STG.E.U8 desc[UR24][R6.64], R2 ;  /* 0x0000000206004986 */ /* 0x0001e8000c101118 */
[----:B0-----:R-:W4:Y:S01]  /*bf0c0*/  LDL.LU.64 R6, [R1+0x1140] ;  /* 0x0011400001067983 */ /* 0x001f220000300a00 */
[----:B------:R-:W-:Y:S02]  /*bf0d0*/  LOP3.LUT P4, RZ, R49, 0x200, RZ, 0xc0, !PT ;  /* 0x0000020031ff7812 */ /* 0x000fe4000788c0ff */
[----:B------:R-:W-:-:S11]  /*bf0e0*/  PRMT R2, R58, 0x7773, RZ ;  /* 0x000077733a027816 */ /* 0x000fd600000000ff */
[----:B--2---:R0:W-:Y:S04]  /*bf0f0*/  @P4 STG.E.U8 desc[UR24][R60.64], R2 ;  /* 0x000000023c004986 */ /* 0x0041e8000c101118 */
[----:B0-----:R-:W2:Y:S01]  /*bf100*/  LDL.LU.64 R60, [R1+0x1130] ;  /* 0x00113000013c7983 */ /* 0x001ea20000300a00 */
[----:B------:R-:W-:-:S03]  /*bf110*/  PRMT R2, R55, 0x7770, RZ ;  /* 0x0000777037027816 */ /* 0x000fc600000000ff */
[----:B------:R-:W2:Y:S04]  /*bf120*/  LDL.LU R58, [R1+0x1728] ;  /* 0x00172800013a7983 */ /* 0x000ea80000300800 */
[----:B------:R0:W-:Y:S01]  /*bf130*/  @P5 STG.E.U8 desc[UR24][R16.64], R2 ;  /* 0x0000000210005986 */ /* 0x0001e2000c101118 */
[----:B------:R-:W-:Y:S02]  /*bf140*/  LOP3.LUT P5, RZ, R49, 0x100, RZ, 0xc0, !PT ;  /* 0x0000010031ff7812 */ /* 0x000fe400078ac0ff */
[----:B0-----:R-:W-:-:S11]  /*bf150*/  PRMT R2, R55, 0x7771, RZ ;  /* 0x0000777137027816 */ /* 0x001fd600000000ff */
[----:B------:R0:W-:Y:S01]  /*bf160*/  @P5 STG.E.U8 desc[UR24][R8.64], R2 ;  /* 0x0000000208005986 */ /* 0x0001e2000c101118 */
[C---:B------:R-:W-:Y:S02]  /*bf170*/  LOP3.LUT P5, RZ, R0.reuse, 0x40, RZ, 0xc0, !PT ;  /* 0x0000004000ff7812 */ /* 0x040fe400078ac0ff */
[C---:B0-----:R-:W-:Y:S01]  /*bf180*/  PRMT R2, R55.reuse, 0x7772, RZ ;  /* 0x0000777237027816 */ /* 0x041fe200000000ff */
[----:B------:R-:W2:Y:S04]  /*bf190*/  LDL.LU R8, [R1+0x1c8] ;  /* 0x0001c80001087983 */ /* 0x000ea80000300800 */
[----:B------:R0:W-:Y:S01]  /*bf1a0*/  @P6 STG.E.U8 desc[UR24][R10.64], R2 ;  /* 0x000000020a006986 */ /* 0x0001e2000c101118 */
[----:B------:R-:W-:Y:S02]  /*bf1b0*/  LOP3.LUT P6, RZ, R0, 0x80, RZ, 0xc0, !PT ;  /* 0x0000008000ff7812 */ /* 0x000fe400078cc0ff */
[----:B------:R-:W-:Y:S01]  /*bf1c0*/  PRMT R0, R55, 0x7773, RZ ;  /* 0x0000777337007816 */ /* 0x000fe200000000ff */
[----:B------:R-:W2:Y:S04]  /*bf1d0*/  LDL.LU R53, [R1+0x1794] ;  /* 0x0017940001357983 */ /* 0x000ea80000300800 */
[----:B------:R-:W2:Y:S04]  /*bf1e0*/  LDL.LU.64 R20, [R1+0x1138] ;  /* 0x0011380001147983 */ /* 0x000ea80000300a00 */
[----:B------:R-:W2:Y:S04]  /*bf1f0*/  LDL.LU.64 R16, [R1+0x1128] ;  /* 0x0011280001107983 */ /* 0x000ea80000300a00 */
[----:B0-----:R-:W2:Y:S04]  /*bf200*/  LDL.LU.64 R10, [R1+0x1110] ;  /* 0x00111000010a7983 */ /* 0x001ea80000300a00 */
[----:B---3--:R4:W-:Y:S01]  /*bf210*/  @P0 STG.E.U8 desc[UR24][R12.64], R0 ;  /* 0x000000000c000986 */ /* 0x0089e2000c101118 */
[----:B------:R-:W-:-:S02]  /*bf220*/  LOP3.LUT P0, RZ, R49, 0x80, RZ, 0xc0, !PT ;  /* 0x0000008031ff7812 */ /* 0x000fc4000780c0ff */
[----:B----4-:R-:W-:Y:S01]  /*bf230*/  PRMT R0, R59, 0x7770, RZ ;  /* 0x000077703b007816 */ /* 0x010fe200000000ff */
[----:B------:R-:W3:Y:S10]  /*bf240*/  LDL.LU R13, [R1+0x1790] ;  /* 0x00179000010d7983 */ /* 0x000ef40000300800 */
[----:B------:R0:W-:Y:S01]  /*bf250*/  @P0 STG.E.U8 desc[UR24][R14.64], R0 ;  /* 0x000000000e000986 */ /* 0x0001e2000c101118 */
[----:B------:R-:W-:-:S02]  /*bf260*/  LOP3.LUT P0, RZ, R49, 0x40, RZ, 0xc0, !PT ;  /* 0x0000004031ff7812 */ /* 0x000fc4000780c0ff */
[----:B0-----:R-:W-:-:S11]  /*bf270*/  PRMT R0, R59, 0x7771, RZ ;  /* 0x000077713b007816 */ /* 0x001fd600000000ff */
[----:B------:R0:W-:Y:S01]  /*bf280*/  @P0 STG.E.U8 desc[UR24][R56.64], R0 ;  /* 0x0000000038000986 */ /* 0x0001e2000c101118 */
[----:B------:R-:W-:-:S03]  /*bf290*/  LOP3.LUT P0, RZ, R49, 0x20, RZ, 0xc0, !PT ;  /* 0x0000002031ff7812 */ /* 0x000fc6000780c0ff */
[----:B0-----:R-:W4:Y:S01]  /*bf2a0*/  LDL.LU.64 R56, [R1+0x1120] ;  /* 0x0011200001387983 */ /* 0x001f220000300a00 */
[----:B------:R-:W-:-:S03]  /*bf2b0*/  PRMT R0, R59, 0x7772, RZ ;  /* 0x000077723b007816 */ /* 0x000fc600000000ff */
[----:B------:R-:W3:Y:S04]  /*bf2c0*/  LDL.LU R12, [R1+0x178c] ;  /* 0x00178c00010c7983 */ /* 0x000ee80000300800 */
[----:B------:R-:W3:Y:S04]  /*bf2d0*/  LDL.LU R5, [R1+0x1ec] ;  /* 0x0001ec0001057983 */ /* 0x000ee80000300800 */
[----:B------:R-:W3:Y:S04]  /*bf2e0*/  LDL.LU.64 R28, [R1+0x1118] ;  /* 0x00111800011c7983 */ /* 0x000ee80000300a00 */
[----:B------:R-:W3:Y:S04]  /*bf2f0*/  LDL.LU.64 R24, [R1+0x1108] ;  /* 0x0011080001187983 */ /* 0x000ee80000300a00 */
[----:B------:R0:W-:Y:S04]  /*bf300*/  @P0 STG.E.U8 desc[UR24][R6.64], R0 ;  /* 0x0000000006000986 */ /* 0x0001e8000c101118 */
[----:B------:R-:W3:Y:S04]  /*bf310*/  LDL.LU.64 R14, [R1+0x10f8] ;  /* 0x0010f800010e7983 */ /* 0x000ee80000300a00 */
[----:B0-----:R-:W3:Y:S01]  /*bf320*/  LDL.LU.64 R6, [R1+0x10e8] ;  /* 0x0010e80001067983 */ /* 0x001ee20000300a00 */
[----:B------:R-:W-:-:S02]  /*bf330*/  LOP3.LUT P0, RZ, R49, 0x10, RZ, 0xc0, !PT ;  /* 0x0000001031ff7812 */ /* 0x000fc4000780c0ff */
[----:B------:R-:W-:Y:S02]  /*bf340*/  PRMT R0, R59, 0x7773, RZ ;  /* 0x000077733b007816 */ /* 0x000fe400000000ff */
[C---:B------:R-:W-:Y:S02]  /*bf350*/  LOP3.LUT P2, RZ, R49.reuse, 0x1, RZ, 0xc0, !PT ;  /* 0x0000000131ff7812 */ /* 0x040fe4000784c0ff */
[C---:B------:R-:W-:Y:S02]  /*bf360*/  LOP3.LUT P3, RZ, R49.reuse, 0x2, RZ, 0xc0, !PT ;  /* 0x0000000231ff7812 */ /* 0x040fe4000786c0ff */
[----:B------:R-:W-:-:S05]  /*bf370*/  LOP3.LUT P4, RZ, R49, 0x4, RZ, 0xc0, !PT ;  /* 0x0000000431ff7812 */ /* 0x000fca000788c0ff */
[----:B--2---:R0:W-:Y:S01]  /*bf380*/  @P0 STG.E.U8 desc[UR24][R60.64], R0 ;  /* 0x000000003c000986 */ /* 0x0041e2000c101118 */
[----:B------:R-:W-:Y:S01]  /*bf390*/  LOP3.LUT P0, RZ, R49, 0x8, RZ, 0xc0, !PT ;  /* 0x0000000831ff7812 */ /* 0x000fe2000780c0ff */
[----:B------:R-:W-:Y:S02]  /*bf3a0*/  VIADD R2, R58, 0x5c ;  /* 0x0000005c3a027836 */ /* 0x000fe40000000000 */
[----:B0-----:R-:W2:Y:S04]  /*bf3b0*/  LDL.LU R60, [R1+0x1788] ;  /* 0x00178800013c7983 */ /* 0x001ea80000300800 */
[----:B------:R-:W2:Y:S04]  /*bf3c0*/  LDL.LU R59, [R1+0x1744] ;  /* 0x00174400013b7983 */ /* 0x000ea80000300800 */
[----:B------:R-:W2:Y:S04]  /*bf3d0*/  LDL R55, [R1+0x1740] ;  /* 0x0017400001377983 */ /* 0x000ea80000100800 */
[----:B------:R-:W2:Y:S01]  /*bf3e0*/  LDL.LU R61, [R1+0x1738] ;  /* 0x00173800013d7983 */ /* 0x000ea20000300800 */
[----:B------:R-:W-:-:S02]  /*bf3f0*/  PRMT R0, R8, 0x7770, RZ ;  /* 0x0000777008007816 */ /* 0x000fc400000000ff */
[----:B------:R-:W-:-:S03]  /*bf400*/  PRMT R3, R8, 0x7771, RZ ;  /* 0x0000777108037816 */ /* 0x000fc600000000ff */
[----:B------:R0:W-:Y:S04]  /*bf410*/  @P1 STG.E.U8 desc[UR24][R20.64], R0 ;  /* 0x0000000014001986 */ /* 0x0001e8000c101118 */
[----:B------:R-:W-:Y:S01]  /*bf420*/  @P2 STG.E.U8 desc[UR24][R16.64], R3 ;  /* 0x0000000310002986 */ /* 0x000fe2000c101118 */
[----:B0-----:R-:W-:-:S05]  /*bf430*/  PRMT R0, R8, 0x7772, RZ ;  /* 0x0000777208007816 */ /* 0x001fca00000000ff */
[----:B------:R0:W-:Y:S01]  /*bf440*/  @P3 STG.E.U8 desc[UR24][R10.64], R0 ;  /* 0x000000000a003986 */ /* 0x0001e2000c101118 */
[----:B------:R-:W-:Y:S01]  /*bf450*/  ISETP.GE.AND P1, PT, R2, UR27, PT ;  /* 0x0000001b02007c0c */ /* 0x000fe2000bf26270 */
[----:B------:R-:W-:Y:S01]  /*bf460*/  ULDC.64 UR26, c[0x0][0x228] ;  /* 0x00008a00001a7ab9 */ /* 0x000fe20000000a00 */
[----:B------:R-:W-:Y:S02]  /*bf470*/  ISETP.LT.AND P3, PT, R53, UR42, !P0 ;  /* 0x0000002a35007c0c */ /* 0x000fe4000c761270 */
[----:B0-----:R-:W-:Y:S02]  /*bf480*/  PRMT R0, R8, 0x7773, RZ ;  /* 0x0000777308007816 */ /* 0x001fe400000000ff */
[----:B------:R-:W2:Y:S01]  /*bf490*/  LDL.LU R8, [R1+0x1dc] ;  /* 0x0001dc0001087983 */ /* 0x000ea20000300800 */
[----:B------:R-:W-:-:S03]  /*bf4a0*/  VIADD R2, R58, 0x5d ;  /* 0x0000005d3a027836 */ /* 0x000fc60000000000 */
[----:B------:R-:W2:Y:S04]  /*bf4b0*/  LDL.LU.64 R10, [R1+0x1100] ;  /* 0x00110000010a7983 */ /* 0x000ea80000300a00 */
[----:B------:R-:W2:Y:S04]  /*bf4c0*/  LDL.LU.64 R20, [R1+0x10f0] ;  /* 0x0010f00001147983 */ /* 0x000ea80000300a00 */
[----:B------:R-:W2:Y:S01]  /*bf4d0*/  LDL.LU.64 R16, [R1+0x10e0] ;  /* 0x0010e00001107983 */ /* 0x000ea20000300a00 */
[----:B------:R-:W-:Y:S01]  /*bf4e0*/  ISETP.GE.AND P2, PT, R2, UR21, PT ;  /* 0x0000001502007c0c */ /* 0x000fe2000bf46270 */
[----:B------:R-:W-:-:S02]  /*bf4f0*/  ULDC.64 UR20, c[0x0][0x228] ;  /* 0x00008a0000147ab9 */ /* 0x000fc40000000a00 */
[----:B----4-:R0:W-:Y:S01]  /*bf500*/  @P4 STG.E.U8 desc[UR24][R56.64], R0 ;  /* 0x0000000038004986 */ /* 0x0101e2000c101118 */
[----:B---3--:R-:W-:Y:S02]  /*bf510*/  ISETP.LT.AND P4, PT, R13, UR26, !P0 ;  /* 0x0000001a0d007c0c */ /* 0x008fe4000c781270 */
[C---:B------:R-:W-:Y:S01]  /*bf520*/  PRMT R4, R5.reuse, 0x7770, RZ ;  /* 0x0000777005047816 */ /* 0x040fe200000000ff */
[----:B0-----:R-:W3:Y:S01]  /*bf530*/  LDL.LU.64 R56, [R1+0x10d8] ;  /* 0x0010d80001387983 */ /* 0x001ee20000300a00 */
[C---:B------:R-:W-:Y:S02]  /*bf540*/  PRMT R3, R5.reuse, 0x7771, RZ ;  /* 0x0000777105037816 */ /* 0x040fe400000000ff */
[C---:B------:R-:W-:Y:S01]  /*bf550*/  PRMT R2, R5.reuse, 0x7772, RZ ;  /* 0x0000777205027816 */ /* 0x040fe200000000ff */
[----:B------:R-:W4:Y:S01]  /*bf560*/  LDL.LU R52, [R1+0x173c] ;  /* 0x00173c0001347983 */ /* 0x000f220000300800 */
[----:B------:R-:W-:-:S03]  /*bf570*/  PRMT R0, R5, 0x7773, RZ ;  /* 0x0000777305007816 */ /* 0x000fc600000000ff */
[----:B------:R-:W4:Y:S04]  /*bf580*/  LDL.LU R5, [R1+0x1ac] ;  /* 0x0001ac0001057983 */ /* 0x000f280000300800 */
[----:B------:R-:W-:Y:S04]  /*bf590*/  @P5 STG.E.U8 desc[UR24][R28.64], R4 ;  /* 0x000000041c005986 */ /* 0x000fe8000c101118 */
[----:B------:R-:W-:Y:S04]  /*bf5a0*/  @P6 STG.E.U8 desc[UR24][R24.64], R3 ;  /* 0x0000000318006986 */ /* 0x000fe8000c101118 */
[----:B------:R-:W-:Y:S04]  /*bf5b0*/  @P3 STG.E.U8 desc[UR24][R14.64], R2 ;  /* 0x000000020e003986 */ /* 0x000fe8000c101118 */
[----:B------:R0:W-:Y:S04]  /*bf5c0*/  @P4 STG.E.U8 desc[UR24][R6.64], R0 ;  /* 0x0000000006004986 */ /* 0x0001e8000c101118 */
[----:B0-----:R-:W4:Y:S01]  /*bf5d0*/  LDL.LU.64 R6, [R1+0x10c8] ;  /* 0x0010c80001067983 */ /* 0x001f220000300a00 */
[----:B------:R-:W-:Y:S01]  /*bf5e0*/  ISETP.LT.AND P6, PT, R12, UR34, !P0 ;  /* 0x000000220c007c0c */ /* 0x000fe2000c7c1270 */
[----:B------:R-:W-:-:S02]  /*bf5f0*/  VIADD R0, R58, 0x57 ;  /* 0x000000573a007836 */ /* 0x000fc40000000000 */
[----:B------:R-:W4:Y:S03]  /*bf600*/  LDL.LU.64 R14, [R1+0x10d0] ;  /* 0x0010d000010e7983 */ /* 0x000f260000300a00 */
[----:B------:R-:W-:Y:S01]  /*bf610*/  ISETP.GE.AND P3, PT, R0, UR13, PT ;  /* 0x0000000d00007c0c */ /* 0x000fe2000bf66270 */
[----:B------:R-:W-:Y:S01]  /*bf620*/  ULDC.64 UR12, c[0x0][0x228] ;  /* 0x00008a00000c7ab9 */ /* 0x000fe20000000a00 */
[----:B--2---:R-:W-:Y:S02]  /*bf630*/  ISETP.LT.AND P5, PT, R60, UR32, !P0 ;  /* 0x000000203c007c0c */ /* 0x004fe4000c7a1270 */
[----:B------:R-:W-:Y:S02]  /*bf640*/  ISETP.LT.AND P4, PT, R59, UR30, !P0 ;  /* 0x0000001e3b007c0c */ /* 0x000fe4000c781270 */
[----:B------:R-:W-:Y:S02]  /*bf650*/  ISETP.LT.AND P0, PT, R55, UR20, !P0 ;  /* 0x0000001437007c0c */ /* 0x000fe4000c701270 */
[----:B------:R-:W-:-:S02]  /*bf660*/  PRMT R4, R8, 0x7770, RZ ;  /* 0x0000777008047816 */ /* 0x000fc400000000ff */
[C---:B------:R-:W-:Y:S02]  /*bf670*/  PRMT R3, R8.reuse, 0x7771, RZ ;  /* 0x0000777108037816 */ /* 0x040fe400000000ff */
[C---:B------:R-:W-:Y:S02]  /*bf680*/  PRMT R2, R8.reuse, 0x7772, RZ ;  /* 0x0000777208027816 */ /* 0x040fe400000000ff */
[----:B------:R-:W-:Y:S02]  /*bf690*/  PRMT R0, R8, 0x7773, RZ ;  /* 0x0000777308007816 */ /* 0x000fe400000000ff */
[----:B------:R-:W2:Y:S04]  /*bf6a0*/  LDL.LU.64 R8, [R1+0x10c0] ;  /* 0x0010c00001087983 */ /* 0x000ea80000300a00 */
[----:B------:R0:W-:Y:S04]  /*bf6b0*/  @P6 STG.E.U8 desc[UR24][R10.64], R4 ;  /* 0x000000040a006986 */ /* 0x0001e8000c101118 */
[----:B------:R-:W-:Y:S01]  /*bf6c0*/  @P5 STG.E.U8 desc[UR24][R20.64], R3 ;  /* 0x0000000314005986 */ /* 0x000fe2000c101118 */
[----:B------:R-:W-:-:S03]  /*bf6d0*/  ISETP.LT.AND P5, PT, R61, UR40, !P3 ;  /* 0x000000283d007c0c */ /* 0x000fc6000dfa1270 */
[----:B------:R-:W-:Y:S04]  /*bf6e0*/  @P4 STG.E.U8 desc[UR24][R16.64], R2 ;  /* 0x0000000210004986 */ /* 0x000fe8000c101118 */
[----:B0-----:R-:W2:Y:S04]  /*bf6f0*/  LDL.LU.64 R10, [R1+0x10b0] ;  /* 0x0010b000010a7983 */ /* 0x001ea80000300a00 */
[----:B---3--:R0:W-:Y:S04]  /*bf700*/  @P0 STG.E.U8 desc[UR24][R56.64], R0 ;  /* 0x0000000038000986 */ /* 0x0081e8000c101118 */
[----:B0-----:R-:W3:Y:S01]  /*bf710*/  LDL.LU R57, [R1+0x1cc] ;  /* 0x0001cc0001397983 */ /* 0x001ee20000300800 */
[----:B----4-:R-:W-:-:S03]  /*bf720*/  PRMT R2, R5, 0x7770, RZ ;  /* 0x0000777005027816 */ /* 0x010fc600000000ff */
[----:B------:R-:W4:Y:S04]  /*bf730*/  LDL.LU.64 R24, [R1+0x10b8] ;  /* 0x0010b80001187983 */ /* 0x000f280000300a00 */
[----:B------:R-:W4:Y:S04]  /*bf740*/  LDL.LU.64 R20, [R1+0x10a8] ;  /* 0x0010a80001147983 */ /* 0x000f280000300a00 */
[----:B------:R-:W4:Y:S04]  /*bf750*/  LDL.LU.64 R16, [R1+0x10a0] ;  /* 0x0010a00001107983 */ /* 0x000f280000300a00 */
[----:B------:R0:W-:Y:S04]  /*bf760*/  @P5 STG.E.U8 desc[UR24][R6.64], R2 ;  /* 0x0000000206005986 */ /* 0x0001e8000c101118 */
[----:B0-----:R-:W4:Y:S01]  /*bf770*/  LDL.LU.64 R6, [R1+0x1098] ;  /* 0x0010980001067983 */ /* 0x001f220000300a00 */
[----:B------:R-:W-:-:S02]  /*bf780*/  ISETP.LT.AND P6, PT, R52, UR38, !P3 ;  /* 0x0000002634007c0c */ /* 0x000fc4000dfc1270 */
[----:B------:R-:W-:Y:S02]  /*bf790*/  ISETP.LT.AND P0, PT, R53, UR36, !P3 ;  /* 0x0000002435007c0c */ /* 0x000fe4000df01270 */
[----:B------:R-:W-:Y:S01]  /*bf7a0*/  ISETP.LT.AND P4, PT, R13, UR12, !P3 ;  /* 0x0000000c0d007c0c */ /* 0x000fe2000df81270 */
[----:B------:R-:W-:Y:S01]  /*bf7b0*/  VIADD R0, R58, 0x58 ;  /* 0x000000583a007836 */ /* 0x000fe20000000000 */
[C---:B------:R-:W-:Y:S01]  /*bf7c0*/  PRMT R3, R5.reuse, 0x7771, RZ ;  /* 0x0000777105037816 */ /* 0x040fe200000000ff */
[----:B------:R-:W4:Y:S01]  /*bf7d0*/  LDL.LU R56, [R1+0x290] ;  /* 0x0002900001387983 */ /* 0x000f220000300800 */
[C---:B------:R-:W-:Y:S02]  /*bf7e0*/  PRMT R2, R5.reuse, 0x7772, RZ ;  /* 0x0000777205027816 */ /* 0x040fe400000000ff */
[----:B------:R-:W-:Y:S01]  /*bf7f0*/  ISETP.GE.AND P5, PT, R0, UR7, PT ;  /* 0x0000000700007c0c */ /* 0x000fe2000bfa6270 */
[----:B------:R-:W-:Y:S01]  /*bf800*/  ULDC.64 UR6, c[0x0][0x228] ;  /* 0x00008a0000067ab9 */ /* 0x000fe20000000a00 */
[----:B------:R-:W-:Y:S01]  /*bf810*/  PRMT R0, R5, 0x7773, RZ ;  /* 0x0000777305007816 */ /* 0x000fe200000000ff */
[----:B------:R0:W-:Y:S01]  /*bf820*/  @P6 STG.E.U8 desc[UR24][R14.64], R3 ;  /* 0x000000030e006986 */ /* 0x0001e2000c101118 */
[----:B------:R-:W-:Y:S01]  /*bf830*/  ISETP.LT.AND P6, PT, R12, UR6, !P3 ;  /* 0x000000060c007c0c */ /* 0x000fe2000dfc1270 */
[----:B------:R-:W-:-:S02]  /*bf840*/  ULDC UR6, c[0x0][0x228] ;  /* 0x00008a0000067ab9 */ /* 0x000fc40000000800 */
[----:B0-----:R-:W4:Y:S04]  /*bf850*/  LDL.LU.64 R14, [R1+0x1090] ;  /* 0x00109000010e7983 */ /* 0x001f280000300a00 */
[----:B--2---:R0:W-:Y:S01]  /*bf860*/  @P0 STG.E.U8 desc[UR24][R8.64], R2 ;  /* 0x0000000208000986 */ /* 0x0041e2000c101118 */
[----:B------:R-:W-:Y:S01]  /*bf870*/  ISETP.LT.AND P0, PT, R59, UR4, !P3 ;  /* 0x000000043b007c0c */ /* 0x000fe2000df01270 */
[----:B------:R-:W-:Y:S02]  /*bf880*/  ULDC UR4, c[0x0][0x228] ;  /* 0x00008a0000047ab9 */ /* 0x000fe40000000800 */
[----:B0-----:R-:W2:Y:S04]  /*bf890*/  LDL.LU.64 R8, [R1+0x1080] ;  /* 0x0010800001087983 */ /* 0x001ea80000300a00 */
[----:B------:R0:W-:Y:S01]  /*bf8a0*/  @P4 STG.E.U8 desc[UR24][R10.64], R0 ;  /* 0x000000000a004986 */ /* 0x0001e2000c101118 */
[----:B------:R-:W-:-:S02]  /*bf8b0*/  ISETP.LT.AND P4, PT, R60, UR28, !P3 ;  /* 0x0000001c3c007c0c */ /* 0x000fc4000df81270 */
[----:B------:R-:W-:Y:S01]  /*bf8c0*/  ISETP.LT.AND P3, PT, R55, UR6, !P3 ;  /* 0x0000000637007c0c */ /* 0x000fe2000df61270 */
[----:B------:R-:W-:Y:S01]  /*bf8d0*/  ULDC UR6, c[0x0][0x228] ;  /* 0x00008a0000067ab9 */ /* 0x000fe20000000800 */
[----:B0-----:R-:W2:Y:S01]  /*bf8e0*/  LDL.LU.64 R10, [R1+0x1088] ;  /* 0x00108800010a7983 */ /* 0x001ea20000300a00 */
[C---:B---3--:R-:W-:Y:S02]  /*bf8f0*/  PRMT R4, R57.reuse, 0x7770, RZ ;  /* 0x0000777039047816 */ /* 0x048fe400000000ff */
[C---:B------:R-:W-:Y:S02]  /*bf900*/  PRMT R3, R57.reuse, 0x7771, RZ ;  /* 0x0000777139037816 */ /* 0x040fe400000000ff */
[C---:B------:R-:W-:Y:S01]  /*bf910*/  PRMT R2, R57.reuse, 0x7772, RZ ;  /* 0x0000777239027816 */ /* 0x040fe200000000ff */
[----:B----4-:R0:W-:Y:S01]  /*bf920*/  @P6 STG.E.U8 desc[UR24][R24.64], R4 ;  /* 0x0000000418006986 */ /* 0x0101e2000c101118 */
[----:B------:R-:W-:-:S03]  /*bf930*/  PRMT R0, R57, 0x7773, RZ ;  /* 0x0000777339007816 */ /* 0x000fc600000000ff */
[----:B------:R-:W-:Y:S04]  /*bf940*/  @P4 STG.E.U8 desc[UR24][R20.64], R3 ;  /* 0x0000000314004986 */ /* 0x000fe8000c101118 */
[----:B------:R-:W-:Y:S04]  /*bf950*/  @P0 STG.E.U8 desc[UR24][R16.64], R2 ;  /* 0x0000000210000986 */ /* 0x000fe8000c101118 */
[----:B0-----:R-:W3:Y:S04]  /*bf960*/  LDL.LU.64 R24, [R1+0x1078] ;  /* 0x0010780001187983 */ /* 0x001ee80000300a00 */
[----:B------:R-:W4:Y:S04]  /*bf970*/  LDL.LU R5, [R1+0x2c0] ;  /* 0x0002c00001057983 */ /* 0x000f280000300800 */
[----:B------:R0:W-:Y:S04]  /*bf980*/  @P3 STG.E.U8 desc[UR24][R6.64], R0 ;  /* 0x0000000006003986 */ /* 0x0001e8000c101118 */
[----:B0-----:R-:W4:Y:S01]  /*bf990*/  LDL.LU.64 R6, [R1+0x1070] ;  /* 0x0010700001067983 */ /* 0x001f220000300a00 */
[----:B------:R-:W-:Y:S01]  /*bf9a0*/  ISETP.LT.AND P6, PT, R61, UR4, !P5 ;  /* 0x000000043d007c0c */ /* 0x000fe2000efc1270 */
[----:B------:R-:W-:Y:S01]  /*bf9b0*/  ULDC UR4, c[0x0][0x228] ;  /* 0x00008a0000047ab9 */ /* 0x000fe20000000800 */
[----:B------:R-:W-:Y:S01]  /*bf9c0*/  ISETP.LT.AND P4, PT, R52, UR6, !P5 ;  /* 0x0000000634007c0c */ /* 0x000fe2000ef81270 */
[----:B------:R-:W4:Y:S01]  /*bf9d0*/  LDL.LU.64 R20, [R1+0x1068] ;  /* 0x0010680001147983 */ /* 0x000f220000300a00 */
[C---:B------:R-:W-:Y:S01]  /*bf9e0*/  PRMT R2, R56.reuse, 0x7770, RZ ;  /* 0x0000777038027816 */ /* 0x040fe200000000ff */
[----:B------:R-:W-:Y:S01]  /*bf9f0*/  ULDC UR6, c[0x0][0x228] ;  /* 0x00008a0000067ab9 */ /* 0x000fe20000000800 */
[----:B------:R-:W-:Y:S01]  /*bfa00*/  PRMT R0, R56, 0x7771, RZ ;  /* 0x0000777138007816 */ /* 0x000fe200000000ff */
[----:B------:R-:W4:Y:S01]  /*bfa10*/  LDL.LU.64 R16, [R1+0x1060] ;  /* 0x0010600001107983 */ /* 0x000f220000300a00 */
[----:B------:R-:W-:Y:S01]  /*bfa20*/  ISETP.LT.AND P0, PT, R53, UR4, !P5 ;  /* 0x0000000435007c0c */ /* 0x000fe2000ef01270 */
[----:B------:R-:W-:-:S04]  /*bfa30*/  ULDC UR4, c[0x0][0x228] ;  /* 0x00008a0000047ab9 */ /* 0x000fc80000000800 */
[----:B------:R0:W-:Y:S01]  /*bfa40*/  @P6 STG.E.U8 desc[UR24][R14.64], R2 ;  /* 0x000000020e006986 */ /* 0x0001e2000c101118 */
[----:B------:R-:W-:Y:S01]  /*bfa50*/  ISETP.LT.AND P3, PT, R13, UR4, !P5 ;  /* 0x000000040d007c0c */ /* 0x000fe2000ef61270 */
[----:B------:R-:W-:Y:S01]  /*bfa60*/  ULDC UR4, c[0x0][0x228] ;  /* 0x00008a0000047ab9 */ /* 0x000fe20000000800 */
[----:B------:R-:W-:Y:S01]  /*bfa70*/  PRMT R3, R56, 0x7772, RZ ;  /* 0x0000777238037816 */ /* 0x000fe200000000ff */
[----:B0-----:R-:W-:Y:S01]  /*bfa80*/  VIADD R2, R58, 0x59 ;  /* 0x000000593a027836 */ /* 0x001fe20000000000 */
[----:B--2---:R0:W-:Y:S01]  /*bfa90*/  @P4 STG.E.U8 desc[UR24][R8.64], R0 ;  /* 0x0000000008004986 */ /* 0x0041e2000c101118 */
[----:B------:R-:W-:Y:S01]  /*bfaa0*/  ISETP.LT.AND P4, PT, R12, UR4, !P5 ;  /* 0x000000040c007c0c */ /* 0x000fe2000ef81270 */
[----:B------:R-:W-:Y:S02]  /*bfab0*/  ULDC UR4, c[0x0][0x228] ;  /* 0x00008a0000047ab9 */ /* 0x000fe40000000800 */
[----:B0-----:R-:W2:Y:S04]  /*bfac0*/  LDL.LU.64 R8, [R1+0x1058] ;  /* 0x0010580001087983 */ /* 0x001ea80000300a00 */
[----:B------:R-:W2:Y:S01]  /*bfad0*/  LDL.LU R57, [R1+0x2b0] ;  /* 0x0002b00001397983 */ /* 0x000ea20000300800 */
[----:B------:R-:W-:-:S03]  /*bfae0*/  PRMT R0, R56, 0x7773, RZ ;  /* 0x0000777338007816 */ /* 0x000fc600000000ff */
[----:B------:R0:W-:Y:S01]  /*bfaf0*/  @P0 STG.E.U8 desc[UR24][R10.64], R3 ;  /* 0x000000030a000986 */ /* 0x0001e2000c101118 */
[----:B------:R-:W-:Y:S01]  /*bfb00*/  ISETP.GE.AND P0, PT, R2, UR5, PT ;  /* 0x0000000502007c0c */ /* 0x000fe2000bf06270 */
[----:B------:R-:W-:Y:S02]  /*bfb10*/  ULDC UR5, c[0x0][0x228] ;  /* 0x00008a0000057ab9 */ /* 0x000fe40000000800 */
[----:B------:R-:W2:Y:S04]  /*bfb20*/  LDL.LU.64 R14, [R1+0x1050] ;  /* 0x00105000010e7983 */ /* 0x000ea80000300a00 */
[----:B0-----:R-:W2:Y:S04]  /*bfb30*/  LDL.LU.64 R10, [R1+0x1040] ;  /* 0x00104000010a7983 */ /* 0x001ea80000300a00 */
[----:B---3--:R-:W-:Y:S01]  /*bfb40*/  @P3 STG.E.U8 desc[UR24][R24.64], R0 ;  /* 0x0000000018003986 */ /* 0x008fe2000c101118 */
[----:B----4-:R-:W-:-:S05]  /*bfb50*/  PRMT R2, R5, 0x7770, RZ ;  /* 0x0000777005027816 */ /* 0x010fca00000000ff */
[----:B------:R0:W-:Y:S04]  /*bfb60*/  @P4 STG.E.U8 desc[UR24][R6.64], R2 ;  /* 0x0000000206004986 */ /* 0x0001e8000c101118 */
[----:B0-----:R-:W3:Y:S01]  /*bfb70*/  LDL.LU.64 R6, [R1+0x1048] ;  /* 0x0010480001067983 */ /* 0x001ee20000300a00 */
[----:B------:R-:W-:Y:S01]  /*bfb80*/  ISETP.LT.AND P6, PT, R60, UR6, !P5 ;  /* 0x000000063c007c0c */ /* 0x000fe2000efc1270 */
[----:B------:R-:W-:Y:S01]  /*bfb90*/  ULDC UR6, c[0x0][0x228] ;  /* 0x00008a0000067ab9 */ /* 0x000fe20000000800 */
[----:B------:R-:W-:Y:S01]  /*bfba0*/  ISETP.LT.AND P3, PT, R59, UR4, !P5 ;  /* 0x000000043b007c0c */ /* 0x000fe2000ef61270 */
[----:B------:R-:W4:Y:S01]  /*bfbb0*/  LDL.LU.64 R24, [R1+0x1038] ;  /* 0x0010380001187983 */ /* 0x000f220000300a00 */
[----:B------:R-:W-:Y:S01]  /*bfbc0*/  ISETP.LT.AND P5, PT, R55, UR5, !P5 ;  /* 0x0000000537007c0c */ /* 0x000fe2000efa1270 */
[----:B------:R-:W-:Y:S01]  /*bfbd0*/  ULDC UR4, c[0x0][0x228] ;  /* 0x00008a0000047ab9 */ /* 0x000fe20000000800 */
[C---:B------:R-:W-:Y:S01]  /*bfbe0*/  PRMT R0, R5.reuse, 0x7771, RZ ;  /* 0x0000777105007816 */ /* 0x040fe200000000ff */
[----:B------:R-:W4:Y:S01]  /*bfbf0*/  LDL.LU R56, [R1+0x2a0] ;  /* 0x0002a00001387983 */ /* 0x000f220000300800 */
[----:B------:R-:W-:Y:S01]  /*bfc00*/  PRMT R2, R5, 0x7772, RZ ;  /* 0x0000777205027816 */ /* 0x000fe200000000ff */
[----:B------:R-:W-:-:S04]  /*bfc10*/  ULDC UR5, c[0x0][0x228] ;  /* 0x00008a0000057ab9 */ /* 0x000fc80000000800 */
[----:B------:R0:W-:Y:S01]  /*bfc20*/  @P6 STG.E.U8 desc[UR24][R20.64], R0 ;  /* 0x0000000014006986 */ /* 0x0001e2000c101118 */
[----:B------:R-:W-:Y:S01]  /*bfc30*/  ISETP.LT.AND P6, PT, R61, UR4, !P0 ;  /* 0x000000043d007c0c */ /* 0x000fe2000c7c1270 */
[----:B------:R-:W-:Y:S02]  /*bfc40*/  ULDC UR4, c[0x0][0x228] ;  /* 0x00008a0000047ab9 */ /* 0x000fe40000000800 */
[----:B------:R1:W-:Y:S01]  /*bfc50*/  @P3 STG.E.U8 desc[UR24][R16.64], R2 ;  /* 0x0000000210003986 */ /* 0x0003e2000c101118 */
[----:B0-----:R-:W-:Y:S02]  /*bfc60*/  PRMT R0, R5, 0x7773, RZ ;  /* 0x0000777305007816 */ /* 0x001fe400000000ff */
[----:B------:R-:W-:Y:S01]  /*bfc70*/  ISETP.LT.AND P4, PT, R52, UR4, !P0 ;  /* 0x0000000434007c0c */ /* 0x000fe2000c781270 */
[----:B------:R-:W-:Y:S02]  /*bfc80*/  ULDC UR4, c[0x0][0x228] ;  /* 0x00008a0000047ab9 */ /* 0x000fe40000000800 */
[----:B------:R-:W-:Y:S01]  /*bfc90*/  ISETP.LT.AND P3, PT, R53, UR4, !P0 ;  /* 0x0000000435007c0c */ /* 0x000fe2000c761270 */
[----:B------:R-:W-:Y:S01]  /*bfca0*/  ULDC UR4, c[0x0][0x228] ;  /* 0x00008a0000047ab9 */ /* 0x000fe20000000800 */
[----:B--2---:R0:W-:Y:S01]  /*bfcb0*/  @P5 STG.E.U8 desc[UR24][R8.64], R0 ;  /* 0x0000000008005986 */ /* 0x0041e2000c101118 */
[----:B-1----:R-:W-:-:S03]  /*bfcc0*/  PRMT R2, R57, 0x7770, RZ ;  /* 0x0000777039027816 */ /* 0x002fc600000000ff */
[----:B0-----:R-:W2:Y:S04]  /*bfcd0*/  LDL.LU.64 R8, [R1+0x1030] ;  /* 0x0010300001087983 */ /* 0x001ea80000300a00 */
[----:B------:R-:W2:Y:S01]  /*bfce0*/  LDL.LU.64 R20, [R1+0x1028] ;  /* 0x0010280001147983 */ /* 0x000ea20000300a00 */
[----:B------:R-:W-:-:S03]  /*bfcf0*/  PRMT R0, R57, 0x7771, RZ ;  /* 0x0000777139007816 */ /* 0x000fc600000000ff */
[----:B------:R0:W-:Y:S01]  /*bfd00*/  @P6 STG.E.U8 desc[UR24][R14.64], R2 ;  /* 0x000000020e006986 */ /* 0x0001e2000c101118 */
[----:B------:R-:W-:-:S03]  /*bfd10*/  PRMT R3, R57, 0x7772, RZ ;  /* 0x0000777239037816 */ /* 0x000fc600000000ff */
[----:B------:R-:W2:Y:S04]  /*bfd20*/  LDL.LU.64 R16, [R1+0x1020] ;  /* 0x0010200001107983 */ /* 0x000ea80000300a00 */
[----:B0-----:R-:W2:Y:S04]  /*bfd30*/  LDL.LU.64 R14, [R1+0x1018] ;  /* 0x00101800010e7983 */ /* 0x001ea80000300a00 */
[----:B------:R-:W2:Y:S04]  /*bfd40*/  LDL.LU R5, [R1+0x294] ;  /* 0x0002940001057983 */ /* 0x000ea80000300800 */
[----:B------:R0:W-:Y:S04]  /*bfd50*/  @P4 STG.E.U8 desc[UR24][R10.64], R0 ;  /* 0x000000000a004986 */ /* 0x0001e8000c101118 */
[----:B0-----:R-:W2:Y:S04]  /*bfd60*/  LDL.LU.64 R10, [R1+0x1010] ;  /* 0x00101000010a7983 */ /* 0x001ea80000300a00 */
[----:B---3--:R0:W-:Y:S04]  /*bfd70*/  @P3 STG.E.U8 desc[UR24][R6.64], R3 ;  /* 0x0000000306003986 */ /* 0x0081e8000c101118 */
[----:B0-----:R-:W3:Y:S01]  /*bfd80*/  LDL.LU.64 R6, [R1+0x1000] ;  /* 0x0010000001067983 */ /* 0x001ee20000300a00 */
[----:B------:R-:W-:Y:S01]  /*bfd90*/  ISETP.LT.AND P5, PT, R13, UR4, !P0 ;  /* 0x000000040d007c0c */ /* 0x000fe2000c7a1270 */
[----:B------:R-:W-:-:S02]  /*bfda0*/  ULDC UR4, c[0x0][0x228] ;  /* 0x00008a0000047ab9 */ /* 0x000fc40000000800 */
[----:B------:R-:W-:Y:S01]  /*bfdb0*/  ISETP.LT.AND P4, PT, R12, UR4, !P0 ;  /* 0x000000040c007c0c */ /* 0x000fe2000c781270 */
[----:B------:R-:W-:Y:S01]  /*bfdc0*/  VIADD R2, R58, 0x5a ;  /* 0x0000005a3a027836 */ /* 0x000fe20000000000 */
[----:B------:R-:W-:Y:S01]  /*bfdd0*/  ISETP.LT.AND P6, PT, R60, UR5, !P0 ;  /* 0x000000053c007c0c */ /* 0x000fe2000c7c1270 */
[----:B------:R-:W-:Y:S01]  /*bfde0*/  ULDC UR4, c[0x0][0x228] ;  /* 0x00008a0000047ab9 */ /* 0x000fe20000000800 */
[----:B------:R-:W-:Y:S01]  /*bfdf0*/  PRMT R0, R57, 0x7773, RZ ;  /* 0x0000777339007816 */ /* 0x000fe200000000ff */
[----:B------:R-:W-:Y:S01]  /*bfe00*/  ULDC UR5, c[0x0][0x228] ;  /* 0x00008a0000057ab9 */ /* 0x000fe20000000800 */
[----:B------:R-:W-:Y:S02]  /*bfe10*/  ISETP.GE.AND P3, PT, R2, UR9, PT ;  /* 0x0000000902007c0c */ /* 0x000fe4000bf66270 */
[C---:B----4-:R-:W-:Y:S02]  /*bfe20*/  PRMT R2, R56.reuse, 0x7770, RZ ;  /* 0x0000777038027816 */ /* 0x050fe400000000ff */
[----:B------:R0:W-:Y:S01]  /*bfe30*/  @P5 STG.E.U8 desc[UR24][R24.64], R0 ;  /* 0x0000000018005986 */ /* 0x0001e2000c101118 */
[----:B------:R-:W-:Y:S01]  /*bfe40*/  ISETP.LT.AND P5, PT, R59, UR4, !P0 ;  /* 0x000000043b007c0c */ /* 0x000fe2000c7a1270 */
[----:B------:R-:W-:Y:S01]  /*bfe50*/  ULDC UR4, c[0x0][0x228] ;  /* 0x00008a0000047ab9 */ /* 0x000fe20000000800 */
[----:B------:R-:W-:Y:S01]  /*bfe60*/  ISETP.LT.AND P0, PT, R55, UR5, !P0 ;  /* 0x0000000537007c0c */ /* 0x000fe2000c701270 */
[----:B------:R-:W-:Y:S01]  /*bfe70*/  ULDC UR5, c[0x0][0x228] ;  /* 0x00008a0000057ab9 */ /* 0x000fe20000000800 */
[----:B0-----:R-:W-:Y:S01]  /*bfe80*/  PRMT R0, R56, 0x7771, RZ ;  /* 0x0000777138007816 */ /* 0x001fe200000000ff */
[----:B--2---:R0:W-:Y:S04]  /*bfe90*/  @P4 STG.E.U8 desc[UR24][R8.64], R2 ;  /* 0x0000000208004986 */ /* 0x0041e8000c101118 */
[----:B------:R1:W-:Y:S01]  /*bfea0*/  @P6 STG.E.U8 desc[UR24][R20.64], R0 ;  /* 0x0000000014006986 */ /* 0x0003e2000c101118 */
[----:B------:R-:W-:Y:S01]  /*bfeb0*/  ISETP.LT.AND P6, PT, R61, UR4, !P3 ;  /* 0x000000043d007c0c */ /* 0x000fe2000dfc1270 */
[----:B------:R-:W-:-:S02]  /*bfec0*/  ULDC UR4, c[0x0][0x228] ;  /* 0x00008a0000047ab9 */ /* 0x000fc40000000800 */
[----:B0-----:R-:W2:Y:S01]  /*bfed0*/  LDL.LU.64 R8, [R1+0x1008] ;  /* 0x0010080001087983 */ /* 0x001ea20000300a00 */
[----:B------:R-:W-:Y:S02]  /*bfee0*/  PRMT R2, R56, 0x7772, RZ ;  /* 0x0000777238027816 */ /* 0x000fe400000000ff */
[----:B------:R-:W-:Y:S01]  /*bfef0*/  ISETP.LT.AND P4, PT, R52, UR4, !P3 ;  /* 0x0000000434007c0c */ /* 0x000fe2000df81270 */
[----:B------:R-:W4:Y:S01]  /*bff00*/  LDL.LU.64 R24, [R1+0xff8] ;  /* 0x000ff80001187983 */ /* 0x000f220000300a00 */
[----:B-1----:R-:W-:Y:S01]  /*bff10*/  PRMT R0, R56, 0x7773, RZ ;  /* 0x0000777338007816 */ /* 0x002fe200000000ff */
[----:B------:R-:W-:Y:S02]  /*bff20*/  ULDC UR4, c[0x0][0x228] ;  /* 0x00008a0000047ab9 */ /* 0x000fe40000000800 */
[----:B------:R-:W4:Y:S04]  /*bff30*/  LDL.LU R57, [R1+0x2c4] ;  /* 0x0002c40001397983 */ /* 0x000f280000300800 */
[----:B------:R0:W-:Y:S04]  /*bff40*/  @P5 STG.E.U8 desc[UR24][R16.64], R2 ;  /* 0x0000000210005986 */ /* 0x0001e8000c101118 */
[----:B------:R1:W-:Y:S01]  /*bff50*/  @P0 STG.E.U8 desc[UR24][R14.64], R0 ;  /* 0x000000000e000986 */ /* 0x0003e2000c101118 */
[----:B0-----:R-:W-:-:S03]  /*bff60*/  PRMT R2, R5, 0x7770, RZ ;  /* 0x0000777005027816 */ /* 0x001fc600000000ff */
[----:B-1----:R-:W4:Y:S01]  /*bff70*/  LDL.LU.64 R14, [R1+0xff0] ;  /* 0x000ff000010e7983 */ /* 0x002f220000300a00 */
[----:B------:R-:W-:-:S03]  /*bff80*/  PRMT R0, R5, 0x7771, RZ ;  /* 0x0000777105007816 */ /* 0x000fc600000000ff */
[----:B------:R-:W4:Y:S04]  /*bff90*/  LDL.LU.64 R20, [R1+0xfe8] ;  /* 0x000fe80001147983 */ /* 0x000f280000300a00 */
[----:B------:R0:W-:Y:S04]  /*bffa0*/  @P6 STG.E.U8 desc[UR24][R10.64], R2 ;  /* 0x000000020a006986 */ /* 0x0001e8000c101118 */
[----:B0-----:R-:W4:Y:S04]  /*bffb0*/  LDL.LU.64 R10, [R1+0xfe0] ;  /* 0x000fe000010a7983 */ /* 0x001f280000300a00 */
[----:B---3--:R0:W-:Y:S04]  /*bffc0*/  @P4 STG.E.U8 desc[UR24][R6.64], R0 ;  /* 0x0000000006004986 */ /* 0x0081e8000c101118 */
[----:B0-----:R-:W3:Y:S01]  /*bffd0*/  LDL.LU.64 R6, [R1+0xfd8] ;  /* 0x000fd80001067983 */ /* 0x001ee20000300a00 */
[----:B------:R-:W-:Y:S01]  /*bffe0*/  ISETP.LT.AND P0, PT, R53, UR4, !P3 ;  /* 0x0000000435007c0c */ /* 0x000fe2000df01270 */
[----:B------:R-:W-:-:S02]  /*bfff0*/  ULDC UR4, c[0x0][0x228] ;  /* 0x00008a0000047ab9 */ /* 0x000fc40000000800 */
[----:B------:R-:W-:Y:S01]  /*c0000*/  ISETP.LT.AND P5, PT, R13, UR4, !P3 ;  /* 0x000000040d007c0c */ /* 0x000fe2000dfa1270 */
[----:B------:R-:W3:Y:S01]  /*c0010*/  LDL.LU R56, [R1+0x2b4] ;  /* 0x0002b40001387983 */ /* 0x000ee20000300800 */
[C---:B------:R-:W-:Y:S01]  /*c0020*/  PRMT R3, R5.reuse, 0x7772, RZ ;  /* 0x0000777205037816 */ /* 0x040fe200000000ff */
[----:B------:R-:W-:Y:S01]  /*c0030*/  ULDC UR4, c[0x0][0x228] ;  /* 0x00008a0000047ab9 */ /* 0x000fe20000000800 */
[----:B------:R-:W-:Y:S01]  /*c0040*/  PRMT R0, R5, 0x7773, RZ ;  /* 0x0000777305007816 */ /* 0x000fe200000000ff */
[----:B------:R-:W3:Y:S01]  /*c0050*/  LDL.LU.64 R16, [R1+0xfd0] ;  /* 0x000fd00001107983 */ /* 0x000ee20000300a00 */
[----:B------:R-:W-:Y:S01]  /*c0060*/  ISETP.LT.AND P4, PT, R12, UR4, !P3 ;  /* 0x000000040c007c0c */ /* 0x000fe2000df81270 */
[----:B------:R-:W-:Y:S01]  /*c0070*/  VIADD R2, R58, 0x5b ;  /* 0x0000005b3a027836 */ /* 0x000fe20000000000 */
[----:B------:R-:W-:Y:S01]  /*c0080*/  ISETP.LT.AND P6, PT, R60, UR5, !P3 ;  /* 0x000000053c007c0c */ /* 0x000fe2000dfc1270 */
[----:B------:R-:W-:Y:S01]  /*c0090*/  ULDC UR4, c[0x0][0x228] ;  /* 0x00008a0000047ab9 */ /* 0x000fe20000000800 */
[----:B------:R-:W-:Y:S01]  /*c00a0*/  ULDC UR5, c[0x0][0x228] ;  /* 0x00008a0000057ab9 */ /* 0x000fe20000000800 */
[----:B--2---:R0:W-:Y:S01]  /*c00b0*/  @P0 STG.E.U8 desc[UR24][R8.64], R3 ;  /* 0x0000000308000986 */ /* 0x0041e2000c101118 */
[----:B------:R-:W-:-:S03]  /*c00c0*/  ISETP.GE.AND P0, PT, R2, UR11, PT ;  /* 0x0000000b02007c0c */ /* 0x000fc6000bf06270 */
[----:B----4-:R1:W-:Y:S01]  /*c00d0*/  @P5 STG.E.U8 desc[UR24][R24.64], R0 ;  /* 0x0000000018005986 */ /* 0x0103e2000c101118 */
[----:B------:R-:W-:Y:S01]  /*c00e0*/  ISETP.LT.AND P5, PT, R59, UR4, !P3 ;  /* 0x000000043b007c0c */ /* 0x000fe2000dfa1270 */
[----:B------:R-:W-:Y:S02]  /*c00f0*/  ULDC UR4, c[0x0][0x228] ;  /* 0x00008a0000047ab9 */ /* 0x000fe40000000800 */
[----:B0-----:R-:W2:Y:S01]  /*c0100*/  LDL.LU.64 R8, [R1+0xfc0] ;  /* 0x000fc00001087983 */ /* 0x001ea20000300a00 */
[----:B------:R-:W-:Y:S02]  /*c0110*/  PRMT R2, R57, 0x7770, RZ ;  /* 0x0000777039027816 */ /* 0x000fe400000000ff */
[----:B------:R-:W-:Y:S01]  /*c0120*/  ISETP.LT.AND P3, PT, R55, UR5, !P3 ;  /* 0x0000000537007c0c */ /* 0x000fe2000df61270 */
[----:B------:R-:W-:Y:S01]  /*c0130*/  ULDC UR5, c[0x0][0x228] ;  /* 0x00008a0000057ab9 */ /* 0x000fe20000000800 */
[C---:B-1----:R-:W-:Y:S01]  /*c0140*/  PRMT R0, R57.reuse, 0x7771, RZ ;  /* 0x0000777139007816 */ /* 0x042fe200000000ff */
[----:B------:R0:W-:Y:S04]  /*c0150*/  @P4 STG.E.U8 desc[UR24][R14.64], R2 ;  /* 0x000000020e004986 */ /* 0x0001e8000c101118 */
[----:B------:R1:W-:Y:S04]  /*c0160*/  @P6 STG.E.U8 desc[UR24][R20.64], R0 ;  /* 0x0000000014006986 */ /* 0x0003e8000c101118 */
[----:B0-----:R-:W4:Y:S01]  /*c0170*/  LDL.LU.64 R14, [R1+0xfc8] ;  /* 0x000fc800010e7983 */ /* 0x001f220000300a00 */
[----:B------:R-:W-:-:S03]  /*c0180*/  PRMT R2, R57, 0x7772, RZ ;  /* 0x0000777239027816 */ /* 0x000fc600000000ff */
[----:B------:R-:W4:Y:S01]  /*c0190*/  LDL.LU.64 R24, [R1+0xfb8] ;  /* 0x000fb80001187983 */ /* 0x000f220000300a00 */
[----:B-1----:R-:W-:-:S03]  /*c01a0*/  PRMT R0, R57, 0x7773, RZ ;  /* 0x0000777339007816 */ /* 0x002fc600000000ff */
[----:B------:R-:W4:Y:S04]  /*c01b0*/  LDL.LU R5, [R1+0x2a4] ;  /* 0x0002a40001057983 */ /* 0x000f280000300800 */
[----:B------:R0:W-:Y:S04]  /*c01c0*/  @P5 STG.E.U8 desc[UR24][R10.64], R2 ;  /* 0x000000020a005986 */ /* 0x0001e8000c101118 */
[----:B0-----:R-:W4:Y:S04]  /*c01d0*/  LDL.LU.64 R10, [R1+0xfb0] ;  /* 0x000fb000010a7983 */ /* 0x001f280000300a00 */
[----:B---3--:R0:W-:Y:S04]  /*c01e0*/  @P3 STG.E.U8 desc[UR24][R6.64], R0 ;  /* 0x0000000006003986 */ /* 0x0081e8000c101118 */
[----:B0-----:R-:W3:Y:S01]  /*c01f0*/  LDL.LU.64 R6, [R1+0xfa8] ;  /* 0x000fa80001067983 */ /* 0x001ee20000300a00 */
[----:B------:R-:W-:Y:S01]  /*c0200*/  ISETP.LT.AND P6, PT, R61, UR4, !P0 ;  /* 0x000000043d007c0c */ /* 0x000fe2000c7c1270 */
[----:B------:R-:W-:-:S02]  /*c0210*/  ULDC UR4, c[0x0][0x228] ;  /* 0x00008a0000047ab9 */ /* 0x000fc40000000800 */
[----:B------:R-:W-:Y:S01]  /*c0220*/  ISETP.LT.AND P4, PT, R52, UR4, !P0 ;  /* 0x0000000434007c0c */ /* 0x000fe2000c781270 */
[----:B------:R-:W-:Y:S01]  /*c0230*/  ULDC UR4, c[0x0][0x228] ;  /* 0x00008a0000047ab9 */ /* 0x000fe20000000800 */
[C---:B------:R-:W-:Y:S01]  /*c0240*/  PRMT R2, R56.reuse, 0x7770, RZ ;  /* 0x0000777038027816 */ /* 0x040fe200000000ff */
[----:B------:R-:W3:Y:S01]  /*c0250*/  LDL.LU.64 R20, [R1+0xfa0] ;  /* 0x000fa00001147983 */ /* 0x000ee20000300a00 */
[----:B------:R-:W-:Y:S02]  /*c0260*/  PRMT R0, R56, 0x7771, RZ ;  /* 0x0000777138007816 */ /* 0x000fe400000000ff */
[----:B------:R-:W-:Y:S01]  /*c0270*/  ISETP.LT.AND P3, PT, R53, UR4, !P0 ;  /* 0x0000000435007c0c */ /* 0x000fe2000c761270 */
[----:B------:R-:W-:-:S03]  /*c0280*/  ULDC UR4, c[0x0][0x228] ;  /* 0x00008a0000047ab9 */ /* 0x000fc60000000800 */
[----:B------:R0:W-:Y:S01]  /*c0290*/  @P6 STG.E.U8 desc[UR24][R16.64], R2 ;  /* 0x0000000210006986 */ /* 0x0001e2000c101118 */
[----:B------:R-:W-:Y:S01]  /*c02a0*/  ISETP.LT.AND P5, PT, R13, UR4, !P0 ;  /* 0x000000040d007c0c */ /* 0x000fe2000c7a1270 */
[----:B------:R-:W-:Y:S01]  /*c02b0*/  ULDC UR4, c[0x0][0x228] ;  /* 0x00008a0000047ab9 */ /* 0x000fe20000000800 */
[----:B------:R-:W-:Y:S02]  /*c02c0*/  PRMT R3, R56, 0x7772, RZ ;  /* 0x0000777238037816 */ /* 0x000fe400000000ff */
[----:B------:R-:W-:Y:S01]  /*c02d0*/  ISETP.LT.AND P6, PT, R60, UR5, !P0 ;  /* 0x000000053c007c0c */ /* 0x000fe2000c7c1270 */
[----:B------:R-:W-:Y:S01]  /*c02e0*/  ULDC UR5, c[0x0][0x228] ;  /* 0x00008a0000057ab9 */ /* 0x000fe20000000800 */
[----:B0-----:R-:W-:Y:S01]  /*c02f0*/  VIADD R2, R58, 0x5e ;  /* 0x0000005e3a027836 */ /* 0x001fe20000000000 */
[----:B--2---:R0:W-:Y:S01]  /*c0300*/  @P4 STG.E.U8 desc[UR24][R8.64], R0 ;  /* 0x0000000008004986 */ /* 0x0041e2000c101118 */
[----:B------:R-:W-:Y:S01]  /*c0310*/  ISETP.LT.AND P4, PT, R12, UR4, !P0 ;  /* 0x000000040c007c0c */ /* 0x000fe2000c781270 */
[----:B------:R-:W-:-:S02]  /*c0320*/  ULDC UR4, c[0x0][0x228] ;  /* 0x00008a0000047ab9 */ /* 0x000fc40000000800 */
[----:B0-----:R-:W2:Y:S04]  /*c0330*/  LDL.LU.64 R8, [R1+0xf98] ;  /* 0x000f980001087983 */ /* 0x001ea80000300a00 */
[----:B------:R-:W2:Y:S01]  /*c0340*/  LDL.LU R57, [R1+0x298] ;  /* 0x0002980001397983 */ /* 0x000ea20000300800 */
[----:B------:R-:W-:-:S03]  /*c0350*/  PRMT R0, R56, 0x7773, RZ ;  /* 0x0000777338007816 */ /* 0x000fc600000000ff */
[----:B------:R-:W2:Y:S04]  /*c0360*/  LDL.LU.64 R16, [R1+0xf90] ;  /* 0x000f900001107983 */ /* 0x000ea80000300a00 */
[----:B----4-:R0:W-:Y:S01]  /*c0370*/  @P3 STG.E.U8 desc[UR24][R14.64], R3 ;  /* 0x000000030e003986 */ /* 0x0101e2000c101118 */
[----:B------:R-:W-:-:S03]  /*c0380*/  ISETP.GE.AND P3, PT, R2, UR15, PT ;  /* 0x0000000f02007c0c */ /* 0x000fc6000bf66270 */
[----:B------:R1:W-:Y:S01]  /*c0390*/  @P5 STG.E.U8 desc[UR24][R24.64], R0 ;  /* 0x0000000018005986 */ /* 0x0003e2000c101118 */
[----:B------:R-:W-:-:S03]  /*c03a0*/  PRMT R2, R5, 0x7770, RZ ;  /* 0x0000777005027816 */ /* 0x000fc600000000ff */
[----:B0-----:R-:W4:Y:S01]  /*c03b0*/  LDL.LU.64 R14, [R1+0xf80] ;  /* 0x000f8000010e7983 */ /* 0x001f220000300a00 */
[----:B-1----:R-:W-:-:S03]  /*c03c0*/  PRMT R0, R5, 0x7771, RZ ;  /* 0x0000777105007816 */ /* 0x002fc600000000ff */
[----:B------:R0:W-:Y:S04]  /*c03d0*/  @P4 STG.E.U8 desc[UR24][R10.64], R2 ;  /* 0x000000020a004986 */ /* 0x0001e8000c101118 */
[----:B0-----:R-:W4:Y:S04]  /*c03e0*/  LDL.LU.64 R10, [R1+0xf88] ;  /* 0x000f8800010a7983 */ /* 0x001f280000300a00 */
[----:B---3--:R0:W-:Y:S04]  /*c03f0*/  @P6 STG.E.U8 desc[UR24][R6.64], R0 ;  /* 0x0000000006006986 */ /* 0x0081e8000c101118 */
[----:B0-----:R-:W3:Y:S01]  /*c0400*/  LDL.LU.64 R6, [R1+0xf78] ;  /* 0x000f780001067983 */ /* 0x001ee20000300a00 */
[----:B------:R-:W-:Y:S01]  /*c0410*/  ISETP.LT.AND P5, PT, R59, UR4, !P0 ;  /* 0x000000043b007c0c */ /* 0x000fe2000c7a1270 */
[----:B------:R-:W-:Y:S01]  /*c0420*/  ULDC UR4, c[0x0][0x228] ;  /* 0x00008a0000047ab9 */ /* 0x000fe20000000800 */
[----:B------:R-:W-:Y:S01]  /*c0430*/  ISETP.LT.AND P0, PT, R55, UR5, !P0 ;  /* 0x0000000537007c0c */ /* 0x000fe2000c701270 */
[----:B------:R-:W3:Y:S01]  /*c0440*/  LDL.LU R56, [R1+0x2c8] ;  /* 0x0002c80001387983 */ /* 0x000ee20000300800 */
[----:B------:R-:W-:Y:S01]  /*c0450*/  PRMT R2, R5, 0x7772, RZ ;  /* 0x0000777205027816 */ /* 0x000fe200000000ff */
[----:B------:R-:W-:Y:S01]  /*c0460*/  ULDC UR5, c[0x0][0x228] ;  /* 0x00008a0000057ab9 */ /* 0x000fe20000000800 */
[----:B------:R-:W-:Y:S01]  /*c0470*/  ISETP.LT.AND P6, PT, R61, UR4, !P1 ;  /* 0x000000043d007c0c */ /* 0x000fe2000cfc1270 */
[----:B------:R-:W-:Y:S01]  /*c0480*/  ULDC UR4, c[0x0][0x228] ;  /* 0x00008a0000047ab9 */ /* 0x000fe20000000800 */
[----:B------:R-:W-:Y:S01]  /*c0490*/  PRMT R0, R5, 0x7773, RZ ;  /* 0x0000777305007816 */ /* 0x000fe200000000ff */
[----:B------:R-:W3:Y:S01]  /*c04a0*/  LDL.LU.64 R24, [R1+0xf70] ;  /* 0x000f700001187983 */ /* 0x000ee20000300a00 */
[----:B------:R-:W-:Y:S01]  /*c04b0*/  ISETP.LT.AND P4, PT, R52, UR4, !P1 ;  /* 0x0000000434007c0c */ /* 0x000fe2000cf81270 */
[----:B------:R-:W-:-:S02]  /*c04c0*/  ULDC UR4, c[0x0][0x228] ;  /* 0x00008a0000047ab9 */ /* 0x000fc40000000800 */
[----:B------:R0:W-:Y:S01]  /*c04d0*/  @P5 STG.E.U8 desc[UR24][R20.64], R2 ;  /* 0x0000000214005986 */ /* 0x0001e2000c101118 */
[----:B------:R-:W-:Y:S01]  /*c04e0*/  ISETP.LT.AND P5, PT, R13, UR5, !P1 ;  /* 0x000000050d007c0c */ /* 0x000fe2000cfa1270 */
[----:B------:R-:W-:Y:S02]  /*c04f0*/  ULDC UR5, c[0x0][0x228] ;  /* 0x00008a0000057ab9 */ /* 0x000fe40000000800 */
[----:B--2---:R1:W-:Y:S01]  /*c0500*/  @P0 STG.E.U8 desc[UR24][R8.64], R0 ;  /* 0x0000000008000986 */ /* 0x0043e2000c101118 */
[----:B------:R-:W-:Y:S01]  /*c0510*/  ISETP.LT.AND P0, PT, R53, UR4, !P1 ;  /* 0x0000000435007c0c */ /* 0x000fe2000cf01270 */
[----:B------:R-:W-:Y:S01]  /*c0520*/  ULDC UR4, c[0x0][0x228] ;  /* 0x00008a0000047ab9 */ /* 0x000fe20000000800 */
[C---:B0-----:R-:W-:Y:S01]  /*c0530*/  PRMT R2, R57.reuse, 0x7770, RZ ;  /* 0x0000777039027816 */ /* 0x041fe200000000ff */
[----:B-1----:R-:W2:Y:S01]  /*c0540*/  LDL.LU.64 R8, [R1+0xf68] ;  /* 0x000f680001087983 */ /* 0x002ea20000300a00 */
[----:B------:R-:W-:-:S03]  /*c0550*/  PRMT R0, R57, 0x7771, RZ ;  /* 0x0000777139007816 */ /* 0x000fc600000000ff */
[----:B------:R-:W2:Y:S04]  /*c0560*/  LDL.LU.64 R20, [R1+0xf60] ;  /* 0x000f600001147983 */ /* 0x000ea80000300a00 */
[----:B------:R0:W-:Y:S01]  /*c0570*/  @P6 STG.E.U8 desc[UR24][R16.64], R2 ;  /* 0x0000000210006986 */ /* 0x0001e2000c101118 */
[----:B------:R-:W-:-:S03]  /*c0580*/  PRMT R3, R57, 0x7772, RZ ;  /* 0x0000777239037816 */ /* 0x000fc600000000ff */
[----:B0-----:R-:W2:Y:S04]  /*c0590*/  LDL.LU.64 R16, [R1+0xf58] ;  /* 0x000f580001107983 */ /* 0x001ea80000300a00 */
[----:B------:R-:W2:Y:S04]  /*c05a0*/  LDL.LU R5, [R1+0x2b8] ;  /* 0x0002b80001057983 */ /* 0x000ea80000300800 */
[----:B----4-:R0:W-:Y:S02]  /*c05b0*/  @P4 STG.E.U8 desc[UR24][R14.64], R0 ;  /* 0x000000000e004986 */ /* 0x0101e4000c101118 */
[----:B0-----:R-:W-:-:S02]  /*c05c0*/  PRMT R0, R57, 0x7773, RZ ;  /* 0x0000777339007816 */ /* 0x001fc400000000ff */
[----:B------:R-:W4:Y:S04]  /*c05d0*/  LDL.LU.64 R14, [R1+0xf50] ;  /* 0x000f5000010e7983 */ /* 0x000f280000300a00 */
[----:B------:R0:W-:Y:S04]  /*c05e0*/  @P0 STG.E.U8 desc[UR24][R10.64], R3 ;  /* 0x000000030a000986 */ /* 0x0001e8000c101118 */
[----:B0-----:R-:W4:Y:S04]  /*c05f0*/  LDL.LU.64 R10, [R1+0xf48] ;  /* 0x000f4800010a7983 */ /* 0x001f280000300a00 */
[----:B---3--:R0:W-:Y:S04]  /*c0600*/  @P5 STG.E.U8 desc[UR24][R6.64], R0 ;  /* 0x0000000006005986 */ /* 0x0081e8000c101118 */
[----:B0-----:R-:W3:Y:S01]  /*c0610*/  LDL.LU.64 R6, [R1+0xf40] ;  /* 0x000f400001067983 */ /* 0x001ee20000300a00 */
[----:B------:R-:W-:Y:S01]  /*c0620*/  ISETP.LT.AND P4, PT, R12, UR4, !P1 ;  /* 0x000000040c007c0c */ /* 0x000fe2000cf81270 */
[----:B------:R-:W-:Y:S01]  /*c0630*/  VIADD R2, R58, 0x5f ;  /* 0x0000005f3a027836 */ /* 0x000fe20000000000 */
[----:B------:R-:W-:Y:S01]  /*c0640*/  ISETP.LT.AND P6, PT, R60, UR5, !P1 ;  /* 0x000000053c007c0c */ /* 0x000fe2000cfc1270 */
[----:B------:R-:W-:Y:S01]  /*c0650*/  ULDC UR4, c[0x0][0x228] ;  /* 0x00008a0000047ab9 */ /* 0x000fe20000000800 */
[----:B------:R-:W-:Y:S01]  /*c0660*/  PRMT R0, R56, 0x7771, RZ ;  /* 0x0000777138007816 */ /* 0x000fe200000000ff */
[----:B------:R-:W-:Y:S01]  /*c0670*/  ULDC UR5, c[0x0][0x228] ;  /* 0x00008a0000057ab9 */ /* 0x000fe20000000800 */
[----:B------:R-:W-:-:S02]  /*c0680*/  ISETP.GE.AND P0, PT, R2, UR17, PT ;  /* 0x0000001102007c0c */ /* 0x000fc4000bf06270 */
[----:B------:R-:W-:Y:S01]  /*c0690*/  ISETP.LT.AND P5, PT, R59, UR4, !P1 ;  /* 0x000000043b007c0c */ /* 0x000fe2000cfa1270 */
[----:B------:R-:W-:Y:S01]  /*c06a0*/  ULDC UR4, c[0x0][0x228] ;  /* 0x00008a0000047ab9 */ /* 0x000fe20000000800 */
[----:B------:R-:W-:Y:S02]  /*c06b0*/  PRMT R2, R56, 0x7770, RZ ;  /* 0x0000777038027816 */ /* 0x000fe400000000ff */
[----:B------:R-:W-:Y:S01]  /*c06c0*/  ISETP.LT.AND P1, PT, R55, UR5, !P1 ;  /* 0x0000000537007c0c */ /* 0x000fe2000cf21270 */
[----:B------:R-:W-:Y:S02]  /*c06d0*/  ULDC UR5, c[0x0][0x228] ;  /* 0x00008a0000057ab9 */ /* 0x000fe40000000800 */
[----:B------:R0:W-:Y:S01]  /*c06e0*/  @P4 STG.E.U8 desc[UR24][R24.64], R2 ;  /* 0x0000000218004986 */ /* 0x0001e2000c101118 */
[----:B------:R-:W-:Y:S01]  /*c06f0*/  ISETP.LT.AND P4, PT, R52, UR5, !P2 ;  /* 0x0000000534007c0c */ /* 0x000fe2000d781270 */
[----:B------:R-:W-:Y:S01]  /*c0700*/  ULDC UR5, c[0x0][0x228] ;  /* 0x00008a0000057ab9 */ /* 0x000fe20000000800 */
[----:B0-----:R-:W-:Y:S01]  /*c0710*/  PRMT R2, R56, 0x7772, RZ ;  /* 0x0000777238027816 */ /* 0x001fe200000000ff */
[----:B--2---:R0:W-:Y:S01]  /*c0720*/  @P6 STG.E.U8 desc[UR24][R8.64], R0 ;  /* 0x0000000008006986 */ /* 0x0041e2000c101118 */
[----:B------:R-:W-:Y:S01]  /*c0730*/  ISETP.LT.AND P6, PT, R61, UR4, !P2 ;  /* 0x000000043d007c0c */ /* 0x000fe2000d7c1270 */
[----:B------:R-:W-:-:S02]  /*c0740*/  ULDC UR4, c[0x0][0x228] ;  /* 0x00008a0000047ab9 */ /* 0x000fc40000000800 */
[----:B------:R1:W-:Y:S01]  /*c0750*/  @P5 STG.E.U8 desc[UR24][R20.64], R2 ;  /* 0x0000000214005986 */ /* 0x0003e2000c101118 */
[----:B------:R-:W-:Y:S01]  /*c0760*/  ISETP.LT.AND P5, PT, R53, UR4, !P2 ;  /* 0x0000000435007c0c */ /* 0x000fe2000d7a1270 */
[----:B------:R-:W-:Y:S02]  /*c0770*/  ULDC UR4, c[0x0][0x228] ;  /* 0x00008a0000047ab9 */ /* 0x000fe40000000800 */
[----:B0-----:R-:W2:Y:S04]  /*c0780*/  LDL.LU.64 R8, [R1+0xf30] ;  /* 0x000f300001087983 */ /* 0x001ea80000300a00 */
[----:B------:R-:W2:Y:S01]  /*c0790*/  LDL.LU R57, [R1+0x2a8] ;  /* 0x0002a80001397983 */ /* 0x000ea20000300800 */
[----:B------:R-:W-:-:S03]  /*c07a0*/  PRMT R0, R56, 0x7773, RZ ;  /* 0x0000777338007816 */ /* 0x000fc600000000ff */
[----:B------:R-:W2:Y:S04]  /*c07b0*/  LDL.LU.64 R28, [R1+0xf38] ;  /* 0x000f3800011c7983 */ /* 0x000ea80000300a00 */
[----:B------:R-:W2:Y:S01]  /*c07c0*/  LDL.LU.64 R24, [R1+0xf28] ;  /* 0x000f280001187983 */ /* 0x000ea20000300a00 */
[----:B-1----:R-:W-:-:S03]  /*c07d0*/  PRMT R2, R5, 0x7770, RZ ;  /* 0x0000777005027816 */ /* 0x002fc600000000ff */
[----:B------:R0:W-:Y:S04]  /*c07e0*/  @P1 STG.E.U8 desc[UR24][R16.64], R0 ;  /* 0x0000000010001986 */ /* 0x0001e8000c101118 */
[----:B------:R-:W2:Y:S01]  /*c07f0*/  LDL.LU.64 R20, [R1+0xf20] ;  /* 0x000f200001147983 */ /* 0x000ea20000300a00 */
[----:B0-----:R-:W-:-:S03]  /*c0800*/  PRMT R0, R5, 0x7771, RZ ;  /* 0x0000777105007816 */ /* 0x001fc600000000ff */
[----:B----4-:R0:W-:Y:S04]  /*c0810*/  @P6 STG.E.U8 desc[UR24][R14.64], R2 ;  /* 0x000000020e006986 */ /* 0x0101e8000c101118 */
[----:B------:R-:W4:Y:S04]  /*c0820*/  LDL.LU.64 R16, [R1+0xf18] ;  /* 0x000f180001107983 */ /* 0x000f280000300a00 */
[----:B------:R-:W4:Y:S01]  /*c0830*/  LDL.LU R56, [R1+0x29c] ;  /* 0x00029c0001387983 */ /* 0x000f220000300800 */
[----:B0-----:R-:W-:-:S03]  /*c0840*/  PRMT R2, R5, 0x7772, RZ ;  /* 0x0000777205027816 */ /* 0x001fc600000000ff */
[----:B------:R-:W-:Y:S04]  /*c0850*/  @P4 STG.E.U8 desc[UR24][R10.64], R0 ;  /* 0x000000000a004986 */ /* 0x000fe8000c101118 */
[----:B---3--:R0:W-:Y:S04]  /*c0860*/  @P5 STG.E.U8 desc[UR24][R6.64], R2 ;  /* 0x0000000206005986 */ /* 0x0081e8000c101118 */
[----:B0-----:R-:W3:Y:S04]  /*c0870*/  LDL.LU.64 R6, [R1+0xf08] ;  /* 0x000f080001067983 */ /* 0x001ee80000300a00 */
[----:B------:R-:W3:Y:S04]  /*c0880*/  LDL.LU.64 R14, [R1+0xf10] ;  /* 0x000f1000010e7983 */ /* 0x000ee80000300a00 */
[----:B------:R-:W3:Y:S01]  /*c0890*/  LDL.LU.64 R10, [R1+0xf00] ;  /* 0x000f0000010a7983 */ /* 0x000ee20000300a00 */
[----:B------:R-:W-:Y:S01]  /*c08a0*/  ISETP.LT.AND P1, PT, R13, UR4, !P2 ;  /* 0x000000040d007c0c */ /* 0x000fe2000d721270 */
[----:B------:R-:W-:-:S02]  /*c08b0*/  ULDC UR4, c[0x0][0x228] ;  /* 0x00008a0000047ab9 */ /* 0x000fc40000000800 */
[----:B------:R-:W-:Y:S01]  /*c08c0*/  ISETP.LT.AND P4, PT, R12, UR4, !P2 ;  /* 0x000000040c007c0c */ /* 0x000fe2000d781270 */
[----:B------:R-:W-:Y:S01]  /*c08d0*/  ULDC UR4, c[0x0][0x228] ;  /* 0x00008a0000047ab9 */ /* 0x000fe20000000800 */
[----:B------:R-:W-:Y:S01]  /*c08e0*/  ISETP.LT.AND P5, PT, R60, UR5, !P2 ;  /* 0x000000053c007c0c */ /* 0x000fe2000d7a1270 */
[----:B------:R-:W-:Y:S01]  /*c08f0*/  ULDC UR5, c[0x0][0x228] ;  /* 0x00008a0000057ab9 */ /* 0x000fe20000000800 */
[----:B------:R-:W-:Y:S02]  /*c0900*/  PRMT R0, R5, 0x7773, RZ ;  /* 0x0000777305007816 */ /* 0x000fe400000000ff */
[----:B------:R-:W-:Y:S01]  /*c0910*/  ISETP.LT.AND P6, PT, R59, UR4, !P2 ;  /* 0x000000043b007c0c */ /* 0x000fe2000d7c1270 */
[----:B------:R-:W-:Y:S01]  /*c0920*/  ULDC UR4, c[0x0][0x228] ;  /* 0x00008a0000047ab9 */ /* 0x000fe20000000800 */
[----:B------:R-:W-:Y:S01]  /*c0930*/  ISETP.LT.AND P2, PT, R55, UR5, !P2 ;  /* 0x0000000537007c0c */ /* 0x000fe2000d741270 */
[----:B------:R-:W-:Y:S01]  /*c0940*/  ULDC UR5, c[0x0][0x228] ;  /* 0x00008a0000057ab9 */ /* 0x000fe20000000800 */
[----:B--2---:R0:W-:Y:S01]  /*c0950*/  @P1 STG.E.U8 desc[UR24][R8.64], R0 ;  /* 0x0000000008001986 */ /* 0x0041e2000c101118 */
[----:B------:R-:W-:-:S02]  /*c0960*/  PRMT R3, R57, 0x7770, RZ ;  /* 0x0000777039037816 */ /* 0x000fc400000000ff */
[----:B------:R-:W-:-:S03]  /*c0970*/  PRMT R2, R57, 0x7771, RZ ;  /* 0x0000777139027816 */ /* 0x000fc600000000ff */
[----:B------:R-:W-:Y:S01]  /*c0980*/  @P4 STG.E.U8 desc[UR24][R28.64], R3 ;  /* 0x000000031c004986 */ /* 0x000fe2000c101118 */
[----:B------:R-:W-:Y:S01]  /*c0990*/  ISETP.LT.AND P4, PT, R61, UR4, !P3 ;  /* 0x000000043d007c0c */ /* 0x000fe2000df81270 */
[----:B------:R-:W-:Y:S02]  /*c09a0*/  ULDC UR4, c[0x0][0x228] ;  /* 0x00008a0000047ab9 */ /* 0x000fe40000000800 */
[----:B0-----:R-:W2:Y:S01]  /*c09b0*/  LDL.LU.64 R8, [R1+0xee8] ;  /* 0x000ee80001087983 */ /* 0x001ea20000300a00 */
[----:B------:R-:W-:-:S03]  /*c09c0*/  VIADD R0, R58, 0x60 ;  /* 0x000000603a007836 */ /* 0x000fc60000000000 */
[----:B------:R0:W-:Y:S02]  /*c09d0*/  @P5 STG.E.U8 desc[UR24][R24.64], R2 ;  /* 0x0000000218005986 */ /* 0x0001e4000c101118 */
[----:B------:R-:W-:Y:S02]  /*c09e0*/  ISETP.GE.AND P1, PT, R0, UR19, PT ;  /* 0x0000001300007c0c */ /* 0x000fe4000bf26270 */
[C---:B------:R-:W-:Y:S02]  /*c09f0*/  PRMT R0, R57.reuse, 0x7773, RZ ;  /* 0x0000777339007816 */ /* 0x040fe400000000ff */
[----:B0-----:R-:W-:Y:S02]  /*c0a00*/  PRMT R2, R57, 0x7772, RZ ;  /* 0x0000777239027816 */ /* 0x001fe400000000ff */
[----:B------:R-:W2:Y:S04]  /*c0a10*/  LDL.LU R57, [R1+0x2cc] ;  /* 0x0002cc0001397983 */ /* 0x000ea80000300800 */
[----:B------:R0:W-:Y:S04]  /*c0a20*/  @P6 STG.E.U8 desc[UR24][R20.64], R2 ;  /* 0x0000000214006986 */ /* 0x0001e8000c101118 */
[----:B----4-:R1:W-:Y:S04]  /*c0a30*/  @P2 STG.E.U8 desc[UR24][R16.64], R0 ;  /* 0x0000000010002986 */ /* 0x0103e8000c101118 */
[----:B------:R-:W4:Y:S01]  /*c0a40*/  LDL.LU.64 R24, [R1+0xef8] ;  /* 0x000ef80001187983 */ /* 0x000f220000300a00 */
[----:B0-----:R-:W-:-:S03]  /*c0a50*/  PRMT R2, R56, 0x7770, RZ ;  /* 0x0000777038027816 */ /* 0x001fc600000000ff */
[----:B------:R-:W4:Y:S01]  /*c0a60*/  LDL.LU.64 R20, [R1+0xee0] ;  /* 0x000ee00001147983 */ /* 0x000f220000300a00 */
[----:B------:R-:W-:Y:S01]  /*c0a70*/  ISETP.LT.AND P6, PT, R52, UR4, !P3 ;  /* 0x0000000434007c0c */ /* 0x000fe2000dfc1270 */
[----:B------:R-:W-:Y:S01]  /*c0a80*/  ULDC UR4, c[0x0][0x228] ;  /* 0x00008a0000047ab9 */ /* 0x000fe20000000800 */
[----:B------:R-:W-:Y:S01]  /*c0a90*/  ISETP.LT.AND P2, PT, R53, UR5, !P3 ;  /* 0x0000000535007c0c */ /* 0x000fe2000df41270 */
[----:B-1----:R-:W-:Y:S01]  /*c0aa0*/  VIADD R0, R58, 0x61 ;  /* 0x000000613a007836 */ /* 0x002fe20000000000 */
[----:B------:R-:W-:Y:S01]  /*c0ab0*/  PRMT R3, R56, 0x7771, RZ ;  /* 0x0000777138037816 */ /* 0x000fe200000000ff */
[----:B------:R-:W-:Y:S01]  /*c0ac0*/  ULDC UR5, c[0x0][0x228] ;  /* 0x00008a0000057ab9 */ /* 0x000fe20000000800 */
[----:B---3--:R0:W-:Y:S04]  /*c0ad0*/  @P4 STG.E.U8 desc[UR24][R6.64], R2 ;  /* 0x0000000206004986 */ /* 0x0081e8000c101118 */
[----:B0-----:R-:W3:Y:S01]  /*c0ae0*/  LDL.LU.64 R6, [R1+0xed8] ;  /* 0x000ed80001067983 */ /* 0x001ee20000300a00 */
[----:B------:R-:W-:-:S02]  /*c0af0*/  ISETP.GE.AND P4, PT, R0, UR23, PT ;  /* 0x0000001700007c0c */ /* 0x000fc4000bf86270 */
[C---:B------:R-:W-:Y:S02]  /*c0b00*/  PRMT R2, R56.reuse, 0x7772, RZ ;  /* 0x0000777238027816 */ /* 0x040fe400000000ff */
[----:B------:R-:W-:Y:S02]  /*c0b10*/  PRMT R0, R56, 0x7773, RZ ;  /* 0x0000777338007816 */ /* 0x000fe400000000ff */
[----:B------:R-:W3:Y:S04]  /*c0b20*/  LDL.LU R56, [R1+0x2bc] ;  /* 0x0002bc0001387983 */ /* 0x000ee80000300800 */
[----:B------:R-:W-:Y:S04]  /*c0b30*/  @P6 STG.E.U8 desc[UR24][R14.64], R3 ;  /* 0x000000030e006986 */ /* 0x000fe8000c101118 */
[----:B------:R0:W-:Y:S04]  /*c0b40*/  @P2 STG.E.U8 desc[UR24][R10.64], R2 ;  /* 0x000000020a002986 */ /* 0x0001e8000c101118 */
[----:B------:R-:W3:Y:S04]  /*c0b50*/  LDL.LU.64 R16, [R1+0xef0] ;  /* 0x000ef00001107983 */ /* 0x000ee80000300a00 */
[----:B0-----:R-:W3:Y:S01]  /*c0b60*/  LDL.LU.64 R10, [R1+0xed0] ;  /* 0x000ed000010a7983 */ /* 0x001ee20000300a00 */
[----:B------:R-:W-:Y:S01]  /*c0b70*/  ISETP.LT.AND P5, PT, R13, UR4, !P3 ;  /* 0x000000040d007c0c */ /* 0x000fe2000dfa1270 */
[----:B------:R-:W-:-:S02]  /*c0b80*/  ULDC UR4, c[0x0][0x228] ;  /* 0x00008a0000047ab9 */ /* 0x000fc40000000800 */
[----:B------:R-:W-:Y:S01]  /*c0b90*/  ISETP.LT.AND P6, PT, R12, UR4, !P3 ;  /* 0x000000040c007c0c */ /* 0x000fe2000dfc1270 */
[----:B------:R-:W3:Y:S01]  /*c0ba0*/  LDL.LU.64 R14, [R1+0xec8] ;  /* 0x000ec800010e7983 */ /* 0x000ee20000300a00 */
[----:B------:R-:W-:Y:S01]  /*c0bb0*/  ULDC UR4, c[0x0][0x228] ;  /* 0x00008a0000047ab9 */ /* 0x000fe20000000800 */
[----:B------:R-:W-:Y:S01]  /*c0bc0*/  ISETP.LT.AND P2, PT, R59, UR5, !P3 ;  /* 0x000000053b007c0c */ /* 0x000fe2000df41270 */
[----:B------:R-:W-:-:S06]  /*c0bd0*/  ULDC UR5, c[0x0][0x228] ;  /* 0x00008a0000057ab9 */ /* 0x000fcc0000000800 */
[----:B--2---:R0:W-:Y:S01]  /*c0be0*/  @P5 STG.E.U8 desc[UR24][R8.64], R0 ;  /* 0x0000000008005986 */ /* 0x0041e2000c101118 */
[----:B------:R-:W-:Y:S01]  /*c0bf0*/  ISETP.LT.AND P5, PT, R60, UR4, !P3 ;  /* 0x000000043c007c0c */ /* 0x000fe2000dfa1270 */
[----:B------:R-:W-:Y:S02]  /*c0c00*/  ULDC UR4, c[0x0][0x228] ;  /* 0x00008a0000047ab9 */ /* 0x000fe40000000800 */
[----:B0-----:R-:W2:Y:S01]  /*c0c10*/  LDL.LU.64 R8, [R1+0xeb8] ;  /* 0x000eb80001087983 */ /* 0x001ea20000300a00 */
[C---:B------:R-:W-:Y:S02]  /*c0c20*/  PRMT R3, R57.reuse, 0x7770, RZ ;  /* 0x0000777039037816 */ /* 0x040fe400000000ff */
[C---:B------:R-:W-:Y:S02]  /*c0c30*/  PRMT R2, R57.reuse, 0x7771, RZ ;  /* 0x0000777139027816 */ /* 0x040fe400000000ff */
[C---:B------:R-:W-:Y:S02]  /*c0c40*/  PRMT R0, R57.reuse, 0x7772, RZ ;  /* 0x0000777239007816 */ /* 0x040fe400000000ff */
[----:B------:R-:W-:-:S02]  /*c0c50*/  PRMT R4, R57, 0x7773, RZ ;  /* 0x0000777339047816 */ /* 0x000fc400000000ff */
[----:B------:R-:W2:Y:S04]  /*c0c60*/  LDL.LU R57, [R1+0x2ac] ;  /* 0x0002ac0001397983 */ /* 0x000ea80000300800 */
[----:B----4-:R-:W-:Y:S04]  /*c0c70*/  @P6 STG.E.U8 desc[UR24][R24.64], R3 ;  /* 0x0000000318006986 */ /* 0x010fe8000c101118 */
[----:B------:R-:W-:Y:S01]  /*c0c80*/  @P5 STG.E.U8 desc[UR24][R20.64], R2 ;  /* 0x0000000214005986 */ /* 0x000fe2000c101118 */
[----:B------:R-:W-:Y:S01]  /*c0c90*/  ISETP.LT.AND P3, PT, R55, UR4, !P3 ;  /* 0x0000000437007c0c */ /* 0x000fe2000df61270 */
[----:B------:R-:W-:Y:S01]  /*c0ca0*/  ULDC UR4, c[0x0][0x228] ;  /* 0x00008a0000047ab9 */ /* 0x000fe20000000800 */
[----:B------:R-:W-:Y:S01]  /*c0cb0*/  ISETP.LT.AND P6, PT, R61, UR5, !P0 ;  /* 0x000000053d007c0c */ /* 0x000fe2000c7c1270 */
[----:B------:R-:W-:Y:S01]  /*c0cc0*/  ULDC UR5, c[0x0][0x228] ;  /* 0x00008a0000057ab9 */ /* 0x000fe20000000800 */
[----:B---3--:R0:W-:Y:S04]  /*c0cd0*/  @P2 STG.E.U8 desc[UR24][R6.64], R0 ;  /* 0x0000000006002986 */ /* 0x0081e8000c101118 */
[----:B0-----:R-:W3:Y:S01]  /*c0ce0*/  LDL.LU.64 R6, [R1+0xec0] ;  /* 0x000ec00001067983 */ /* 0x001ee20000300a00 */
[----:B------:R-:W-:-:S03]  /*c0cf0*/  PRMT R3, R56, 0x7770, RZ ;  /* 0x0000777038037816 */ /* 0x000fc600000000ff */
[----:B------:R-:W4:Y:S04]  /*c0d00*/  LDL.LU.64 R28, [R1+0xeb0] ;  /* 0x000eb000011c7983 */ /* 0x000f280000300a00 */
[----:B------:R-:W4:Y:S04]  /*c0d10*/  LDL.LU.64 R24, [R1+0xea8] ;  /* 0x000ea80001187983 */ /* 0x000f280000300a00 */
[----:B------:R-:W-:Y:S04]  /*c0d20*/  @P3 STG.E.U8 desc[UR24][R16.64], R4 ;  /* 0x0000000410003986 */ /* 0x000fe8000c101118 */
[----:B------:R-:W4:Y:S04]  /*c0d30*/  LDL.LU.64 R20, [R1+0xea0] ;  /* 0x000ea00001147983 */ /* 0x000f280000300a00 */
[----:B------:R0:W-:Y:S04]  /*c0d40*/  @P6 STG.E.U8 desc[UR24][R10.64], R3 ;  /* 0x000000030a006986 */ /* 0x0001e8000c101118 */
[----:B0-----:R-:W4:Y:S01]  /*c0d50*/  LDL.LU.64 R10, [R1+0xe98] ;  /* 0x000e9800010a7983 */ /* 0x001f220000300a00 */
[----:B------:R-:W-:Y:S01]  /*c0d60*/  ISETP.LT.AND P5, PT, R52, UR6, !P0 ;  /* 0x0000000634007c0c */ /* 0x000fe2000c7a1270 */
[----:B------:R-:W-:Y:S01]  /*c0d70*/  ULDC UR6, c[0x0][0x228] ;  /* 0x00008a0000067ab9 */ /* 0x000fe20000000800 */
[----:B------:R-:W-:Y:S01]  /*c0d80*/  ISETP.LT.AND P2, PT, R53, UR4, !P0 ;  /* 0x0000000435007c0c */ /* 0x000fe2000c741270 */
[----:B------:R-:W-:Y:S01]  /*c0d90*/  ULDC UR4, c[0x0][0x228] ;  /* 0x00008a0000047ab9 */ /* 0x000fe20000000800 */
[----:B------:R-:W-:-:S02]  /*c0da0*/  PRMT R2, R56, 0x7771, RZ ;  /* 0x0000777138027816 */ /* 0x000fc400000000ff */
[C---:B------:R-:W-:Y:S02]  /*c0db0*/  PRMT R0, R56.reuse, 0x7772, RZ ;  /* 0x0000777238007816 */ /* 0x040fe400000000ff */
[----:B------:R-:W-:Y:S02]  /*c0dc0*/  PRMT R5, R56, 0x7773, RZ ;  /* 0x0000777338057816 */ /* 0x000fe400000000ff */
[----:B------:R-:W4:Y:S04]  /*c0dd0*/  LDL.LU R56, [R1+0x190] ;  /* 0x0001900001387983 */ /* 0x000f280000300800 */
[----:B------:R-:W-:Y:S04]  /*c0de0*/  @P5 STG.E.U8 desc[UR24][R14.64], R2 ;  /* 0x000000020e005986 */ /* 0x000fe8000c101118 */
[----:B------:R-:W4:Y:S01]  /*c0df0*/  LDL.LU.64 R16, [R1+0xe90] ;  /* 0x000e900001107983 */ /* 0x000f220000300a00 */
[----:B------:R-:W-:Y:S01]  /*c0e00*/  ISETP.LT.AND P3, PT, R13, UR4, !P0 ;  /* 0x000000040d007c0c */ /* 0x000fe2000c761270 */
[----:B------:R-:W-:Y:S01]  /*c0e10*/  ULDC UR4, c[0x0][0x228] ;  /* 0x00008a0000047ab9 */ /* 0x000fe20000000800 */
[----:B------:R-:W-:Y:S01]  /*c0e20*/  ISETP.LT.AND P5, PT, R12, UR5, !P0 ;  /* 0x000000050c007c0c */ /* 0x000fe2000c7a1270 */
[----:B------:R-:W-:Y:S01]  /*c0e30*/  ULDC UR5, c[0x0][0x228] ;  /* 0x00008a0000057ab9 */ /* 0x000fe20000000800 */
[----:B------:R-:W-:Y:S01]  /*c0e40*/  ISETP.LT.AND P6, PT, R60, UR6, !P0 ;  /* 0x000000063c007c0c */ /* 0x000fe2000c7c1270 */
[----:B------:R-:W-:Y:S01]  /*c0e50*/  ULDC UR6, c[0x0][0x228] ;  /* 0x00008a0000067ab9 */ /* 0x000fe20000000800 */
[----:B--2---:R0:W-:Y:S04]  /*c0e60*/  @P2 STG.E.U8 desc[UR24][R8.64], R0 ;  /* 0x0000000008002986 */ /* 0x0041e8000c101118 */
[----:B0-----:R-:W2:Y:S04]  /*c0e70*/  LDL.LU.64 R8, [R1+0xe88] ;  /* 0x000e880001087983 */ /* 0x001ea80000300a00 */
[----:B------:R-:W2:Y:S01]  /*c0e80*/  LDL.LU.64 R14, [R1+0xe80] ;  /* 0x000e8000010e7983 */ /* 0x000ea20000300a00 */
[----:B------:R-:W-:Y:S01]  /*c0e90*/  ISETP.LT.AND P2, PT, R59, UR4, !P0 ;  /* 0x000000043b007c0c */ /* 0x000fe2000c741270 */
[----:B------:R-:W-:Y:S01]  /*c0ea0*/  ULDC UR4, c[0x0][0x228] ;  /* 0x00008a0000047ab9 */ /* 0x000fe20000000800 */
[----:B------:R-:W-:Y:S01]  /*c0eb0*/  ISETP.LT.AND P0, PT, R55, UR5, !P0 ;  /* 0x0000000537007c0c */ /* 0x000fe2000c701270 */
[----:B------:R-:W-:Y:S01]  /*c0ec0*/  ULDC UR5, c[0x0][0x228] ;  /* 0x00008a0000057ab9 */ /* 0x000fe20000000800 */
[----:B------:R-:W-:-:S02]  /*c0ed0*/  PRMT R4, R57, 0x7770, RZ ;  /* 0x0000777039047816 */ /* 0x000fc400000000ff */
[C---:B------:R-:W-:Y:S02]  /*c0ee0*/  PRMT R3, R57.reuse, 0x7771, RZ ;  /* 0x0000777139037816 */ /* 0x040fe400000000ff */
[C---:B------:R-:W-:Y:S02]  /*c0ef0*/  PRMT R2, R57.reuse, 0x7772, RZ ;  /* 0x0000777239027816 */ /* 0x040fe400000000ff */
[----:B------:R-:W-:Y:S01]  /*c0f00*/  PRMT R0, R57, 0x7773, RZ ;  /* 0x0000777339007816 */ /* 0x000fe200000000ff */
[----:B---3--:R0:W-:Y:S04]  /*c0f10*/  @P3 STG.E.U8 desc[UR24][R6.64], R5 ;  /* 0x0000000506003986 */ /* 0x0081e8000c101118 */
[----:B0-----:R-:W3:Y:S04]  /*c0f20*/  LDL.LU.64 R6, [R1+0xe78] ;  /* 0x000e780001067983 */ /* 0x001ee80000300a00 */
[----:B------:R-:W3:Y:S04]  /*c0f30*/  LDL.LU R57, [R1+0x270] ;  /* 0x0002700001397983 */ /* 0x000ee80000300800 */
[----:B----4-:R0:W-:Y:S04]  /*c0f40*/  @P5 STG.E.U8 desc[UR24][R28.64], R4 ;  /* 0x000000041c005986 */ /* 0x0101e8000c101118 */
[----:B------:R-:W-:Y:S04]  /*c0f50*/  @P6 STG.E.U8 desc[UR24][R24.64], R3 ;  /* 0x0000000318006986 */ /* 0x000fe8000c101118 */
[----:B------:R-:W-:Y:S04]  /*c0f60*/  @P2 STG.E.U8 desc[UR24][R20.64], R2 ;  /* 0x0000000214002986 */ /* 0x000fe8000c101118 */
[----:B0-----:R-:W4:Y:S04]  /*c0f70*/  LDL.LU.64 R28, [R1+0xe70] ;  /* 0x000e7000011c7983 */ /* 0x001f280000300a00 */
[----:B------:R0:W-:Y:S04]  /*c0f80*/  @P0 STG.E.U8 desc[UR24][R10.64], R0 ;  /* 0x000000000a000986 */ /* 0x0001e8000c101118 */
[----:B0-----:R-:W4:Y:S01]  /*c0f90*/  LDL.LU.64 R10, [R1+0xe68] ;  /* 0x000e6800010a7983 */ /* 0x001f220000300a00 */
[----:B------:R-:W-:Y:S01]  /*c0fa0*/  ISETP.LT.AND P3, PT, R61, UR4, !P1 ;  /* 0x000000043d007c0c */ /* 0x000fe2000cf61270 */
[----:B------:R-:W-:Y:S01]  /*c0fb0*/  ULDC UR4, c[0x0][0x228] ;  /* 0x00008a0000047ab9 */ /* 0x000fe20000000800 */
[----:B------:R-:W-:Y:S01]  /*c0fc0*/  ISETP.LT.AND P2, PT, R52, UR5, !P1 ;  /* 0x0000000534007c0c */ /* 0x000fe2000cf41270 */
[----:B------:R-:W-:Y:S01]  /*c0fd0*/  ULDC UR5, c[0x0][0x228] ;  /* 0x00008a0000057ab9 */ /* 0x000fe20000000800 */
[----:B------:R-:W-:-:S02]  /*c0fe0*/  PRMT R3, R56, 0x7770, RZ ;  /* 0x0000777038037816 */ /* 0x000fc400000000ff */
[----:B------:R-:W-:Y:S02]  /*c0ff0*/  PRMT R2, R56, 0x7771, RZ ;  /* 0x0000777138027816 */ /* 0x000fe400000000ff */
[----:B------:R-:W-:Y:S01]  /*c1000*/  ISETP.LT.AND P6, PT, R53, UR4, !P1 ;  /* 0x0000000435007c0c */ /* 0x000fe2000cfc1270 */
[----:B------:R-:W-:Y:S01]  /*c1010*/  VIADD R0, R58, 0x75 ;  /* 0x000000753a007836 */ /* 0x000fe20000000000 */
[----:B------:R-:W-:Y:S01]  /*c1020*/  ISETP.LT.AND P5, PT, R13, UR5, !P1 ;  /* 0x000000050d007c0c */ /* 0x000fe2000cfa1270 */
[----:B------:R-:W-:Y:S01]  /*c1030*/  ULDC UR4, c[0x0][0x228] ;  /* 0x00008a0000047ab9 */ /* 0x000fe20000000800 */
[----:B------:R-:W-:Y:S01]  /*c1040*/  ULDC UR5, c[0x0][0x228] ;  /* 0x00008a0000057ab9 */ /* 0x000fe20000000800 */
[----:B------:R-:W-:Y:S01]  /*c1050*/  @P3 STG.E.U8 desc[UR24][R16.64], R3 ;  /* 0x0000000310003986 */ /* 0x000fe2000c101118 */
[----:B------:R-:W-:Y:S02]  /*c1060*/  ISETP.GE.AND P0, PT, R0, UR43, PT ;  /* 0x0000002b00007c0c */ /* 0x000fe4000bf06270 */
[----:B------:R-:W-:-:S02]  /*c1070*/  PRMT R0, R56, 0x7773, RZ ;  /* 0x0000777338007816 */ /* 0x000fc400000000ff */
[----:B------:R-:W-:Y:S01]  /*c1080*/  ISETP.LT.AND P3, PT, R12, UR4, !P1 ;  /* 0x000000040c007c0c */ /* 0x000fe2000cf61270 */
[----:B------:R-:W-:Y:S01]  /*c1090*/  ULDC UR4, c[0x0][0x228] ;  /* 0x00008a0000047ab9 */ /* 0x000fe20000000800 */
[----:B--2---:R0:W-:Y:S04]  /*c10a0*/  @P2 STG.E.U8 desc[UR24][R8.64], R2 ;  /* 0x0000000208002986 */ /* 0x0041e8000c101118 */
[----:B0-----:R-:W2:Y:S04]  /*c10b0*/  LDL.LU.64 R8, [R1+0xe58] ;  /* 0x000e580001087983 */ /* 0x001ea80000300a00 */
[----:B------:R-:W2:Y:S01]  /*c10c0*/  LDL.LU R20, [R1+0x260] ;  /* 0x0002600001147983 */ /* 0x000ea20000300800 */
[----:B------:R-:W-:-:S03]  /*c10d0*/  PRMT R2, R56, 0x7772, RZ ;  /* 0x0000777238027816 */ /* 0x000fc600000000ff */
[----:B------:R-:W2:Y:S04]  /*c10e0*/  LDL.LU.64 R24, [R1+0xe60] ;  /* 0x000e600001187983 */ /* 0x000ea80000300a00 */
[----:B------:R-:W2:Y:S04]  /*c10f0*/  LDL.LU.64 R16, [R1+0xe50] ;  /* 0x000e500001107983 */ /* 0x000ea80000300a00 */
[----:B------:R0:W-:Y:S04]  /*c1100*/  @P6 STG.E.U8 desc[UR24][R14.64], R2 ;  /* 0x000000020e006986 */ /* 0x0001e8000c101118 */
[----:B0-----:R-:W2:Y:S04]  /*c1110*/  LDL.LU.64 R14, [R1+0xe48] ;  /* 0x000e4800010e7983 */ /* 0x001ea80000300a00 */
[----:B---3--:R0:W-:Y:S04]  /*c1120*/  @P5 STG.E.U8 desc[UR24][R6.64], R0 ;  /* 0x0000000006005986 */ /* 0x0081e8000c101118 */
[----:B0-----:R-:W3:Y:S01]  /*c1130*/  LDL.LU.64 R6, [R1+0xe38] ;  /* 0x000e380001067983 */ /* 0x001ee20000300a00 */
[----:B------:R-:W-:-:S02]  /*c1140*/  ISETP.LT.AND P5, PT, R60, UR4, !P1 ;  /* 0x000000043c007c0c */ /* 0x000fc4000cfa1270 */
[----:B------:R-:W-:Y:S01]  /*c1150*/  PRMT R2, R57, 0x7770, RZ ;  /* 0x0000777039027816 */ /* 0x000fe200000000ff */
[----:B------:R-:W3:Y:S01]  /*c1160*/  LDL.LU R56, [R1+0x250] ;  /* 0x0002500001387983 */ /* 0x000ee20000300800 */
[----:B------:R-:W-:Y:S01]  /*c1170*/  ISETP.LT.AND P6, PT, R59, UR5, !P1 ;  /* 0x000000053b007c0c */ /* 0x000fe2000cfc1270 */
[----:B------:R-:W-:Y:S01]  /*c1180*/  VIADD R0, R58, 0x62 ;  /* 0x000000623a007836 */ /* 0x000fe20000000000 */
[----:B------:R-:W-:Y:S01]  /*c1190*/  ULDC UR4, c[0x0][0x22c] ;  /* 0x00008b0000047ab9 */ /* 0x000fe20000000800 */
[----:B----4-:R0:W-:Y:S01]  /*c11a0*/  @P3 STG.E.U8 desc[UR24][R28.64], R2 ;  /* 0x000000021c003986 */ /* 0x0101e2000c101118 */
[----:B------:R-:W-:Y:S01]  /*c11b0*/  ULDC UR5, c[0x0][0x228] ;  /* 0x00008a0000057ab9 */ /* 0x000fe20000000800 */
[----:B0-----:R-:W-:-:S05]  /*c11c0*/  PRMT R2, R57, 0x7771, RZ ;  /* 0x0000777139027816 */ /* 0x001fca00000000ff */
[----:B------:R0:W-:Y:S04]  /*c11d0*/  @P5 STG.E.U8 desc[UR24][R10.64], R2 ;  /* 0x000000020a005986 */ /* 0x0001e8000c101118 */
[----:B0-----:R-:W4:Y:S01]  /*c11e0*/  LDL.LU.64 R10, [R1+0xe40] ;  /* 0x000e4000010a7983 */ /* 0x001f220000300a00 */
[----:B------:R-:W-:Y:S01]  /*c11f0*/  ISETP.GE.AND P2, PT, R0, UR4, PT ;  /* 0x0000000400007c0c */ /* 0x000fe2000bf46270 */
[----:B------:R-:W-:Y:S01]  /*c1200*/  ULDC UR4, c[0x0][0x228] ;  /* 0x00008a0000047ab9 */ /* 0x000fe20000000800 */
[----:B------:R-:W-:Y:S02]  /*c1210*/  PRMT R0, R57, 0x7772, RZ ;  /* 0x0000777239007816 */ /* 0x000fe400000000ff */
[----:B------:R-:W-:Y:S01]  /*c1220*/  ISETP.LT.AND P1, PT, R55, UR4, !P1 ;  /* 0x0000000437007c0c */ /* 0x000fe2000cf21270 */
[----:B------:R-:W-:Y:S01]  /*c1230*/  ULDC UR4, c[0x0][0x228] ;  /* 0x00008a0000047ab9 */ /* 0x000fe20000000800 */
[----:B------:R-:W-:Y:S01]  /*c1240*/  ISETP.LT.AND P3, PT, R61, UR5, !P4 ;  /* 0x000000053d007c0c */ /* 0x000fe2000e761270 */
[----:B------:R-:W-:Y:S01]  /*c1250*/  ULDC UR5, c[0x0][0x228] ;  /* 0x00008a0000057ab9 */ /* 0x000fe20000000800 */
[----:B--2---:R0:W-:Y:S01]  /*c1260*/  @P6 STG.E.U8 desc[UR24][R8.64], R0 ;  /* 0x0000000008006986 */ /* 0x0041e2000c101118 */
[----:B------:R-:W-:Y:S01]  /*c1270*/  ISETP.LT.AND P6, PT, R52, UR4, !P4 ;  /* 0x0000000434007c0c */ /* 0x000fe2000e7c1270 */
[----:B------:R-:W-:-:S02]  /*c1280*/  ULDC UR4, c[0x0][0x228] ;  /* 0x00008a0000047ab9 */ /* 0x000fc40000000800 */
[----:B------:R-:W-:Y:S01]  /*c1290*/  ISETP.LT.AND P5, PT, R53, UR4, !P4 ;  /* 0x0000000435007c0c */ /* 0x000fe2000e7a1270 */
[----:B------:R-:W-:Y:S01]  /*c12a0*/  ULDC UR4, c[0x0][0x228] ;  /* 0x00008a0000047ab9 */ /* 0x000fe20000000800 */
[----:B------:R-:W-:Y:S01]  /*c12b0*/  PRMT R2, R20, 0x7770, RZ ;  /* 0x0000777014027816 */ /* 0x000fe200000000ff */
[----:B0-----:R-:W2:Y:S01]  /*c12c0*/  LDL.LU.64 R8, [R1+0xe30] ;  /* 0x000e300001087983 */ /* 0x001ea20000300a00 */
[----:B------:R-:W-:-:S03]  /*c12d0*/  PRMT R0, R57, 0x7773, RZ ;  /* 0x0000777339007816 */ /* 0x000fc600000000ff */
[----:B------:R-:W2:Y:S04]  /*c12e0*/  LDL.LU.64 R28, [R1+0xe18] ;  /* 0x000e1800011c7983 */ /* 0x000ea80000300a00 */
[----:B------:R0:W-:Y:S04]  /*c12f0*/  @P1 STG.E.U8 desc[UR24][R24.64], R0 ;  /* 0x0000000018001986 */ /* 0x0001e8000c101118 */
[----:B------:R1:W-:Y:S01]  /*c1300*/  @P3 STG.E.U8 desc[UR24][R16.64], R2 ;  /* 0x0000000210003986 */ /* 0x0003e2000c101118 */
[----:B0-----:R-:W-:-:S03]  /*c1310*/  PRMT R0, R20, 0x7771, RZ ;  /* 0x0000777114007816 */ /* 0x001fc600000000ff */
[----:B-1----:R-:W2:Y:S01]  /*c1320*/  LDL.LU.64 R16, [R1+0xe08] ;  /* 0x000e080001107983 */ /* 0x002ea20000300a00 */
[----:B------:R-:W-:-:S03]  /*c1330*/  PRMT R2, R20, 0x7772, RZ ;  /* 0x0000777214027816 */ /* 0x000fc600000000ff */
[----:B------:R-:W2:Y:S04]  /*c1340*/  LDL.LU R57, [R1+0x194] ;  /* 0x0001940001397983 */ /* 0x000ea80000300800 */
[----:B------:R0:W-:Y:S04]  /*c1350*/  @P6 STG.E.U8 desc[UR24][R14.64], R0 ;  /* 0x000000000e006986 */ /* 0x0001e8000c101118 */
[----:B0-----:R-:W2:Y:S01]  /*c1360*/  LDL.LU.64 R14, [R1+0xe10] ;  /* 0x000e1000010e7983 */ /* 0x001ea20000300a00 */
[----:B------:R-:W-:Y:S02]  /*c1370*/  ISETP.LT.AND P1, PT, R13, UR4, !P4 ;  /* 0x000000040d007c0c */ /* 0x000fe4000e721270 */
[----:B------:R-:W-:Y:S01]  /*c1380*/  ISETP.LT.AND P3, PT, R12, UR5, !P4 ;  /* 0x000000050c007c0c */ /* 0x000fe2000e761270 */
[----:B------:R-:W-:Y:S01]  /*c1390*/  VIADD R0, R58, 0x63 ;  /* 0x000000633a007836 */ /* 0x000fe20000000000 */
[----:B------:R-:W-:Y:S01]  /*c13a0*/  ULDC UR5, c[0x0][0x228] ;  /* 0x00008a0000057ab9 */ /* 0x000fe20000000800 */
[----:B------:R-:W-:Y:S01]  /*c13b0*/  ULDC UR4, c[0x0][0x22c] ;  /* 0x00008b0000047ab9 */ /* 0x000fe20000000800 */
[----:B---3--:R0:W-:Y:S04]  /*c13c0*/  @P5 STG.E.U8 desc[UR24][R6.64], R2 ;  /* 0x0000000206005986 */ /* 0x0081e8000c101118 */
[----:B0-----:R-:W3:Y:S01]  /*c13d0*/  LDL.LU.64 R6, [R1+0xe00] ;  /* 0x000e000001067983 */ /* 0x001ee20000300a00 */
[----:B------:R-:W-:-:S03]  /*c13e0*/  PRMT R2, R20, 0x7773, RZ ;  /* 0x0000777314027816 */ /* 0x000fc600000000ff */
[----:B------:R-:W3:Y:S04]  /*c13f0*/  LDL.LU.64 R24, [R1+0xdd8] ;  /* 0x000dd80001187983 */ /* 0x000ee80000300a00 */
[----:B------:R-:W3:Y:S04]  /*c1400*/  LDL.LU.64 R20, [R1+0xdd0] ;  /* 0x000dd00001147983 */ /* 0x000ee80000300a00 */
[----:B----4-:R0:W-:Y:S04]  /*c1410*/  @P1 STG.E.U8 desc[UR24][R10.64], R2 ;  /* 0x000000020a001986 */ /* 0x0101e8000c101118 */
[----:B0-----:R-:W4:Y:S01]  /*c1420*/  LDL.LU.64 R10, [R1+0xdc8] ;  /* 0x000dc800010a7983 */ /* 0x001f220000300a00 */
[----:B------:R-:W-:Y:S01]  /*c1430*/  ISETP.LT.AND P5, PT, R60, UR5, !P4 ;  /* 0x000000053c007c0c */ /* 0x000fe2000e7a1270 */
[----:B------:R-:W-:Y:S01]  /*c1440*/  ULDC UR5, c[0x0][0x228] ;  /* 0x00008a0000057ab9 */ /* 0x000fe20000000800 */
[----:B------:R-:W-:Y:S01]  /*c1450*/  ISETP.LT.AND P6, PT, R59, UR6, !P4 ;  /* 0x000000063b007c0c */ /* 0x000fe2000e7c1270 */
[----:B------:R-:W-:Y:S01]  /*c1460*/  ULDC UR6, c[0x0][0x228] ;  /* 0x00008a0000067ab9 */ /* 0x000fe20000000800 */
[----:B------:R-:W-:-:S02]  /*c1470*/  PRMT R3, R56, 0x7770, RZ ;  /* 0x0000777038037816 */ /* 0x000fc400000000ff */
[----:B------:R-:W-:Y:S01]  /*c1480*/  ISETP.GE.AND P1, PT, R0, UR4, PT ;  /* 0x0000000400007c0c */ /* 0x000fe2000bf26270 */
[----:B------:R-:W-:Y:S02]  /*c1490*/  ULDC UR4, c[0x0][0x228] ;  /* 0x00008a0000047ab9 */ /* 0x000fe40000000800 */
[----:B------:R-:W-:Y:S01]  /*c14a0*/  ISETP.LT.AND P4, PT, R55, UR4, !P4 ;  /* 0x0000000437007c0c */ /* 0x000fe2000e781270 */
[----:B------:R-:W-:Y:S01]  /*c14b0*/  ULDC UR4, c[0x0][0x228] ;  /* 0x00008a0000047ab9 */ /* 0x000fe20000000800 */
[C---:B------:R-:W-:Y:S02]  /*c14c0*/  PRMT R0, R56.reuse, 0x7771, RZ ;  /* 0x0000777138007816 */ /* 0x040fe400000000ff */
[----:B------:R-:W-:Y:S01]  /*c14d0*/  PRMT R2, R56, 0x7772, RZ ;  /* 0x0000777238027816 */ /* 0x000fe200000000ff */
[----:B--2---:R0:W-:Y:S01]  /*c14e0*/  @P3 STG.E.U8 desc[UR24][R8.64], R3 ;  /* 0x0000000308003986 */ /* 0x0041e2000c101118 */
[----:B------:R-:W-:Y:S01]  /*c14f0*/  ISETP.LT.AND P3, PT, R61, UR5, !P2 ;  /* 0x000000053d007c0c */ /* 0x000fe2000d761270 */
[----:B------:R-:W-:-:S02]  /*c1500*/  ULDC UR5, c[0x0][0x228] ;  /* 0x00008a0000057ab9 */ /* 0x000fc40000000800 */
[----:B------:R1:W-:Y:S04]  /*c1510*/  @P5 STG.E.U8 desc[UR24][R28.64], R0 ;  /* 0x000000001c005986 */ /* 0x0003e8000c101118 */
[----:B0-----:R-:W2:Y:S01]  /*c1520*/  LDL.LU R8, [R1+0x274] ;  /* 0x0002740001087983 */ /* 0x001ea20000300800 */
[----:B-1----:R-:W-:-:S03]  /*c1530*/  PRMT R0, R56, 0x7773, RZ ;  /* 0x0000777338007816 */ /* 0x002fc600000000ff */
[----:B------:R0:W-:Y:S04]  /*c1540*/  @P6 STG.E.U8 desc[UR24][R16.64], R2 ;  /* 0x0000000210006986 */ /* 0x0001e8000c101118 */
[----:B0-----:R-:W2:Y:S01]  /*c1550*/  LDL.LU.64 R16, [R1+0xdc0] ;  /* 0x000dc00001107983 */ /* 0x001ea20000300a00 */
[----:B------:R-:W-:-:S03]  /*c1560*/  PRMT R2, R57, 0x7770, RZ ;  /* 0x0000777039027816 */ /* 0x000fc600000000ff */
[----:B------:R0:W-:Y:S01]  /*c1570*/  @P4 STG.E.U8 desc[UR24][R14.64], R0 ;  /* 0x000000000e004986 */ /* 0x0001e2000c101118 */
[----:B------:R-:W-:Y:S01]  /*c1580*/  ISETP.LT.AND P6, PT, R52, UR4, !P2 ;  /* 0x0000000434007c0c */ /* 0x000fe2000d7c1270 */
[----:B------:R-:W-:Y:S01]  /*c1590*/  ULDC UR4, c[0x0][0x228] ;  /* 0x00008a0000047ab9 */ /* 0x000fe20000000800 */
[----:B------:R-:W-:Y:S01]  /*c15a0*/  ISETP.LT.AND P5, PT, R53, UR5, !P2 ;  /* 0x0000000535007c0c */ /* 0x000fe2000d7a1270 */
[----:B------:R-:W-:Y:S01]  /*c15b0*/  ULDC UR5, c[0x0][0x228] ;  /* 0x00008a0000057ab9 */ /* 0x000fe20000000800 */
[----:B------:R-:W-:Y:S01]  /*c15c0*/  ISETP.LT.AND P4, PT, R13, UR4, !P2 ;  /* 0x000000040d007c0c */ /* 0x000fe2000d781270 */
[----:B------:R-:W-:Y:S01]  /*c15d0*/  ULDC UR4, c[0x0][0x228] ;  /* 0x00008a0000047ab9 */ /* 0x000fe20000000800 */
[C---:B0-----:R-:W-:Y:S01]  /*c15e0*/  PRMT R0, R57.reuse, 0x7771, RZ ;  /* 0x0000777139007816 */ /* 0x041fe200000000ff */
[----:B---3--:R0:W-:Y:S04]  /*c15f0*/  @P3 STG.E.U8 desc[UR24][R6.64], R2 ;  /* 0x0000000206003986 */ /* 0x0081e8000c101118 */
[----:B0-----:R-:W3:Y:S04]  /*c1600*/  LDL.LU.64 R6, [R1+0xdb8] ;  /* 0x000db80001067983 */ /* 0x001ee80000300a00 */
[----:B------:R-:W3:Y:S01]  /*c1610*/  LDL.LU.64 R14, [R1+0xda8] ;  /* 0x000da800010e7983 */ /* 0x000ee20000300a00 */
[----:B------:R-:W-:-:S03]  /*c1620*/  PRMT R2, R57, 0x7772, RZ ;  /* 0x0000777239027816 */ /* 0x000fc600000000ff */
[----:B------:R-:W3:Y:S04]  /*c1630*/  LDL.LU R56, [R1+0x264] ;  /* 0x0002640001387983 */ /* 0x000ee80000300800 */
[----:B------:R0:W-:Y:S04]  /*c1640*/  @P6 STG.E.U8 desc[UR24][R24.64], R0 ;  /* 0x0000000018006986 */ /* 0x0001e8000c101118 */
[----:B------:R-:W3:Y:S04]  /*c1650*/  LDL.LU.64 R28, [R1+0xdb0] ;  /* 0x000db000011c7983 */ /* 0x000ee80000300a00 */
[----:B------:R1:W-:Y:S01]  /*c1660*/  @P5 STG.E.U8 desc[UR24][R20.64], R2 ;  /* 0x0000000214005986 */ /* 0x0003e2000c101118 */
[----:B0-----:R-:W-:-:S03]  /*c1670*/  PRMT R0, R57, 0x7773, RZ ;  /* 0x0000777339007816 */ /* 0x001fc600000000ff */
[----:B------:R-:W3:Y:S04]  /*c1680*/  LDL.LU.64 R24, [R1+0xda0] ;  /* 0x000da00001187983 */ /* 0x000ee80000300a00 */
[----:B----4-:R0:W-:Y:S04]  /*c1690*/  @P4 STG.E.U8 desc[UR24][R10.64], R0 ;  /* 0x000000000a004986 */ /* 0x0101e8000c101118 */
[----:B-1----:R-:W4:Y:S04]  /*c16a0*/  LDL.LU.64 R20, [R1+0xd98] ;  /* 0x000d980001147983 */ /* 0x002f280000300a00 */
[----:B0-----:R-:W4:Y:S01]  /*c16b0*/  LDL.LU.64 R10, [R1+0xd88] ;  /* 0x000d8800010a7983 */ /* 0x001f220000300a00 */
[----:B------:R-:W-:Y:S01]  /*c16c0*/  ISETP.LT.AND P3, PT, R12, UR4, !P2 ;  /* 0x000000040c007c0c */ /* 0x000fe2000d761270 */
[----:B------:R-:W-:-:S02]  /*c16d0*/  ULDC UR4, c[0x0][0x228] ;  /* 0x00008a0000047ab9 */ /* 0x000fc40000000800 */
[----:B------:R-:W-:Y:S01]  /*c16e0*/  ISETP.LT.AND P5, PT, R60, UR4, !P2 ;  /* 0x000000043c007c0c */ /* 0x000fe2000d7a1270 */
[----:B------:R-:W-:Y:S01]  /*c16f0*/  ULDC UR4, c[0x0][0x228] ;  /* 0x00008a0000047ab9 */ /* 0x000fe20000000800 */
[----:B------:R-:W-:Y:S01]  /*c1700*/  ISETP.LT.AND P4, PT, R59, UR5, !P2 ;  /* 0x000000053b007c0c */ /* 0x000fe2000d781270 */
[----:B------:R-:W-:Y:S01]  /*c1710*/  ULDC UR5, c[0x0][0x228] ;  /* 0x00008a0000057ab9 */ /* 0x000fe20000000800 */
[----:B------:R-:W-:Y:S01]  /*c1720*/  ISETP.LT.AND P2, PT, R55, UR4, !P2 ;  /* 0x0000000437007c0c */ /* 0x000fe2000d741270 */
[----:B------:R-:W-:Y:S01]  /*c1730*/  ULDC UR4, c[0x0][0x228] ;  /* 0x00008a0000047ab9 */ /* 0x000fe20000000800 */
[----:B------:R-:W-:Y:S01]  /*c1740*/  ISETP.LT.AND P6, PT, R61, UR5, !P1 ;  /* 0x000000053d007c0c */ /* 0x000fe2000cfc1270 */
[----:B------:R-:W-:Y:S01]  /*c1750*/  ULDC UR5, c[0x0][0x228] ;  /* 0x00008a0000057ab9 */ /* 0x000fe20000000800 */
[C---:B--2---:R-:W-:Y:S02]  /*c1760*/  PRMT R2, R8.reuse, 0x7770, RZ ;  /* 0x0000777008027816 */ /* 0x044fe400000000ff */
[----:B------:R-:W-:-:S03]  /*c1770*/  PRMT R0, R8, 0x7771, RZ ;  /* 0x0000777108007816 */ /* 0x000fc600000000ff */
[----:B------:R0:W-:Y:S04]  /*c1780*/  @P3 STG.E.U8 desc[UR24][R16.64], R2 ;  /* 0x0000000210003986 */ /* 0x0001e8000c101118 */
[----:B0-----:R-:W2:Y:S04]  /*c1790*/  LDL.LU.64 R16, [R1+0xd90] ;  /* 0x000d900001107983 */ /* 0x001ea80000300a00 */
[----:B------:R-:W2:Y:S01]  /*c17a0*/  LDL.LU R57, [R1+0x254] ;  /* 0x0002540001397983 */ /* 0x000ea20000300800 */
[----:B------:R-:W-:Y:S02]  /*c17b0*/  PRMT R2, R8, 0x7772, RZ ;  /* 0x0000777208027816 */ /* 0x000fe400000000ff */
[----:B------:R-:W-:Y:S01]  /*c17c0*/  ISETP.LT.AND P3, PT, R52, UR6, !P1 ;  /* 0x0000000634007c0c */ /* 0x000fe2000cf61270 */
[----:B------:R-:W-:Y:S01]  /*c17d0*/  ULDC UR6, c[0x0][0x228] ;  /* 0x00008a0000067ab9 */ /* 0x000fe20000000800 */
[----:B---3--:R0:W-:Y:S04]  /*c17e0*/  @P5 STG.E.U8 desc[UR24][R6.64], R0 ;  /* 0x0000000006005986 */ /* 0x0081e8000c101118 */
[----:B------:R1:W-:Y:S04]  /*c17f0*/  @P4 STG.E.U8 desc[UR24][R14.64], R2 ;  /* 0x000000020e004986 */ /* 0x0003e8000c101118 */
[----:B0-----:R-:W3:Y:S01]  /*c1800*/  LDL.LU.64 R6, [R1+0xd80] ;  /* 0x000d800001067983 */ /* 0x001ee20000300a00 */
[----:B------:R-:W-:-:S03]  /*c1810*/  PRMT R0, R8, 0x7773, RZ ;  /* 0x0000777308007816 */ /* 0x000fc600000000ff */
[----:B-1----:R-:W3:Y:S04]  /*c1820*/  LDL.LU.64 R14, [R1+0xd78] ;  /* 0x000d7800010e7983 */ /* 0x002ee80000300a00 */
[----:B------:R-:W3:Y:S01]  /*c1830*/  LDL.LU.64 R8, [R1+0xd68] ;  /* 0x000d680001087983 */ /* 0x000ee20000300a00 */
[----:B------:R-:W-:Y:S01]  /*c1840*/  ISETP.LT.AND P4, PT, R53, UR4, !P1 ;  /* 0x0000000435007c0c */ /* 0x000fe2000cf81270 */
[----:B------:R-:W-:Y:S01]  /*c1850*/  ULDC UR4, c[0x0][0x228] ;  /* 0x00008a0000047ab9 */ /* 0x000fe20000000800 */
[C---:B------:R-:W-:Y:S01]  /*c1860*/  PRMT R2, R56.reuse, 0x7770, RZ ;  /* 0x0000777038027816 */ /* 0x040fe200000000ff */
[----:B------:R0:W-:Y:S01]  /*c1870*/  @P2 STG.E.U8 desc[UR24][R28.64], R0 ;  /* 0x000000001c002986 */ /* 0x0001e2000c101118 */
[----:B------:R-:W-:-:S03]  /*c1880*/  PRMT R3, R56, 0x7771, RZ ;  /* 0x0000777138037816 */ /* 0x000fc600000000ff */
[----:B------:R-:W-:Y:S01]  /*c1890*/  @P6 STG.E.U8 desc[UR24][R24.64], R2 ;  /* 0x0000000218006986 */ /* 0x000fe2000c101118 */
[----:B0-----:R-:W-:-:S03]  /*c18a0*/  PRMT R0, R56, 0x7772, RZ ;  /* 0x0000777238007816 */ /* 0x001fc600000000ff */
[----:B----4-:R-:W-:Y:S04]  /*c18b0*/  @P3 STG.E.U8 desc[UR24][R20.64], R3 ;  /* 0x0000000314003986 */ /* 0x010fe8000c101118 */
[----:B------:R0:W-:Y:S04]  /*c18c0*/  @P4 STG.E.U8 desc[UR24][R10.64], R0 ;  /* 0x000000000a004986 */ /* 0x0001e8000c101118 */
[----:B0-----:R-:W4:Y:S01]  /*c18d0*/  LDL.LU.64 R10, [R1+0xd70] ;  /* 0x000d7000010a7983 */ /* 0x001f220000300a00 */
[----:B------:R-:W-:Y:S02]  /*c18e0*/  ISETP.LT.AND P5, PT, R13, UR4, !P1 ;  /* 0x000000040d007c0c */ /* 0x000fe4000cfa1270 */
[----:B------:R-:W-:Y:S01]  /*c18f0*/  ISETP.LT.AND P3, PT, R12, UR5, !P1 ;  /* 0x000000050c007c0c */ /* 0x000fe2000cf61270 */
[----:B------:R-:W-:Y:S01]  /*c1900*/  VIADD R0, R58, 0x64 ;  /* 0x000000643a007836 */ /* 0x000fe20000000000 */
[----:B------:R-:W-:Y:S01]  /*c1910*/  ULDC UR5, c[0x0][0x228] ;  /* 0x00008a0000057ab9 */ /* 0x000fe20000000800 */
[----:B------:R-:W-:Y:S01]  /*c1920*/  ULDC UR4, c[0x0][0x22c] ;  /* 0x00008b0000047ab9 */ /* 0x000fe20000000800 */
[----:B------:R-:W-:Y:S01]  /*c1930*/  ISETP.LT.AND P6, PT, R60, UR5, !P1 ;  /* 0x000000053c007c0c */ /* 0x000fe2000cfc1270 */
[----:B------:R-:W-:Y:S01]  /*c1940*/  ULDC UR5, c[0x0][0x228] ;  /* 0x00008a0000057ab9 */ /* 0x000fe20000000800 */
[----:B------:R-:W-:-:S02]  /*c1950*/  PRMT R2, R56, 0x7773, RZ ;  /* 0x0000777338027816 */ /* 0x000fc400000000ff */
[----:B------:R-:W-:Y:S01]  /*c1960*/  ISETP.GE.AND P2, PT, R0, UR4, PT ;  /* 0x0000000400007c0c */ /* 0x000fe2000bf46270 */
[----:B------:R-:W4:Y:S01]  /*c1970*/  LDL.LU R56, [R1+0x198] ;  /* 0x0001980001387983 */ /* 0x000f220000300800 */
[----:B------:R-:W-:Y:S01]  /*c1980*/  ISETP.LT.AND P4, PT, R59, UR5, !P1 ;  /* 0x000000053b007c0c */ /* 0x000fe2000cf81270 */
[----:B------:R-:W-:Y:S01]  /*c1990*/  ULDC UR4, c[0x0][0x228] ;  /* 0x00008a0000047ab9 */ /* 0x000fe20000000800 */
[----:B------:R-:W-:Y:S01]  /*c19a0*/  ULDC UR5, c[0x0][0x228] ;  /* 0x00008a0000057ab9 */ /* 0x000fe20000000800 */
[----:B------:R-:W4:Y:S04]  /*c19b0*/  LDL.LU.64 R18, [R1+0xd60] ;  /* 0x000d600001127983 */ /* 0x000f280000300a00 */
[----:B--2---:R0:W-:Y:S01]  /*c19c0*/  @P5 STG.E.U8 desc[UR24][R16.64], R2 ;  /* 0x0000000210005986 */ /* 0x0041e2000c101118 */
[----:B------:R-:W-:-:S02]  /*c19d0*/  PRMT R0, R57, 0x7770, RZ ;  /* 0x0000777039007816 */ /* 0x000fc400000000ff */
[----:B0-----:R-:W-:-:S03]  /*c19e0*/  PRMT R2, R57, 0x7771, RZ ;  /* 0x0000777139027816 */ /* 0x001fc600000000ff */
[----:B---3--:R0:W-:Y:S04]  /*c19f0*/  @P3 STG.E.U8 desc[UR24][R6.64], R0 ;  /* 0x0000000006003986 */ /* 0x0081e8000c101118 */
[----:B------:R-:W-:Y:S04]  /*c1a00*/  @P6 STG.E.U8 desc[UR24][R14.64], R2 ;  /* 0x000000020e006986 */ /* 0x000fe8000c101118 */
[----:B0-----:R-:W2:Y:S01]  /*c1a10*/  LDL.LU.64 R6, [R1+0xd58] ;  /* 0x000d580001067983 */ /* 0x001ea20000300a00 */
[----:B------:R-:W-:-:S03]  /*c1a20*/  PRMT R0, R57, 0x7772, RZ ;  /* 0x0000777239007816 */ /* 0x000fc600000000ff */
[----:B------:R-:W3:Y:S04]  /*c1a30*/  LDL.LU.64 R28, [R1+0xd50] ;  /* 0x000d5000011c7983 */ /* 0x000ee80000300a00 */
[----:B------:R0:W-:Y:S01]  /*c1a40*/  @P4 STG.E.U8 desc[UR24][R8.64], R0 ;  /* 0x0000000008004986 */ /* 0x0001e2000c101118 */
[----:B------:R-:W-:Y:S01]  /*c1a50*/  ISETP.LT.AND P3, PT, R55, UR4, !P1 ;  /* 0x0000000437007c0c */ /* 0x000fe2000cf61270 */
[----:B------:R-:W-:Y:S02]  /*c1a60*/  ULDC UR4, c[0x0][0x228] ;  /* 0x00008a0000047ab9 */ /* 0x000fe40000000800 */
[----:B0-----:R-:W3:Y:S04]  /*c1a70*/  LDL.LU.64 R8, [R1+0xd48] ;  /* 0x000d480001087983 */ /* 0x001ee80000300a00 */
[----:B------:R-:W3:Y:S01]  /*c1a80*/  LDL.LU R14, [R1+0x278] ;  /* 0x00027800010e7983 */ /* 0x000ee20000300800 */
[----:B------:R-:W-:-:S03]  /*c1a90*/  PRMT R2, R57, 0x7773, RZ ;  /* 0x0000777339027816 */ /* 0x000fc600000000ff */
[----:B------:R-:W3:Y:S04]  /*c1aa0*/  LDL.LU.64 R24, [R1+0xd40] ;  /* 0x000d400001187983 */ /* 0x000ee80000300a00 */
[----:B------:R-:W3:Y:S04]  /*c1ab0*/  LDL.LU.64 R20, [R1+0xd38] ;  /* 0x000d380001147983 */ /* 0x000ee80000300a00 */
[----:B----4-:R0:W-:Y:S04]  /*c1ac0*/  @P3 STG.E.U8 desc[UR24][R10.64], R2 ;  /* 0x000000020a003986 */ /* 0x0101e8000c101118 */
[----:B------:R-:W4:Y:S04]  /*c1ad0*/  LDL.LU.64 R16, [R1+0xd30] ;  /* 0x000d300001107983 */ /* 0x000f280000300a00 */
[----:B0-----:R-:W4:Y:S01]  /*c1ae0*/  LDL.LU.64 R10, [R1+0xd28] ;  /* 0x000d2800010a7983 */ /* 0x001f220000300a00 */
[----:B------:R-:W-:Y:S01]  /*c1af0*/  ISETP.LT.AND P6, PT, R61, UR4, !P2 ;  /* 0x000000043d007c0c */ /* 0x000fe2000d7c1270 */
[----:B------:R-:W-:Y:S01]  /*c1b00*/  VIADD R0, R58, 0x65 ;  /* 0x000000653a007836 */ /* 0x000fe20000000000 */
[----:B------:R-:W-:Y:S01]  /*c1b10*/  ISETP.LT.AND P5, PT, R52, UR5, !P2 ;  /* 0x0000000534007c0c */ /* 0x000fe2000d7a1270 */
[----:B------:R-:W-:Y:S01]  /*c1b20*/  ULDC UR4, c[0x0][0x22c] ;  /* 0x00008b0000047ab9 */ /* 0x000fe20000000800 */
[----:B------:R-:W-:Y:S01]  /*c1b30*/  ISETP.LT.AND P4, PT, R53, UR6, !P2 ;  /* 0x0000000635007c0c */ /* 0x000fe2000d781270 */
[----:B------:R-:W4:Y:S01]  /*c1b40*/  LDL.LU R57, [R1+0x268] ;  /* 0x0002680001397983 */ /* 0x000f220000300800 */
[----:B------:R-:W-:Y:S01]  /*c1b50*/  ISETP.GE.AND P1, PT, R0, UR4, PT ;  /* 0x0000000400007c0c */ /* 0x000fe2000bf26270 */
[----:B------:R-:W-:Y:S01]  /*c1b60*/  ULDC UR4, c[0x0][0x228] ;  /* 0x00008a0000047ab9 */ /* 0x000fe20000000800 */
[C---:B------:R-:W-:Y:S01]  /*c1b70*/  PRMT R0, R56.reuse, 0x7770, RZ ;  /* 0x0000777038007816 */ /* 0x040fe200000000ff */
[----:B------:R-:W-:Y:S01]  /*c1b80*/  ULDC UR5, c[0x0][0x228] ;  /* 0x00008a0000057ab9 */ /* 0x000fe20000000800 */
[----:B------:R-:W-:Y:S01]  /*c1b90*/  ISETP.LT.AND P3, PT, R13, UR4, !P2 ;  /* 0x000000040d007c0c */ /* 0x000fe2000d761270 */
[----:B------:R-:W-:Y:S01]  /*c1ba0*/  ULDC UR4, c[0x0][0x228] ;  /* 0x00008a0000047ab9 */ /* 0x000fe20000000800 */
[C---:B------:R-:W-:Y:S01]  /*c1bb0*/  PRMT R2, R56.reuse, 0x7771, RZ ;  /* 0x0000777138027816 */ /* 0x040fe200000000ff */
[----:B------:R0:W-:Y:S01]  /*c1bc0*/  @P6 STG.E.U8 desc[UR24][R18.64], R0 ;  /* 0x0000000012006986 */ /* 0x0001e2000c101118 */
[----:B------:R-:W-:Y:S01]  /*c1bd0*/  PRMT R3, R56, 0x7772, RZ ;  /* 0x0000777238037816 */ /* 0x000fe200000000ff */
[----:B------:R-:W-:Y:S01]  /*c1be0*/  ULDC UR6, c[0x0][0x228] ;  /* 0x00008a0000067ab9 */ /* 0x000fe20000000800 */
[----:B------:R-:W-:Y:S01]  /*c1bf0*/  ISETP.LT.AND P6, PT, R12, UR4, !P2 ;  /* 0x000000040c007c0c */ /* 0x000fe2000d7c1270 */
[----:B------:R-:W-:Y:S01]  /*c1c00*/  ULDC UR4, c[0x0][0x228] ;  /* 0x00008a0000047ab9 */ /* 0x000fe20000000800 */
[----:B0-----:R-:W-:Y:S01]  /*c1c10*/  PRMT R0, R56, 0x7773, RZ ;  /* 0x0000777338007816 */ /* 0x001fe200000000ff */
[----:B--2---:R0:W-:Y:S01]  /*c1c20*/  @P5 STG.E.U8 desc[UR24][R6.64], R2 ;  /* 0x0000000206005986 */ /* 0x0041e2000c101118 */
[----:B------:R-:W-:Y:S01]  /*c1c30*/  ISETP.LT.AND P5, PT, R60, UR5, !P2 ;  /* 0x000000053c007c0c */ /* 0x000fe2000d7a1270 */
[----:B------:R-:W-:-:S02]  /*c1c40*/  ULDC UR5, c[0x0][0x228] ;  /* 0x00008a0000057ab9 */ /* 0x000fc40000000800 */
[----:B---3--:R-:W-:Y:S04]  /*c1c50*/  @P4 STG.E.U8 desc[UR24][R28.64], R3 ;  /* 0x000000031c004986 */ /* 0x008fe8000c101118 */
[----:B0-----:R-:W2:Y:S01]  /*c1c60*/  LDL.LU.64 R6, [R1+0xd18] ;  /* 0x000d180001067983 */ /* 0x001ea20000300a00 */
[----:B------:R-:W-:Y:S01]  /*c1c70*/  ISETP.LT.AND P4, PT, R59, UR4, !P2 ;  /* 0x000000043b007c0c */ /* 0x000fe2000d781270 */
[----:B------:R-:W-:Y:S02]  /*c1c80*/  ULDC UR4, c[0x0][0x228] ;  /* 0x00008a0000047ab9 */ /* 0x000fe40000000800 */
[----:B------:R0:W-:Y:S01]  /*c1c90*/  @P3 STG.E.U8 desc[UR24][R8.64], R0 ;  /* 0x0000000008003986 */ /* 0x0001e2000c101118 */
[----:B------:R-:W-:Y:S01]  /*c1ca0*/  ISETP.LT.AND P2, PT, R55, UR4, !P2 ;  /* 0x0000000437007c0c */ /* 0x000fe2000d741270 */
[----:B------:R-:W-:Y:S01]  /*c1cb0*/  ULDC UR4, c[0x0][0x228] ;  /* 0x00008a0000047ab9 */ /* 0x000fe20000000800 */
[C---:B------:R-:W-:Y:S01]  /*c1cc0*/  PRMT R2, R14.reuse, 0x7770, RZ ;  /* 0x000077700e027816 */ /* 0x040fe200000000ff */
[----:B0-----:R-:W3:Y:S01]  /*c1cd0*/  LDL.LU.64 R8, [R1+0xd10] ;  /* 0x000d100001087983 */ /* 0x001ee20000300a00 */
[----:B------:R-:W-:-:S03]  /*c1ce0*/  PRMT R0, R14, 0x7771, RZ ;  /* 0x000077710e007816 */ /* 0x000fc600000000ff */
[----:B------:R-:W3:Y:S04]  /*c1cf0*/  LDL.LU R56, [R1+0x258] ;  /* 0x0002580001387983 */ /* 0x000ee80000300800 */
[----:B------:R0:W-:Y:S04]  /*c1d00*/  @P6 STG.E.U8 desc[UR24][R24.64], R2 ;  /* 0x0000000218006986 */ /* 0x0001e8000c101118 */
[----:B------:R1:W-:Y:S04]  /*c1d10*/  @P5 STG.E.U8 desc[UR24][R20.64], R0 ;  /* 0x0000000014005986 */ /* 0x0003e8000c101118 */
[----:B------:R-:W3:Y:S01]  /*c1d20*/  LDL.LU.64 R18, [R1+0xd20] ;  /* 0x000d200001127983 */ /* 0x000ee20000300a00 */
[----:B0-----:R-:W-:-:S03]  /*c1d30*/  PRMT R2, R14, 0x7772, RZ ;  /* 0x000077720e027816 */ /* 0x001fc600000000ff */
[----:B------:R-:W3:Y:S01]  /*c1d40*/  LDL.LU.64 R28, [R1+0xd08] ;  /* 0x000d0800011c7983 */ /* 0x000ee20000300a00 */
[----:B-1----:R-:W-:-:S03]  /*c1d50*/  PRMT R0, R14, 0x7773, RZ ;  /* 0x000077730e007816 */ /* 0x002fc600000000ff */
[----:B------:R-:W3:Y:S04]  /*c1d60*/  LDL.LU.64 R14, [R1+0xd00] ;  /* 0x000d0000010e7983 */ /* 0x000ee80000300a00 */
[----:B----4-:R-:W-:Y:S04]  /*c1d70*/  @P4 STG.E.U8 desc[UR24][R16.64], R2 ;  /* 0x0000000210004986 */ /* 0x010fe8000c101118 */
[----:B------:R0:W-:Y:S04]  /*c1d80*/  @P2 STG.E.U8 desc[UR24][R10.64], R0 ;  /* 0x000000000a002986 */ /* 0x0001e8000c101118 */
[----:B0-----:R-:W4:Y:S01]  /*c1d90*/  LDL.LU.64 R10, [R1+0xce8] ;  /* 0x000ce800010a7983 */ /* 0x001f220000300a00 */
[----:B------:R-:W-:Y:S01]  /*c1da0*/  ISETP.LT.AND P3, PT, R61, UR5, !P1 ;  /* 0x000000053d007c0c */ /* 0x000fe2000cf61270 */
[----:B------:R-:W-:Y:S01]  /*c1db0*/  ULDC UR5, c[0x0][0x228] ;  /* 0x00008a0000057ab9 */ /* 0x000fe20000000800 */
[----:B------:R-:W-:-:S02]  /*c1dc0*/  PRMT R2, R57, 0x7770, RZ ;  /* 0x0000777039027816 */ /* 0x000fc400000000ff */
[----:B------:R-:W-:Y:S01]  /*c1dd0*/  ISETP.LT.AND P2, PT, R52, UR4, !P1 ;  /* 0x0000000434007c0c */ /* 0x000fe2000cf41270 */
[----:B------:R-:W-:Y:S01]  /*c1de0*/  ULDC UR4, c[0x0][0x228] ;  /* 0x00008a0000047ab9 */ /* 0x000fe20000000800 */
[----:B------:R-:W-:Y:S01]  /*c1df0*/  VIADD R0, R58, 0x66 ;  /* 0x000000663a007836 */ /* 0x000fe20000000000 */
[----:B------:R-:W-:Y:S01]  /*c1e00*/  ISETP.LT.AND P4, PT, R53, UR4, !P1 ;  /* 0x0000000435007c0c */ /* 0x000fe2000cf81270 */
[----:B------:R-:W-:Y:S01]  /*c1e10*/  ULDC UR4, c[0x0][0x22c] ;  /* 0x00008b0000047ab9 */ /* 0x000fe20000000800 */
[----:B------:R-:W-:Y:S01]  /*c1e20*/  ISETP.LT.AND P5, PT, R13, UR5, !P1 ;  /* 0x000000050d007c0c */ /* 0x000fe2000cfa1270 */
[----:B------:R-:W-:Y:S01]  /*c1e30*/  ULDC UR5, c[0x0][0x228] ;  /* 0x00008a0000057ab9 */ /* 0x000fe20000000800 */
[----:B------:R-:W-:Y:S01]  /*c1e40*/  ISETP.LT.AND P6, PT, R12, UR6, !P1 ;  /* 0x000000060c007c0c */ /* 0x000fe2000cfc1270 */
[----:B------:R-:W-:Y:S01]  /*c1e50*/  ULDC UR6, c[0x0][0x228] ;  /* 0x00008a0000067ab9 */ /* 0x000fe20000000800 */
[----:B--2---:R0:W-:Y:S04]  /*c1e60*/  @P3 STG.E.U8 desc[UR24][R6.64], R2 ;  /* 0x0000000206003986 */ /* 0x0041e8000c101118 */
[----:B0-----:R-:W2:Y:S01]  /*c1e70*/  LDL.LU.64 R6, [R1+0xcf8] ;  /* 0x000cf80001067983 */ /* 0x001ea20000300a00 */
[----:B------:R-:W-:-:S03]  /*c1e80*/  PRMT R2, R57, 0x7771, RZ ;  /* 0x0000777139027816 */ /* 0x000fc600000000ff */
[----:B------:R-:W2:Y:S04]  /*c1e90*/  LDL.LU R16, [R1+0x19c] ;  /* 0x00019c0001107983 */ /* 0x000ea80000300800 */
[----:B------:R-:W2:Y:S04]  /*c1ea0*/  LDL.LU.64 R24, [R1+0xcf0] ;  /* 0x000cf00001187983 */ /* 0x000ea80000300a00 */
[----:B---3--:R0:W-:Y:S04]  /*c1eb0*/  @P2 STG.E.U8 desc[UR24][R8.64], R2 ;  /* 0x0000000208002986 */ /* 0x0081e8000c101118 */
[----:B------:R-:W3:Y:S01]  /*c1ec0*/  LDL.LU.64 R20, [R1+0xcd8] ;  /* 0x000cd80001147983 */ /* 0x000ee20000300a00 */
[----:B------:R-:W-:Y:S01]  /*c1ed0*/  ISETP.GE.AND P3, PT, R0, UR4, PT ;  /* 0x0000000400007c0c */ /* 0x000fe2000bf66270 */
[----:B------:R-:W-:-:S02]  /*c1ee0*/  ULDC UR4, c[0x0][0x228] ;  /* 0x00008a0000047ab9 */ /* 0x000fc40000000800 */
[----:B0-----:R-:W3:Y:S01]  /*c1ef0*/  LDL.LU.64 R8, [R1+0xcb8] ;  /* 0x000cb80001087983 */ /* 0x001ee20000300a00 */
[C---:B------:R-:W-:Y:S02]  /*c1f00*/  PRMT R0, R57.reuse, 0x7772, RZ ;  /* 0x0000777239007816 */ /* 0x040fe400000000ff */
[----:B------:R-:W-:Y:S01]  /*c1f10*/  ISETP.LT.AND P2, PT, R60, UR4, !P1 ;  /* 0x000000043c007c0c */ /* 0x000fe2000cf41270 */
[----:B------:R-:W-:Y:S01]  /*c1f20*/  ULDC UR4, c[0x0][0x228] ;  /* 0x00008a0000047ab9 */ /* 0x000fe20000000800 */
[----:B------:R-:W-:Y:S02]  /*c1f30*/  PRMT R2, R57, 0x7773, RZ ;  /* 0x0000777339027816 */ /* 0x000fe400000000ff */
[C---:B------:R-:W-:Y:S01]  /*c1f40*/  PRMT R3, R56.reuse, 0x7770, RZ ;  /* 0x0000777038037816 */ /* 0x040fe200000000ff */
[----:B------:R0:W-:Y:S04]  /*c1f50*/  @P4 STG.E.U8 desc[UR24][R18.64], R0 ;  /* 0x0000000012004986 */ /* 0x0001e8000c101118 */
[----:B------:R-:W-:Y:S04]  /*c1f60*/  @P5 STG.E.U8 desc[UR24][R28.64], R2 ;  /* 0x000000021c005986 */ /* 0x000fe8000c101118 */
[----:B------:R1:W-:Y:S01]  /*c1f70*/  @P6 STG.E.U8 desc[UR24][R14.64], R3 ;  /* 0x000000030e006986 */ /* 0x0003e2000c101118 */
[----:B0-----:R-:W-:-:S03]  /*c1f80*/  PRMT R0, R56, 0x7771, RZ ;  /* 0x0000777138007816 */ /* 0x001fc600000000ff */
[----:B-1----:R-:W3:Y:S04]  /*c1f90*/  LDL.LU.64 R14, [R1+0xcd0] ;  /* 0x000cd000010e7983 */ /* 0x002ee80000300a00 */
[----:B----4-:R0:W-:Y:S04]  /*c1fa0*/  @P2 STG.E.U8 desc[UR24][R10.64], R0 ;  /* 0x000000000a002986 */ /* 0x0101e8000c101118 */
[----:B------:R-:W4:Y:S04]  /*c1fb0*/  LDL.LU R57, [R1+0x27c] ;  /* 0x00027c0001397983 */ /* 0x000f280000300800 */
[----:B0-----:R-:W4:Y:S01]  /*c1fc0*/  LDL.LU.64 R10, [R1+0xce0] ;  /* 0x000ce000010a7983 */ /* 0x001f220000300a00 */
[----:B------:R-:W-:Y:S01]  /*c1fd0*/  ISETP.LT.AND P4, PT, R59, UR4, !P1 ;  /* 0x000000043b007c0c */ /* 0x000fe2000cf81270 */
[----:B------:R-:W-:Y:S01]  /*c1fe0*/  VIADD R0, R58, 0x67 ;  /* 0x000000673a007836 */ /* 0x000fe20000000000 */
[----:B------:R-:W-:Y:S01]  /*c1ff0*/  ISETP.LT.AND P1, PT, R55, UR5, !P1 ;  /* 0x0000000537007c0c */ /* 0x000fe2000cf21270 */
[----:B------:R-:W-:Y:S01]  /*c2000*/  ULDC UR5, c[0x0][0x228] ;  /* 0x00008a0000057ab9 */ /* 0x000fe20000000800 */
[----:B------:R-:W-:Y:S01]  /*c2010*/  ULDC UR4, c[0x0][0x22c] ;  /* 0x00008b0000047ab9 */ /* 0x000fe20000000800 */
[----:B------:R-:W-:Y:S01]  /*c2020*/  ISETP.LT.AND P5, PT, R61, UR5, !P3 ;  /* 0x000000053d007c0c */ /* 0x000fe2000dfa1270 */
[----:B------:R-:W-:Y:S01]  /*c2030*/  ULDC UR5, c[0x0][0x228] ;  /* 0x00008a0000057ab9 */ /* 0x000fe20000000800 */
[----:B------:R-:W-:-:S02]  /*c2040*/  PRMT R2, R56, 0x7772, RZ ;  /* 0x0000777238027816 */ /* 0x000fc400000000ff */
[----:B------:R-:W-:Y:S01]  /*c2050*/  ISETP.LT.AND P6, PT, R52, UR5, !P3 ;  /* 0x0000000534007c0c */ /* 0x000fe2000dfc1270 */
[----:B------:R-:W-:Y:S01]  /*c2060*/  ULDC UR5, c[0x0][0x228] ;  /* 0x00008a0000057ab9 */ /* 0x000fe20000000800 */
[----:B------:R-:W-:Y:S01]  /*c2070*/  ISETP.GE.AND P2, PT, R0, UR4, PT ;  /* 0x0000000400007c0c */ /* 0x000fe2000bf46270 */
[----:B------:R-:W-:Y:S01]  /*c2080*/  ULDC UR4, c[0x0][0x228] ;  /* 0x00008a0000047ab9 */ /* 0x000fe20000000800 */
[----:B------:R-:W-:Y:S01]  /*c2090*/  PRMT R0, R56, 0x7773, RZ ;  /* 0x0000777338007816 */ /* 0x000fe200000000ff */
[----:B--2---:R0:W-:Y:S04]  /*c20a0*/  @P4 STG.E.U8 desc[UR24][R6.64], R2 ;  /* 0x0000000206004986 */ /* 0x0041e8000c101118 */
[----:B------:R1:W-:Y:S01]  /*c20b0*/  @P1 STG.E.U8 desc[UR24][R24.64], R0 ;  /* 0x0000000018001986 */ /* 0x0003e2000c101118 */
[----:B0-----:R-:W-:-:S03]  /*c20c0*/  PRMT R2, R16, 0x7770, RZ ;  /* 0x0000777010027816 */ /* 0x001fc600000000ff */
[----:B------:R-:W2:Y:S01]  /*c20d0*/  LDL.LU.64 R6, [R1+0xcc8] ;  /* 0x000cc80001067983 */ /* 0x000ea20000300a00 */
[----:B-1----:R-:W-:-:S03]  /*c20e0*/  PRMT R0, R16, 0x7771, RZ ;  /* 0x0000777110007816 */ /* 0x002fc600000000ff */
[----:B---3--:R-:W-:Y:S01]  /*c20f0*/  @P5 STG.E.U8 desc[UR24][R20.64], R2 ;  /* 0x0000000214005986 */ /* 0x008fe2000c101118 */
[----:B------:R-:W-:Y:S01]  /*c2100*/  ISETP.LT.AND P5, PT, R53, UR4, !P3 ;  /* 0x0000000435007c0c */ /* 0x000fe2000dfa1270 */
[----:B------:R-:W-:Y:S02]  /*c2110*/  ULDC UR4, c[0x0][0x22c] ;  /* 0x00008b0000047ab9 */ /* 0x000fe40000000800 */
[----:B------:R0:W-:Y:S01]  /*c2120*/  @P6 STG.E.U8 desc[UR24][R8.64], R0 ;  /* 0x0000000008006986 */ /* 0x0001e2000c101118 */
[----:B------:R-:W-:Y:S01]  /*c2130*/  ISETP.LT.AND P4, PT, R13, UR5, !P3 ;  /* 0x000000050d007c0c */ /* 0x000fe2000df81270 */
[----:B------:R-:W-:Y:S02]  /*c2140*/  ULDC UR5, c[0x0][0x228] ;  /* 0x00008a0000057ab9 */ /* 0x000fe40000000800 */
[----:B0-----:R-:W3:Y:S01]  /*c2150*/  LDL.LU.64 R8, [R1+0xca8] ;  /* 0x000ca80001087983 */ /* 0x001ee20000300a00 */
[----:B------:R-:W-:-:S03]  /*c2160*/  PRMT R0, R16, 0x7772, RZ ;  /* 0x0000777210007816 */ /* 0x000fc600000000ff */
[----:B------:R-:W3:Y:S01]  /*c2170*/  LDL.LU R56, [R1+0x26c] ;  /* 0x00026c0001387983 */ /* 0x000ee20000300800 */
[----:B------:R-:W-:-:S03]  /*c2180*/  VIADD R2, R58, 0x68 ;  /* 0x000000683a027836 */ /* 0x000fc60000000000 */
[----:B------:R-:W3:Y:S02]  /*c2190*/  LDL.LU.64 R22, [R1+0xcc0] ;  /* 0x000cc00001167983 */ /* 0x000ee40000300a00 */
[----:B------:R-:W-:Y:S01]  /*c21a0*/  ISETP.GE.AND P1, PT, R2, UR4, PT ;  /* 0x0000000402007c0c */ /* 0x000fe2000bf26270 */
[----:B------:R-:W-:Y:S01]  /*c21b0*/  ULDC UR4, c[0x0][0x228] ;  /* 0x00008a0000047ab9 */ /* 0x000fe20000000800 */
[----:B------:R-:W3:Y:S01]  /*c21c0*/  LDL.LU.64 R20, [R1+0xcb0] ;  /* 0x000cb00001147983 */ /* 0x000ee20000300a00 */
[----:B------:R-:W-:-:S03]  /*c21d0*/  PRMT R2, R16, 0x7773, RZ ;  /* 0x0000777310027816 */ /* 0x000fc600000000ff */
[----:B------:R0:W-:Y:S04]  /*c21e0*/  @P5 STG.E.U8 desc[UR24][R14.64], R0 ;  /* 0x000000000e005986 */ /* 0x0001e8000c101118 */
[----:B0-----:R-:W3:Y:S04]  /*c21f0*/  LDL.LU.64 R14, [R1+0xca0] ;  /* 0x000ca000010e7983 */ /* 0x001ee80000300a00 */
        /* <DEDUP_REMOVED lines=8> */
[C---:B------:R-:W-:Y:S02]  /*c2280*/  PRMT R4, R57.reuse, 0x7771, RZ ;  /* 0x0000777139047816 */ /* 0x040fe400000000ff */
[C---:B------:R-:W-:Y:S02]  /*c2290*/  PRMT R0, R57.reuse, 0x7772, RZ ;  /* 0x0000777239007816 */ /* 0x040fe400000000ff */
[----:B------:R-:W-:Y:S02]  /*c22a0*/  PRMT R5, R57, 0x7773, RZ ;  /* 0x0000777339057816 */ /* 0x000fe400000000ff */
[----:B------:R-:W4:Y:S04]  /*c22b0*/  LDL.LU R57, [R1+0x25c] ;  /* 0x00025c0001397983 */ /* 0x000f280000300800 */
[----:B------:R-:W4:Y:S04]  /*c22c0*/  LDL.LU.64 R18, [R1+0xc90] ;  /* 0x000c900001127983 */ /* 0x000f280000300a00 */
[----:B--2---:R-:W-:Y:S01]  /*c22d0*/  @P6 STG.E.U8 desc[UR24][R6.64], R3 ;  /* 0x0000000306006986 */ /* 0x004fe2000c101118 */
[----:B------:R-:W-:Y:S01]  /*c22e0*/  ISETP.LT.AND P6, PT, R59, UR4, !P3 ;  /* 0x000000043b007c0c */ /* 0x000fe2000dfc1270 */
[----:B------:R-:W-:Y:S01]  /*c22f0*/  ULDC UR4, c[0x0][0x228] ;  /* 0x00008a0000047ab9 */ /* 0x000fe20000000800 */
[----:B------:R-:W-:Y:S01]  /*c2300*/  ISETP.LT.AND P3, PT, R55, UR5, !P3 ;  /* 0x0000000537007c0c */ /* 0x000fe2000df61270 */
[----:B------:R-:W-:Y:S01]  /*c2310*/  ULDC UR5, c[0x0][0x228] ;  /* 0x00008a0000057ab9 */ /* 0x000fe20000000800 */
[----:B------:R-:W-:Y:S01]  /*c2320*/  ISETP.LT.AND P4, PT, R61, UR4, !P2 ;  /* 0x000000043d007c0c */ /* 0x000fe2000d781270 */
[----:B------:R-:W-:Y:S01]  /*c2330*/  ULDC UR4, c[0x0][0x228] ;  /* 0x00008a0000047ab9 */ /* 0x000fe20000000800 */
[----:B---3--:R0:W-:Y:S01]  /*c2340*/  @P5 STG.E.U8 desc[UR24][R8.64], R4 ;  /* 0x0000000408005986 */ /* 0x0081e2000c101118 */
[----:B------:R-:W-:Y:S01]  /*c2350*/  ISETP.LT.AND P5, PT, R52, UR6, !P2 ;  /* 0x0000000634007c0c */ /* 0x000fe2000d7a1270 */
[----:B------:R-:W-:-:S02]  /*c2360*/  ULDC UR6, c[0x0][0x228] ;  /* 0x00008a0000067ab9 */ /* 0x000fc40000000800 */
[----:B0-----:R-:W2:Y:S01]  /*c2370*/  LDL.LU.64 R8, [R1+0xc80] ;  /* 0x000c800001087983 */ /* 0x001ea20000300a00 */
[----:B------:R-:W-:-:S03]  /*c2380*/  PRMT R2, R56, 0x7770, RZ ;  /* 0x0000777038027816 */ /* 0x000fc600000000ff */
[----:B------:R-:W-:Y:S01]  /*c2390*/  @P6 STG.E.U8 desc[UR24][R22.64], R0 ;  /* 0x0000000016006986 */ /* 0x000fe2000c101118 */
[----:B------:R-:W-:Y:S01]  /*c23a0*/  ISETP.LT.AND P6, PT, R53, UR4, !P2 ;  /* 0x0000000435007c0c */ /* 0x000fe2000d7c1270 */
[----:B------:R-:W-:Y:S02]  /*c23b0*/  ULDC UR4, c[0x0][0x228] ;  /* 0x00008a0000047ab9 */ /* 0x000fe40000000800 */
[----:B------:R-:W3:Y:S01]  /*c23c0*/  LDL.LU.64 R28, [R1+0xc78] ;  /* 0x000c7800011c7983 */ /* 0x000ee20000300a00 */
[----:B------:R-:W-:-:S03]  /*c23d0*/  PRMT R3, R56, 0x7771, RZ ;  /* 0x0000777138037816 */ /* 0x000fc600000000ff */
[----:B------:R-:W-:Y:S01]  /*c23e0*/  @P3 STG.E.U8 desc[UR24][R20.64], R5 ;  /* 0x0000000514003986 */ /* 0x000fe2000c101118 */
[C---:B------:R-:W-:Y:S02]  /*c23f0*/  PRMT R4, R56.reuse, 0x7772, RZ ;  /* 0x0000777238047816 */ /* 0x040fe400000000ff */
[----:B------:R-:W-:Y:S01]  /*c2400*/  PRMT R6, R56, 0x7773, RZ ;  /* 0x0000777338067816 */ /* 0x000fe200000000ff */
[----:B------:R-:W3:Y:S04]  /*c2410*/  LDL.LU.64 R24, [R1+0xc70] ;  /* 0x000c700001187983 */ /* 0x000ee80000300a00 */
[----:B------:R0:W-:Y:S04]  /*c2420*/  @P4 STG.E.U8 desc[UR24][R14.64], R2 ;  /* 0x000000020e004986 */ /* 0x0001e8000c101118 */
[----:B------:R-:W-:Y:S04]  /*c2430*/  @P5 STG.E.U8 desc[UR24][R16.64], R3 ;  /* 0x0000000310005986 */ /* 0x000fe8000c101118 */
[----:B0-----:R-:W3:Y:S04]  /*c2440*/  LDL.LU.64 R14, [R1+0xc68] ;  /* 0x000c6800010e7983 */ /* 0x001ee80000300a00 */
[----:B------:R-:W3:Y:S04]  /*c2450*/  LDL.LU R56, [R1+0x180] ;  /* 0x0001800001387983 */ /* 0x000ee80000300800 */
[----:B----4-:R0:W-:Y:S04]  /*c2460*/  @P6 STG.E.U8 desc[UR24][R10.64], R4 ;  /* 0x000000040a006986 */ /* 0x0101e8000c101118 */
[----:B------:R-:W4:Y:S04]  /*c2470*/  LDL.LU.64 R20, [R1+0xc60] ;  /* 0x000c600001147983 */ /* 0x000f280000300a00 */
[----:B0-----:R-:W4:Y:S01]  /*c2480*/  LDL.LU.64 R10, [R1+0xc58] ;  /* 0x000c5800010a7983 */ /* 0x001f220000300a00 */
[----:B------:R-:W-:Y:S01]  /*c2490*/  ISETP.LT.AND P3, PT, R13, UR4, !P2 ;  /* 0x000000040d007c0c */ /* 0x000fe2000d761270 */
[----:B------:R-:W-:Y:S01]  /*c24a0*/  ULDC UR4, c[0x0][0x228] ;  /* 0x00008a0000047ab9 */ /* 0x000fe20000000800 */
[----:B------:R-:W-:Y:S01]  /*c24b0*/  ISETP.LT.AND P4, PT, R12, UR5, !P2 ;  /* 0x000000050c007c0c */ /* 0x000fe2000d781270 */
[----:B------:R-:W4:Y:S01]  /*c24c0*/  LDL.LU.64 R16, [R1+0xc50] ;  /* 0x000c500001107983 */ /* 0x000f220000300a00 */
[----:B------:R-:W-:Y:S01]  /*c24d0*/  PRMT R0, R57, 0x7770, RZ ;  /* 0x0000777039007816 */ /* 0x000fe200000000ff */
[----:B------:R-:W-:Y:S01]  /*c24e0*/  ULDC UR5, c[0x0][0x228] ;  /* 0x00008a0000057ab9 */ /* 0x000fe20000000800 */
[----:B------:R-:W-:Y:S01]  /*c24f0*/  ISETP.LT.AND P5, PT, R60, UR6, !P2 ;  /* 0x000000063c007c0c */ /* 0x000fe2000d7a1270 */
[----:B------:R-:W-:Y:S01]  /*c2500*/  ULDC UR6, c[0x0][0x228] ;  /* 0x00008a0000067ab9 */ /* 0x000fe20000000800 */
[----:B------:R-:W-:Y:S01]  /*c2510*/  ISETP.LT.AND P6, PT, R59, UR4, !P2 ;  /* 0x000000043b007c0c */ /* 0x000fe2000d7c1270 */
[----:B------:R-:W-:-:S04]  /*c2520*/  ULDC UR4, c[0x0][0x228] ;  /* 0x00008a0000047ab9 */ /* 0x000fc80000000800 */
[----:B------:R-:W-:Y:S01]  /*c2530*/  @P3 STG.E.U8 desc[UR24][R18.64], R6 ;  /* 0x0000000612003986 */ /* 0x000fe2000c101118 */
[----:B------:R-:W-:Y:S01]  /*c2540*/  ISETP.LT.AND P2, PT, R55, UR4, !P2 ;  /* 0x0000000437007c0c */ /* 0x000fe2000d741270 */
[----:B------:R-:W-:Y:S02]  /*c2550*/  ULDC UR4, c[0x0][0x228] ;  /* 0x00008a0000047ab9 */ /* 0x000fe40000000800 */
[----:B------:R-:W-:Y:S01]  /*c2560*/  ISETP.LT.AND P3, PT, R61, UR4, !P1 ;  /* 0x000000043d007c0c */ /* 0x000fe2000cf61270 */
[----:B------:R-:W-:Y:S01]  /*c2570*/  ULDC UR4, c[0x0][0x22c] ;  /* 0x00008b0000047ab9 */ /* 0x000fe20000000800 */
[C---:B------:R-:W-:Y:S02]  /*c2580*/  PRMT R2, R57.reuse, 0x7771, RZ ;  /* 0x0000777139027816 */ /* 0x040fe400000000ff */
[C---:B------:R-:W-:Y:S02]  /*c2590*/  PRMT R3, R57.reuse, 0x7772, RZ ;  /* 0x0000777239037816 */ /* 0x040fe400000000ff */
[----:B------:R-:W-:Y:S01]  /*c25a0*/  PRMT R4, R57, 0x7773, RZ ;  /* 0x0000777339047816 */ /* 0x000fe200000000ff */
[----:B--2---:R0:W-:Y:S01]  /*c25b0*/  @P4 STG.E.U8 desc[UR24][R8.64], R0 ;  /* 0x0000000008004986 */ /* 0x0041e2000c101118 */
[----:B------:R-:W-:Y:S01]  /*c25c0*/  ISETP.LT.AND P4, PT, R52, UR5, !P1 ;  /* 0x0000000534007c0c */ /* 0x000fe2000cf81270 */
[----:B------:R-:W-:-:S02]  /*c25d0*/  ULDC UR5, c[0x0][0x228] ;  /* 0x00008a0000057ab9 */ /* 0x000fc40000000800 */
[----:B0-----:R-:W2:Y:S04]  /*c25e0*/  LDL.LU.64 R8, [R1+0xc48] ;  /* 0x000c480001087983 */ /* 0x001ea80000300a00 */
[----:B------:R-:W2:Y:S04]  /*c25f0*/  LDL.LU R57, [R1+0x240] ;  /* 0x0002400001397983 */ /* 0x000ea80000300800 */
[----:B---3--:R0:W-:Y:S04]  /*c2600*/  @P5 STG.E.U8 desc[UR24][R28.64], R2 ;  /* 0x000000021c005986 */ /* 0x0081e8000c101118 */
[----:B------:R1:W-:Y:S04]  /*c2610*/  @P6 STG.E.U8 desc[UR24][R24.64], R3 ;  /* 0x0000000318006986 */ /* 0x0003e8000c101118 */
[----:B0-----:R-:W3:Y:S01]  /*c2620*/  LDL.LU.64 R28, [R1+0xc40] ;  /* 0x000c4000011c7983 */ /* 0x001ee20000300a00 */
[----:B------:R-:W-:-:S02]  /*c2630*/  PRMT R2, R56, 0x7770, RZ ;  /* 0x0000777038027816 */ /* 0x000fc400000000ff */
[----:B-1----:R-:W-:Y:S01]  /*c2640*/  PRMT R3, R56, 0x7771, RZ ;  /* 0x0000777138037816 */ /* 0x002fe200000000ff */
[----:B------:R0:W-:Y:S04]  /*c2650*/  @P2 STG.E.U8 desc[UR24][R14.64], R4 ;  /* 0x000000040e002986 */ /* 0x0001e8000c101118 */
[----:B----4-:R-:W-:Y:S04]  /*c2660*/  @P3 STG.E.U8 desc[UR24][R20.64], R2 ;  /* 0x0000000214003986 */ /* 0x010fe8000c101118 */
[----:B0-----:R-:W4:Y:S04]  /*c2670*/  LDL.LU.64 R14, [R1+0xc38] ;  /* 0x000c3800010e7983 */ /* 0x001f280000300a00 */
[----:B------:R0:W-:Y:S04]  /*c2680*/  @P4 STG.E.U8 desc[UR24][R10.64], R3 ;  /* 0x000000030a004986 */ /* 0x0001e8000c101118 */
[----:B0-----:R-:W4:Y:S01]  /*c2690*/  LDL.LU.64 R10, [R1+0xc28] ;  /* 0x000c2800010a7983 */ /* 0x001f220000300a00 */
[----:B------:R-:W-:Y:S01]  /*c26a0*/  ISETP.LT.AND P6, PT, R53, UR5, !P1 ;  /* 0x0000000535007c0c */ /* 0x000fe2000cfc1270 */
[----:B------:R-:W-:Y:S01]  /*c26b0*/  VIADD R0, R58, 0x69 ;  /* 0x000000693a007836 */ /* 0x000fe20000000000 */
[----:B------:R-:W-:Y:S01]  /*c26c0*/  ISETP.LT.AND P5, PT, R13, UR6, !P1 ;  /* 0x000000060d007c0c */ /* 0x000fe2000cfa1270 */
[----:B------:R-:W4:Y:S01]  /*c26d0*/  LDL.LU R7, [R1+0x230] ;  /* 0x0002300001077983 */ /* 0x000f220000300800 */
[----:B------:R-:W-:Y:S01]  /*c26e0*/  PRMT R2, R56, 0x7773, RZ ;  /* 0x0000777338027816 */ /* 0x000fe200000000ff */
[----:B------:R-:W-:Y:S01]  /*c26f0*/  ULDC UR5, c[0x0][0x228] ;  /* 0x00008a0000057ab9 */ /* 0x000fe20000000800 */
[----:B------:R-:W-:Y:S01]  /*c2700*/  ISETP.GE.AND P2, PT, R0, UR4, PT ;  /* 0x0000000400007c0c */ /* 0x000fe2000bf46270 */
[----:B------:R-:W4:Y:S01]  /*c2710*/  LDL.LU.64 R24, [R1+0xc30] ;  /* 0x000c300001187983 */ /* 0x000f220000300a00 */
[----:B------:R-:W-:Y:S01]  /*c2720*/  PRMT R0, R56, 0x7772, RZ ;  /* 0x0000777238007816 */ /* 0x000fe200000000ff */
[----:B------:R-:W-:Y:S01]  /*c2730*/  ULDC UR4, c[0x0][0x228] ;  /* 0x00008a0000047ab9 */ /* 0x000fe20000000800 */
[----:B------:R-:W-:Y:S01]  /*c2740*/  ULDC UR6, c[0x0][0x228] ;  /* 0x00008a0000067ab9 */ /* 0x000fe20000000800 */
[----:B------:R-:W4:Y:S04]  /*c2750*/  LDL.LU.64 R20, [R1+0xc20] ;  /* 0x000c200001147983 */ /* 0x000f280000300a00 */
[----:B------:R0:W-:Y:S01]  /*c2760*/  @P6 STG.E.U8 desc[UR24][R16.64], R0 ;  /* 0x0000000010006986 */ /* 0x0001e2000c101118 */
[----:B------:R-:W-:Y:S01]  /*c2770*/  ISETP.LT.AND P4, PT, R12, UR4, !P1 ;  /* 0x000000040c007c0c */ /* 0x000fe2000cf81270 */
[----:B------:R-:W-:-:S02]  /*c2780*/  ULDC UR4, c[0x0][0x228] ;  /* 0x00008a0000047ab9 */ /* 0x000fc40000000800 */
[----:B0-----:R-:W4:Y:S01]  /*c2790*/  LDL.LU.64 R16, [R1+0xc18] ;  /* 0x000c180001107983 */ /* 0x001f220000300a00 */
[----:B------:R-:W-:Y:S01]  /*c27a0*/  ISETP.LT.AND P6, PT, R59, UR5, !P1 ;  /* 0x000000053b007c0c */ /* 0x000fe2000cfc1270 */
[----:B------:R-:W-:Y:S01]  /*c27b0*/  VIADD R0, R58, 0x6a ;  /* 0x0000006a3a007836 */ /* 0x000fe20000000000 */
[----:B------:R-:W-:Y:S01]  /*c27c0*/  ULDC UR5, c[0x0][0x228] ;  /* 0x00008a0000057ab9 */ /* 0x000fe20000000800 */
[----:B--2---:R0:W-:Y:S01]  /*c27d0*/  @P5 STG.E.U8 desc[UR24][R8.64], R2 ;  /* 0x0000000208005986 */ /* 0x0041e2000c101118 */
[----:B------:R-:W-:Y:S01]  /*c27e0*/  ISETP.LT.AND P5, PT, R60, UR4, !P1 ;  /* 0x000000043c007c0c */ /* 0x000fe2000cfa1270 */
[----:B------:R-:W-:Y:S02]  /*c27f0*/  ULDC UR4, c[0x0][0x22c] ;  /* 0x00008b0000047ab9 */ /* 0x000fe40000000800 */
[----:B0-----:R-:W2:Y:S01]  /*c2800*/  LDL.LU.64 R8, [R1+0xc08] ;  /* 0x000c080001087983 */ /* 0x001ea20000300a00 */
[C---:B------:R-:W-:Y:S02]  /*c2810*/  PRMT R2, R57.reuse, 0x7770, RZ ;  /* 0x0000777039027816 */ /* 0x040fe400000000ff */
[----:B------:R-:W-:Y:S01]  /*c2820*/  ISETP.GE.AND P3, PT, R0, UR4, PT ;  /* 0x0000000400007c0c */ /* 0x000fe2000bf66270 */
[----:B------:R-:W2:Y:S01]  /*c2830*/  LDL.LU R56, [R1+0x220] ;  /* 0x0002200001387983 */ /* 0x000ea20000300800 */
[----:B------:R-:W-:Y:S01]  /*c2840*/  PRMT R0, R57, 0x7771, RZ ;  /* 0x0000777139007816 */ /* 0x000fe200000000ff */
[----:B------:R-:W-:-:S02]  /*c2850*/  ULDC UR4, c[0x0][0x228] ;  /* 0x00008a0000047ab9 */ /* 0x000fc40000000800 */
[----:B---3--:R0:W-:Y:S02]  /*c2860*/  @P4 STG.E.U8 desc[UR24][R28.64], R2 ;  /* 0x000000021c004986 */ /* 0x0081e4000c101118 */
[----:B0-----:R-:W-:Y:S02]  /*c2870*/  PRMT R2, R57, 0x7772, RZ ;  /* 0x0000777239027816 */ /* 0x001fe400000000ff */
[----:B----4-:R0:W-:Y:S04]  /*c2880*/  @P5 STG.E.U8 desc[UR24][R14.64], R0 ;  /* 0x000000000e005986 */ /* 0x0101e8000c101118 */
[----:B0-----:R-:W3:Y:S04]  /*c2890*/  LDL.LU.64 R14, [R1+0xc10] ;  /* 0x000c1000010e7983 */ /* 0x001ee80000300a00 */
[----:B------:R0:W-:Y:S04]  /*c28a0*/  @P6 STG.E.U8 desc[UR24][R10.64], R2 ;  /* 0x000000020a006986 */ /* 0x0001e8000c101118 */
[----:B0-----:R-:W4:Y:S01]  /*c28b0*/  LDL.LU.64 R10, [R1+0xbf8] ;  /* 0x000bf800010a7983 */ /* 0x001f220000300a00 */
[----:B------:R-:W-:Y:S01]  /*c28c0*/  ISETP.LT.AND P1, PT, R55, UR4, !P1 ;  /* 0x0000000437007c0c */ /* 0x000fe2000cf21270 */
[----:B------:R-:W-:Y:S01]  /*c28d0*/  ULDC UR4, c[0x0][0x228] ;  /* 0x00008a0000047ab9 */ /* 0x000fe20000000800 */
[----:B------:R-:W-:Y:S01]  /*c28e0*/  ISETP.LT.AND P4, PT, R61, UR5, !P2 ;  /* 0x000000053d007c0c */ /* 0x000fe2000d781270 */
[----:B------:R-:W4:Y:S01]  /*c28f0*/  LDL.LU.64 R18, [R1+0xbf0] ;  /* 0x000bf00001127983 */ /* 0x000f220000300a00 */
[----:B------:R-:W-:Y:S01]  /*c2900*/  ISETP.LT.AND P6, PT, R52, UR4, !P2 ;  /* 0x0000000434007c0c */ /* 0x000fe2000d7c1270 */
[----:B------:R-:W-:Y:S01]  /*c2910*/  ULDC UR4, c[0x0][0x228] ;  /* 0x00008a0000047ab9 */ /* 0x000fe20000000800 */
[----:B------:R-:W-:Y:S01]  /*c2920*/  PRMT R0, R57, 0x7773, RZ ;  /* 0x0000777339007816 */ /* 0x000fe200000000ff */
[----:B------:R-:W-:Y:S01]  /*c2930*/  ULDC UR5, c[0x0][0x228] ;  /* 0x00008a0000057ab9 */ /* 0x000fe20000000800 */
[----:B------:R-:W-:Y:S01]  /*c2940*/  ISETP.LT.AND P5, PT, R53, UR4, !P2 ;  /* 0x0000000435007c0c */ /* 0x000fe2000d7a1270 */
[----:B------:R-:W-:Y:S01]  /*c2950*/  ULDC UR4, c[0x0][0x228] ;  /* 0x00008a0000047ab9 */ /* 0x000fe20000000800 */
[----:B------:R-:W-:-:S03]  /*c2960*/  PRMT R2, R7, 0x7770, RZ ;  /* 0x0000777007027816 */ /* 0x000fc600000000ff */
[----:B------:R0:W-:Y:S04]  /*c2970*/  @P1 STG.E.U8 desc[UR24][R24.64], R0 ;  /* 0x0000000018001986 */ /* 0x0001e8000c101118 */
[----:B------:R1:W-:Y:S01]  /*c2980*/  @P4 STG.E.U8 desc[UR24][R20.64], R2 ;  /* 0x0000000214004986 */ /* 0x0003e2000c101118 */
[----:B0-----:R-:W-:-:S03]  /*c2990*/  PRMT R0, R7, 0x7771, RZ ;  /* 0x0000777107007816 */ /* 0x001fc600000000ff */
[----:B-1----:R-:W4:Y:S01]  /*c29a0*/  LDL.LU.64 R20, [R1+0xa10] ;  /* 0x000a100001147983 */ /* 0x002f220000300a00 */
[----:B------:R-:W-:-:S03]  /*c29b0*/  PRMT R2, R7, 0x7772, RZ ;  /* 0x0000777207027816 */ /* 0x000fc600000000ff */
[----:B------:R-:W4:Y:S04]  /*c29c0*/  LDL.LU R57, [R1+0x184] ;  /* 0x0001840001397983 */ /* 0x000f280000300800 */
[----:B------:R0:W-:Y:S01]  /*c29d0*/  @P6 STG.E.U8 desc[UR24][R16.64], R0 ;  /* 0x0000000010006986 */ /* 0x0001e2000c101118 */
[----:B------:R-:W-:Y:S01]  /*c29e0*/  ISETP.LT.AND P1, PT, R13, UR4, !P2 ;  /* 0x000000040d007c0c */ /* 0x000fe2000d721270 */
[----:B------:R-:W-:Y:S02]  /*c29f0*/  ULDC UR4, c[0x0][0x22c] ;  /* 0x00008b0000047ab9 */ /* 0x000fe40000000800 */
[----:B0-----:R-:W4:Y:S01]  /*c2a00*/  LDL.LU.64 R16, [R1+0xbc8] ;  /* 0x000bc80001107983 */ /* 0x001f220000300a00 */
[----:B------:R-:W-:Y:S02]  /*c2a10*/  ISETP.LT.AND P4, PT, R12, UR5, !P2 ;  /* 0x000000050c007c0c */ /* 0x000fe4000d781270 */
[----:B--2---:R-:W-:Y:S01]  /*c2a20*/  PRMT R3, R56, 0x7770, RZ ;  /* 0x0000777038037816 */ /* 0x004fe200000000ff */
[----:B------:R0:W-:Y:S01]  /*c2a30*/  @P5 STG.E.U8 desc[UR24][R8.64], R2 ;  /* 0x0000000208005986 */ /* 0x0001e2000c101118 */
[----:B------:R-:W-:Y:S01]  /*c2a40*/  VIADD R0, R58, 0x6b ;  /* 0x0000006b3a007836 */ /* 0x000fe20000000000 */
[----:B------:R-:W-:-:S02]  /*c2a50*/  ULDC UR5, c[0x0][0x228] ;  /* 0x00008a0000057ab9 */ /* 0x000fc40000000800 */
[----:B0-----:R-:W2:Y:S01]  /*c2a60*/  LDL.LU.64 R8, [R1+0x3f8] ;  /* 0x0003f80001087983 */ /* 0x001ea20000300a00 */
[----:B------:R-:W-:-:S03]  /*c2a70*/  PRMT R2, R7, 0x7773, RZ ;  /* 0x0000777307027816 */ /* 0x000fc600000000ff */
[----:B------:R-:W2:Y:S04]  /*c2a80*/  LDL.LU.64 R28, [R1+0x3e8] ;  /* 0x0003e800011c7983 */ /* 0x000ea80000300a00 */
[----:B------:R-:W2:Y:S04]  /*c2a90*/  LDL.LU.64 R24, [R1+0x3c8] ;  /* 0x0003c80001187983 */ /* 0x000ea80000300a00 */
[----:B---3--:R-:W-:Y:S04]  /*c2aa0*/  @P1 STG.E.U8 desc[UR24][R14.64], R2 ;  /* 0x000000020e001986 */ /* 0x008fe8000c101118 */
[----:B----4-:R0:W-:Y:S04]  /*c2ab0*/  @P4 STG.E.U8 desc[UR24][R10.64], R3 ;  /* 0x000000030a004986 */ /* 0x0101e8000c101118 */
[----:B0-----:R-:W3:Y:S01]  /*c2ac0*/  LDL.LU.64 R10, [R1+0x3c0] ;  /* 0x0003c000010a7983 */ /* 0x001ee20000300a00 */
[----:B------:R-:W-:Y:S01]  /*c2ad0*/  ISETP.LT.AND P5, PT, R60, UR5, !P2 ;  /* 0x000000053c007c0c */ /* 0x000fe2000d7a1270 */
[----:B------:R-:W-:Y:S01]  /*c2ae0*/  ULDC UR5, c[0x0][0x228] ;  /* 0x00008a0000057ab9 */ /* 0x000fe20000000800 */
[----:B------:R-:W-:Y:S01]  /*c2af0*/  ISETP.LT.AND P6, PT, R59, UR6, !P2 ;  /* 0x000000063b007c0c */ /* 0x000fe2000d7c1270 */
[----:B------:R-:W4:Y:S01]  /*c2b00*/  LDL.LU R14, [R1+0x244] ;  /* 0x00024400010e7983 */ /* 0x000f220000300800 */
[----:B------:R-:W-:Y:S01]  /*c2b10*/  ISETP.GE.AND P1, PT, R0, UR4, PT ;  /* 0x0000000400007c0c */ /* 0x000fe2000bf26270 */
[----:B------:R-:W-:Y:S01]  /*c2b20*/  ULDC UR4, c[0x0][0x228] ;  /* 0x00008a0000047ab9 */ /* 0x000fe20000000800 */
[----:B------:R-:W-:Y:S01]  /*c2b30*/  ISETP.LT.AND P4, PT, R61, UR5, !P3 ;  /* 0x000000053d007c0c */ /* 0x000fe2000df81270 */
[----:B------:R-:W-:Y:S01]  /*c2b40*/  ULDC UR5, c[0x0][0x228] ;  /* 0x00008a0000057ab9 */ /* 0x000fe20000000800 */
[----:B------:R-:W-:Y:S01]  /*c2b50*/  ISETP.LT.AND P2, PT, R55, UR4, !P2 ;  /* 0x0000000437007c0c */ /* 0x000fe2000d741270 */
[----:B------:R-:W-:Y:S01]  /*c2b60*/  ULDC UR4, c[0x0][0x228] ;  /* 0x00008a0000047ab9 */ /* 0x000fe20000000800 */
[C---:B------:R-:W-:Y:S01]  /*c2b70*/  PRMT R0, R56.reuse, 0x7771, RZ ;  /* 0x0000777138007816 */ /* 0x040fe200000000ff */
[----:B------:R-:W-:Y:S01]  /*c2b80*/  ULDC UR6, c[0x0][0x228] ;  /* 0x00008a0000067ab9 */ /* 0x000fe20000000800 */
[----:B------:R-:W-:-:S03]  /*c2b90*/  PRMT R2, R56, 0x7772, RZ ;  /* 0x0000777238027816 */ /* 0x000fc600000000ff */
[----:B------:R0:W-:Y:S04]  /*c2ba0*/  @P5 STG.E.U8 desc[UR24][R18.64], R0 ;  /* 0x0000000012005986 */ /* 0x0001e8000c101118 */
[----:B------:R1:W-:Y:S01]  /*c2bb0*/  @P6 STG.E.U8 desc[UR24][R20.64], R2 ;  /* 0x0000000214006986 */ /* 0x0003e2000c101118 */
[----:B0-----:R-:W-:-:S03]  /*c2bc0*/  PRMT R0, R56, 0x7773, RZ ;  /* 0x0000777338007816 */ /* 0x001fc600000000ff */
[----:B-1----:R-:W4:Y:S01]  /*c2bd0*/  LDL.LU.64 R20, [R1+0x398] ;  /* 0x0003980001147983 */ /* 0x002f220000300a00 */
[----:B------:R-:W-:-:S03]  /*c2be0*/  PRMT R2, R57, 0x7770, RZ ;  /* 0x0000777039027816 */ /* 0x000fc600000000ff */
[----:B------:R0:W-:Y:S01]  /*c2bf0*/  @P2 STG.E.U8 desc[UR24][R16.64], R0 ;  /* 0x0000000010002986 */ /* 0x0001e2000c101118 */
[----:B------:R-:W-:Y:S01]  /*c2c00*/  ISETP.LT.AND P6, PT, R52, UR4, !P3 ;  /* 0x0000000434007c0c */ /* 0x000fe2000dfc1270 */
[----:B------:R-:W-:Y:S01]  /*c2c10*/  ULDC UR4, c[0x0][0x228] ;  /* 0x00008a0000047ab9 */ /* 0x000fe20000000800 */
[----:B------:R-:W-:Y:S01]  /*c2c20*/  ISETP.LT.AND P5, PT, R53, UR5, !P3 ;  /* 0x0000000535007c0c */ /* 0x000fe2000dfa1270 */
[----:B------:R-:W-:Y:S01]  /*c2c30*/  ULDC UR5, c[0x0][0x228] ;  /* 0x00008a0000057ab9 */ /* 0x000fe20000000800 */
[----:B0-----:R-:W-:Y:S01]  /*c2c40*/  PRMT R0, R57, 0x7771, RZ ;  /* 0x0000777139007816 */ /* 0x001fe200000000ff */
[----:B--2---:R0:W-:Y:S01]  /*c2c50*/  @P4 STG.E.U8 desc[UR24][R8.64], R2 ;  /* 0x0000000208004986 */ /* 0x0041e2000c101118 */
[----:B------:R-:W-:Y:S01]  /*c2c60*/  ISETP.LT.AND P4, PT, R13, UR4, !P3 ;  /* 0x000000040d007c0c */ /* 0x000fe2000df81270 */
[----:B------:R-:W-:Y:S02]  /*c2c70*/  ULDC UR4, c[0x0][0x228] ;  /* 0x00008a0000047ab9 */ /* 0x000fe40000000800 */
[----:B0-----:R-:W2:Y:S04]  /*c2c80*/  LDL.LU.64 R8, [R1+0x3a8] ;  /* 0x0003a80001087983 */ /* 0x001ea80000300a00 */
[----:B------:R-:W2:Y:S01]  /*c2c90*/  LDL.LU.64 R16, [R1+0x3a0] ;  /* 0x0003a00001107983 */ /* 0x000ea20000300a00 */
[----:B------:R-:W-:-:S03]  /*c2ca0*/  PRMT R2, R57, 0x7772, RZ ;  /* 0x0000777239027816 */ /* 0x000fc600000000ff */
[----:B------:R-:W2:Y:S04]  /*c2cb0*/  LDL.LU R56, [R1+0x234] ;  /* 0x0002340001387983 */ /* 0x000ea80000300800 */
[----:B------:R0:W-:Y:S04]  /*c2cc0*/  @P6 STG.E.U8 desc[UR24][R28.64], R0 ;  /* 0x000000001c006986 */ /* 0x0001e8000c101118 */
[----:B------:R-:W2:Y:S04]  /*c2cd0*/  LDL.LU.64 R18, [R1+0x3e0] ;  /* 0x0003e00001127983 */ /* 0x000ea80000300a00 */
[----:B------:R1:W-:Y:S01]  /*c2ce0*/  @P5 STG.E.U8 desc[UR24][R24.64], R2 ;  /* 0x0000000218005986 */ /* 0x0003e2000c101118 */
[----:B0-----:R-:W-:-:S03]  /*c2cf0*/  PRMT R0, R57, 0x7773, RZ ;  /* 0x0000777339007816 */ /* 0x001fc600000000ff */
[----:B------:R-:W2:Y:S04]  /*c2d00*/  LDL.LU.64 R28, [R1+0x3b8] ;  /* 0x0003b800011c7983 */ /* 0x000ea80000300a00 */
[----:B-1----:R-:W2:Y:S04]  /*c2d10*/  LDL.LU.64 R24, [R1+0x3b0] ;  /* 0x0003b00001187983 */ /* 0x002ea80000300a00 */
[----:B---3--:R0:W-:Y:S04]  /*c2d20*/  @P4 STG.E.U8 desc[UR24][R10.64], R0 ;  /* 0x000000000a004986 */ /* 0x0081e8000c101118 */
[----:B0-----:R-:W3:Y:S01]  /*c2d30*/  LDL.LU.64 R10, [R1+0x3d8] ;  /* 0x0003d800010a7983 */ /* 0x001ee20000300a00 */
[----:B------:R-:W-:Y:S01]  /*c2d40*/  ISETP.LT.AND P2, PT, R12, UR4, !P3 ;  /* 0x000000040c007c0c */ /* 0x000fe2000df41270 */
[----:B------:R-:W-:-:S02]  /*c2d50*/  ULDC UR4, c[0x0][0x228] ;  /* 0x00008a0000047ab9 */ /* 0x000fc40000000800 */
[----:B------:R-:W-:Y:S01]  /*c2d60*/  ISETP.LT.AND P5, PT, R60, UR4, !P3 ;  /* 0x000000043c007c0c */ /* 0x000fe2000dfa1270 */
[----:B------:R-:W-:Y:S01]  /*c2d70*/  ULDC UR4, c[0x0][0x228] ;  /* 0x00008a0000047ab9 */ /* 0x000fe20000000800 */
[C---:B----4-:R-:W-:Y:S02]  /*c2d80*/  PRMT R2, R14.reuse, 0x7770, RZ ;  /* 0x000077700e027816 */ /* 0x050fe400000000ff */
[----:B------:R-:W-:Y:S02]  /*c2d90*/  PRMT R0, R14, 0x7771, RZ ;  /* 0x000077710e007816 */ /* 0x000fe400000000ff */
[----:B------:R-:W-:Y:S01]  /*c2da0*/  ISETP.LT.AND P4, PT, R59, UR5, !P3 ;  /* 0x000000053b007c0c */ /* 0x000fe2000df81270 */
[----:B------:R-:W-:-:S03]  /*c2db0*/  ULDC UR5, c[0x0][0x228] ;  /* 0x00008a0000057ab9 */ /* 0x000fc60000000800 */
[----:B------:R0:W-:Y:S01]  /*c2dc0*/  @P2 STG.E.U8 desc[UR24][R20.64], R2 ;  /* 0x0000000214002986 */ /* 0x0001e2000c101118 */
[----:B------:R-:W-:Y:S01]  /*c2dd0*/  ISETP.LT.AND P3, PT, R55, UR4, !P3 ;  /* 0x0000000437007c0c */ /* 0x000fe2000df61270 */
[----:B------:R-:W-:Y:S02]  /*c2de0*/  ULDC UR4, c[0x0][0x228] ;  /* 0x00008a0000047ab9 */ /* 0x000fe40000000800 */
[----:B0-----:R-:W4:Y:S04]  /*c2df0*/  LDL.LU.64 R20, [R1+0x420] ;  /* 0x0004200001147983 */ /* 0x001f280000300a00 */
[----:B------:R-:W4:Y:S01]  /*c2e00*/  LDL.LU R57, [R1+0x224] ;  /* 0x0002240001397983 */ /* 0x000f220000300800 */
[----:B------:R-:W-:Y:S02]  /*c2e10*/  PRMT R2, R14, 0x7772, RZ ;  /* 0x000077720e027816 */ /* 0x000fe400000000ff */
[----:B------:R-:W-:Y:S01]  /*c2e20*/  ISETP.LT.AND P6, PT, R61, UR5, !P1 ;  /* 0x000000053d007c0c */ /* 0x000fe2000cfc1270 */
[----:B------:R-:W-:Y:S01]  /*c2e30*/  ULDC UR5, c[0x0][0x228] ;  /* 0x00008a0000057ab9 */ /* 0x000fe20000000800 */
[----:B------:R-:W-:Y:S01]  /*c2e40*/  ISETP.LT.AND P2, PT, R52, UR6, !P1 ;  /* 0x0000000634007c0c */ /* 0x000fe2000cf41270 */
[----:B------:R-:W-:Y:S01]  /*c2e50*/  ULDC UR6, c[0x0][0x228] ;  /* 0x00008a0000067ab9 */ /* 0x000fe20000000800 */
[----:B--2---:R0:W-:Y:S04]  /*c2e60*/  @P5 STG.E.U8 desc[UR24][R8.64], R0 ;  /* 0x0000000008005986 */ /* 0x0041e8000c101118 */
[----:B------:R1:W-:Y:S04]  /*c2e70*/  @P4 STG.E.U8 desc[UR24][R16.64], R2 ;  /* 0x0000000210004986 */ /* 0x0003e8000c101118 */
[----:B0-----:R-:W2:Y:S01]  /*c2e80*/  LDL.LU.64 R8, [R1+0x630] ;  /* 0x0006300001087983 */ /* 0x001ea20000300a00 */
[----:B------:R-:W-:Y:S01]  /*c2e90*/  ISETP.LT.AND P4, PT, R53, UR4, !P1 ;  /* 0x0000000435007c0c */ /* 0x000fe2000cf81270 */
[----:B------:R-:W-:-:S02]  /*c2ea0*/  ULDC UR4, c[0x0][0x228] ;  /* 0x00008a0000047ab9 */ /* 0x000fc40000000800 */
[----:B-1----:R-:W2:Y:S01]  /*c2eb0*/  LDL.LU.64 R16, [R1+0xba8] ;  /* 0x000ba80001107983 */ /* 0x002ea20000300a00 */
[----:B------:R-:W-:Y:S02]  /*c2ec0*/  PRMT R0, R14, 0x7773, RZ ;  /* 0x000077730e007816 */ /* 0x000fe400000000ff */
[C---:B------:R-:W-:Y:S01]  /*c2ed0*/  PRMT R2, R56.reuse, 0x7770, RZ ;  /* 0x0000777038027816 */ /* 0x040fe200000000ff */
[----:B------:R-:W2:Y:S01]  /*c2ee0*/  LDL.LU.64 R14, [R1+0xb80] ;  /* 0x000b8000010e7983 */ /* 0x000ea20000300a00 */
[----:B------:R-:W-:-:S03]  /*c2ef0*/  PRMT R3, R56, 0x7771, RZ ;  /* 0x0000777138037816 */ /* 0x000fc600000000ff */
[----:B------:R0:W-:Y:S04]  /*c2f00*/  @P3 STG.E.U8 desc[UR24][R18.64], R0 ;  /* 0x0000000012003986 */ /* 0x0001e8000c101118 */
[----:B------:R-:W-:Y:S04]  /*c2f10*/  @P6 STG.E.U8 desc[UR24][R28.64], R2 ;  /* 0x000000021c006986 */ /* 0x000fe8000c101118 */
[----:B------:R-:W-:Y:S01]  /*c2f20*/  @P2 STG.E.U8 desc[UR24][R24.64], R3 ;  /* 0x0000000318002986 */ /* 0x000fe2000c101118 */
[----:B0-----:R-:W-:-:S05]  /*c2f30*/  PRMT R0, R56, 0x7772, RZ ;  /* 0x0000777238007816 */ /* 0x001fca00000000ff */
[----:B---3--:R0:W-:Y:S04]  /*c2f40*/  @P4 STG.E.U8 desc[UR24][R10.64], R0 ;  /* 0x000000000a004986 */ /* 0x0081e8000c101118 */
[----:B0-----:R-:W3:Y:S01]  /*c2f50*/  LDL.LU.64 R10, [R1+0xb90] ;  /* 0x000b9000010a7983 */ /* 0x001ee20000300a00 */
[----:B------:R-:W-:Y:S02]  /*c2f60*/  ISETP.LT.AND P3, PT, R13, UR4, !P1 ;  /* 0x000000040d007c0c */ /* 0x000fe4000cf61270 */
[----:B------:R-:W-:Y:S01]  /*c2f70*/  ISETP.LT.AND P5, PT, R12, UR5, !P1 ;  /* 0x000000050c007c0c */ /* 0x000fe2000cfa1270 */
[----:B------:R-:W-:Y:S01]  /*c2f80*/  VIADD R0, R58, 0x6c ;  /* 0x0000006c3a007836 */ /* 0x000fe20000000000 */
[----:B------:R-:W-:Y:S01]  /*c2f90*/  ULDC UR4, c[0x0][0x22c] ;  /* 0x00008b0000047ab9 */ /* 0x000fe20000000800 */
[----:B------:R-:W-:Y:S01]  /*c2fa0*/  ULDC UR5, c[0x0][0x228] ;  /* 0x00008a0000057ab9 */ /* 0x000fe20000000800 */
[----:B------:R-:W-:-:S02]  /*c2fb0*/  PRMT R2, R56, 0x7773, RZ ;  /* 0x0000777338027816 */ /* 0x000fc400000000ff */
[----:B------:R-:W-:Y:S01]  /*c2fc0*/  ISETP.GE.AND P2, PT, R0, UR4, PT ;  /* 0x0000000400007c0c */ /* 0x000fe2000bf46270 */
[----:B------:R-:W3:Y:S01]  /*c2fd0*/  LDL.LU R56, [R1+0x188] ;  /* 0x0001880001387983 */ /* 0x000ee20000300800 */
[----:B------:R-:W-:Y:S01]  /*c2fe0*/  ISETP.LT.AND P6, PT, R60, UR5, !P1 ;  /* 0x000000053c007c0c */ /* 0x000fe2000cfc1270 */
[----:B------:R-:W-:Y:S01]  /*c2ff0*/  ULDC UR5, c[0x0][0x228] ;  /* 0x00008a0000057ab9 */ /* 0x000fe20000000800 */
[----:B------:R-:W-:Y:S01]  /*c3000*/  ULDC UR4, c[0x0][0x228] ;  /* 0x00008a0000047ab9 */ /* 0x000fe20000000800 */
[----:B------:R-:W3:Y:S04]  /*c3010*/  LDL.LU.64 R18, [R1+0xb78] ;  /* 0x000b780001127983 */ /* 0x000ee80000300a00 */
[----:B----4-:R0:W-:Y:S01]  /*c3020*/  @P3 STG.E.U8 desc[UR24][R20.64], R2 ;  /* 0x0000000214003986 */ /* 0x0101e2000c101118 */
[----:B------:R-:W-:-:S02]  /*c3030*/  PRMT R0, R57, 0x7770, RZ ;  /* 0x0000777039007816 */ /* 0x000fc400000000ff */
[----:B------:R-:W-:Y:S01]  /*c3040*/  ISETP.LT.AND P4, PT, R59, UR5, !P1 ;  /* 0x000000053b007c0c */ /* 0x000fe2000cf81270 */
[----:B------:R-:W-:Y:S01]  /*c3050*/  ULDC UR5, c[0x0][0x228] ;  /* 0x00008a0000057ab9 */ /* 0x000fe20000000800 */
[----:B0-----:R-:W-:Y:S02]  /*c3060*/  PRMT R2, R57, 0x7771, RZ ;  /* 0x0000777139027816 */ /* 0x001fe400000000ff */
[----:B------:R-:W-:Y:S01]  /*c3070*/  ISETP.LT.AND P3, PT, R55, UR4, !P1 ;  /* 0x0000000437007c0c */ /* 0x000fe2000cf61270 */
[----:B------:R-:W-:Y:S01]  /*c3080*/  ULDC UR4, c[0x0][0x228] ;  /* 0x00008a0000047ab9 */ /* 0x000fe20000000800 */
[----:B--2---:R0:W-:Y:S04]  /*c3090*/  @P5 STG.E.U8 desc[UR24][R8.64], R0 ;  /* 0x0000000008005986 */ /* 0x0041e8000c101118 */
[----:B------:R1:W-:Y:S04]  /*c30a0*/  @P6 STG.E.U8 desc[UR24][R16.64], R2 ;  /* 0x0000000210006986 */ /* 0x0003e8000c101118 */
[----:B0-----:R-:W2:Y:S04]  /*c30b0*/  LDL.LU.64 R8, [R1+0xb48] ;  /* 0x000b480001087983 */ /* 0x001ea80000300a00 */
[----:B------:R-:W4:Y:S04]  /*c30c0*/  LDL.LU.64 R28, [R1+0xb40] ;  /* 0x000b4000011c7983 */ /* 0x000f280000300a00 */
[----:B-1----:R-:W4:Y:S04]  /*c30d0*/  LDL.LU.64 R16, [R1+0xb18] ;  /* 0x000b180001107983 */ /* 0x002f280000300a00 */
[----:B------:R-:W4:Y:S01]  /*c30e0*/  LDL.LU R7, [R1+0x248] ;  /* 0x0002480001077983 */ /* 0x000f220000300800 */
[----:B------:R-:W-:-:S02]  /*c30f0*/  PRMT R0, R57, 0x7772, RZ ;  /* 0x0000777239007816 */ /* 0x000fc400000000ff */
[----:B------:R-:W-:Y:S01]  /*c3100*/  PRMT R2, R57, 0x7773, RZ ;  /* 0x0000777339027816 */ /* 0x000fe200000000ff */
[----:B------:R-:W4:Y:S04]  /*c3110*/  LDL.LU.64 R24, [R1+0xb38] ;  /* 0x000b380001187983 */ /* 0x000f280000300a00 */
        /* <DEDUP_REMOVED lines=9> */
[----:B------:R-:W-:Y:S01]  /*c31b0*/  ISETP.LT.AND P4, PT, R53, UR6, !P2 ;  /* 0x0000000635007c0c */ /* 0x000fe2000d781270 */
[----:B------:R-:W3:Y:S01]  /*c31c0*/  LDL.LU R57, [R1+0x238] ;  /* 0x0002380001397983 */ /* 0x000ee20000300800 */
[----:B------:R-:W-:Y:S01]  /*c31d0*/  ISETP.GE.AND P1, PT, R0, UR4, PT ;  /* 0x0000000400007c0c */ /* 0x000fe2000bf26270 */
[----:B------:R-:W-:Y:S01]  /*c31e0*/  ULDC UR4, c[0x0][0x228] ;  /* 0x00008a0000047ab9 */ /* 0x000fe20000000800 */
[C---:B------:R-:W-:Y:S01]  /*c31f0*/  PRMT R0, R56.reuse, 0x7770, RZ ;  /* 0x0000777038007816 */ /* 0x040fe200000000ff */
[----:B------:R-:W-:Y:S01]  /*c3200*/  ULDC UR5, c[0x0][0x228] ;  /* 0x00008a0000057ab9 */ /* 0x000fe20000000800 */
[C---:B------:R-:W-:Y:S01]  /*c3210*/  PRMT R2, R56.reuse, 0x7771, RZ ;  /* 0x0000777138027816 */ /* 0x040fe200000000ff */
[----:B------:R-:W-:Y:S01]  /*c3220*/  ULDC UR6, c[0x0][0x228] ;  /* 0x00008a0000067ab9 */ /* 0x000fe20000000800 */
[----:B------:R-:W-:Y:S01]  /*c3230*/  ISETP.LT.AND P3, PT, R13, UR4, !P2 ;  /* 0x000000040d007c0c */ /* 0x000fe2000d761270 */
[----:B------:R0:W-:Y:S01]  /*c3240*/  @P6 STG.E.U8 desc[UR24][R18.64], R0 ;  /* 0x0000000012006986 */ /* 0x0001e2000c101118 */
[----:B------:R-:W-:Y:S01]  /*c3250*/  PRMT R3, R56, 0x7772, RZ ;  /* 0x0000777238037816 */ /* 0x000fe200000000ff */
[----:B------:R-:W-:-:S02]  /*c3260*/  ULDC UR4, c[0x0][0x228] ;  /* 0x00008a0000047ab9 */ /* 0x000fc40000000800 */
[----:B------:R-:W-:Y:S01]  /*c3270*/  ISETP.LT.AND P6, PT, R12, UR4, !P2 ;  /* 0x000000040c007c0c */ /* 0x000fe2000d7c1270 */
[----:B------:R-:W-:Y:S01]  /*c3280*/  ULDC UR4, c[0x0][0x228] ;  /* 0x00008a0000047ab9 */ /* 0x000fe20000000800 */
[----:B0-----:R-:W-:Y:S01]  /*c3290*/  PRMT R0, R56, 0x7773, RZ ;  /* 0x0000777338007816 */ /* 0x001fe200000000ff */
[----:B--2---:R0:W-:Y:S01]  /*c32a0*/  @P5 STG.E.U8 desc[UR24][R8.64], R2 ;  /* 0x0000000208005986 */ /* 0x0041e2000c101118 */
[----:B------:R-:W-:Y:S01]  /*c32b0*/  ISETP.LT.AND P5, PT, R60, UR5, !P2 ;  /* 0x000000053c007c0c */ /* 0x000fe2000d7a1270 */
[----:B------:R-:W-:Y:S02]  /*c32c0*/  ULDC UR5, c[0x0][0x228] ;  /* 0x00008a0000057ab9 */ /* 0x000fe40000000800 */
[----:B----4-:R-:W-:Y:S01]  /*c32d0*/  @P4 STG.E.U8 desc[UR24][R28.64], R3 ;  /* 0x000000031c004986 */ /* 0x010fe2000c101118 */
[----:B------:R-:W-:Y:S01]  /*c32e0*/  ISETP.LT.AND P4, PT, R59, UR4, !P2 ;  /* 0x000000043b007c0c */ /* 0x000fe2000d781270 */
[----:B------:R-:W-:Y:S02]  /*c32f0*/  ULDC UR4, c[0x0][0x228] ;  /* 0x00008a0000047ab9 */ /* 0x000fe40000000800 */
[----:B0-----:R-:W2:Y:S04]  /*c3300*/  LDL.LU.64 R8, [R1+0xac0] ;  /* 0x000ac00001087983 */ /* 0x001ea80000300a00 */
[----:B------:R0:W-:Y:S01]  /*c3310*/  @P3 STG.E.U8 desc[UR24][R16.64], R0 ;  /* 0x0000000010003986 */ /* 0x0001e2000c101118 */
[----:B------:R-:W-:-:S02]  /*c3320*/  ISETP.LT.AND P3, PT, R55, UR4, !P2 ;  /* 0x0000000437007c0c */ /* 0x000fc4000d761270 */
[C---:B------:R-:W-:Y:S01]  /*c3330*/  PRMT R2, R7.reuse, 0x7771, RZ ;  /* 0x0000777107027816 */ /* 0x040fe200000000ff */
[----:B0-----:R-:W4:Y:S01]  /*c3340*/  LDL.LU.64 R16, [R1+0xab8] ;  /* 0x000ab80001107983 */ /* 0x001f220000300a00 */
[----:B------:R-:W-:-:S03]  /*c3350*/  PRMT R0, R7, 0x7770, RZ ;  /* 0x0000777007007816 */ /* 0x000fc600000000ff */
[----:B------:R-:W4:Y:S04]  /*c3360*/  LDL.LU R56, [R1+0x228] ;  /* 0x0002280001387983 */ /* 0x000f280000300800 */
[----:B------:R-:W4:Y:S04]  /*c3370*/  LDL.LU.64 R22, [R1+0xad8] ;  /* 0x000ad80001167983 */ /* 0x000f280000300a00 */
[----:B------:R-:W4:Y:S04]  /*c3380*/  LDL.LU.64 R18, [R1+0xab0] ;  /* 0x000ab00001127983 */ /* 0x000f280000300a00 */
[----:B------:R0:W-:Y:S04]  /*c3390*/  @P6 STG.E.U8 desc[UR24][R24.64], R0 ;  /* 0x0000000018006986 */ /* 0x0001e8000c101118 */
[----:B------:R1:W-:Y:S01]  /*c33a0*/  @P5 STG.E.U8 desc[UR24][R20.64], R2 ;  /* 0x0000000214005986 */ /* 0x0003e2000c101118 */
[----:B------:R-:W-:Y:S01]  /*c33b0*/  ULDC UR4, c[0x0][0x228] ;  /* 0x00008a0000047ab9 */ /* 0x000fe20000000800 */
[----:B0-----:R-:W-:-:S02]  /*c33c0*/  PRMT R0, R7, 0x7772, RZ ;  /* 0x0000777207007816 */ /* 0x001fc400000000ff */
[----:B-1----:R-:W-:Y:S01]  /*c33d0*/  PRMT R2, R7, 0x7773, RZ ;  /* 0x0000777307027816 */ /* 0x002fe200000000ff */
[----:B------:R-:W4:Y:S04]  /*c33e0*/  LDL.LU.64 R24, [R1+0xa88] ;  /* 0x000a880001187983 */ /* 0x000f280000300a00 */
[----:B------:R-:W-:Y:S04]  /*c33f0*/  @P4 STG.E.U8 desc[UR24][R14.64], R0 ;  /* 0x000000000e004986 */ /* 0x000fe8000c101118 */
[----:B---3--:R0:W-:Y:S04]  /*c3400*/  @P3 STG.E.U8 desc[UR24][R10.64], R2 ;  /* 0x000000020a003986 */ /* 0x0081e8000c101118 */
[----:B0-----:R-:W3:Y:S01]  /*c3410*/  LDL.LU.64 R10, [R1+0xa58] ;  /* 0x000a5800010a7983 */ /* 0x001ee20000300a00 */
[----:B------:R-:W-:-:S02]  /*c3420*/  ISETP.LT.AND P2, PT, R61, UR5, !P1 ;  /* 0x000000053d007c0c */ /* 0x000fc4000cf41270 */
[C---:B------:R-:W-:Y:S02]  /*c3430*/  PRMT R0, R57.reuse, 0x7770, RZ ;  /* 0x0000777039007816 */ /* 0x040fe400000000ff */
[----:B------:R-:W-:Y:S01]  /*c3440*/  ISETP.LT.AND P3, PT, R52, UR4, !P1 ;  /* 0x0000000434007c0c */ /* 0x000fe2000cf61270 */
[----:B------:R-:W-:Y:S01]  /*c3450*/  ULDC UR4, c[0x0][0x228] ;  /* 0x00008a0000047ab9 */ /* 0x000fe20000000800 */
[----:B------:R-:W-:Y:S02]  /*c3460*/  PRMT R2, R57, 0x7771, RZ ;  /* 0x0000777139027816 */ /* 0x000fe400000000ff */
[----:B------:R-:W-:Y:S01]  /*c3470*/  ISETP.LT.AND P4, PT, R53, UR4, !P1 ;  /* 0x0000000435007c0c */ /* 0x000fe2000cf81270 */
[----:B------:R-:W-:Y:S01]  /*c3480*/  ULDC UR4, c[0x0][0x22c] ;  /* 0x00008b0000047ab9 */ /* 0x000fe20000000800 */
[----:B------:R-:W-:Y:S01]  /*c3490*/  ULDC UR5, c[0x0][0x228] ;  /* 0x00008a0000057ab9 */ /* 0x000fe20000000800 */
[----:B------:R-:W-:Y:S02]  /*c34a0*/  ISETP.LT.AND P6, PT, R12, UR6, !P1 ;  /* 0x000000060c007c0c */ /* 0x000fe4000cfc1270 */
[----:B------:R-:W-:Y:S01]  /*c34b0*/  ISETP.LT.AND P5, PT, R13, UR5, !P1 ;  /* 0x000000050d007c0c */ /* 0x000fe2000cfa1270 */
[----:B------:R-:W-:Y:S01]  /*c34c0*/  ULDC UR5, c[0x0][0x228] ;  /* 0x00008a0000057ab9 */ /* 0x000fe20000000800 */
[----:B------:R-:W-:Y:S01]  /*c34d0*/  ULDC UR6, c[0x0][0x228] ;  /* 0x00008a0000067ab9 */ /* 0x000fe20000000800 */
[----:B--2---:R0:W-:Y:S04]  /*c34e0*/  @P2 STG.E.U8 desc[UR24][R8.64], R0 ;  /* 0x0000000008002986 */ /* 0x0041e8000c101118 */
[----:B0-----:R-:W2:Y:S01]  /*c34f0*/  LDL.LU.64 R8, [R1+0xa80] ;  /* 0x000a800001087983 */ /* 0x001ea20000300a00 */
[----:B------:R-:W-:-:S03]  /*c3500*/  VIADD R0, R58, 0x6e ;  /* 0x0000006e3a007836 */ /* 0x000fc60000000000 */
[----:B------:R-:W2:Y:S04]  /*c3510*/  LDL.LU R14, [R1+0x18c] ;  /* 0x00018c00010e7983 */ /* 0x000ea80000300800 */
[----:B----4-:R0:W-:Y:S04]  /*c3520*/  @P3 STG.E.U8 desc[UR24][R16.64], R2 ;  /* 0x0000000210003986 */ /* 0x0101e8000c101118 */
[----:B------:R-:W4:Y:S04]  /*c3530*/  LDL.LU.64 R28, [R1+0xa78] ;  /* 0x000a7800011c7983 */ /* 0x000f280000300a00 */
[----:B------:R-:W4:Y:S01]  /*c3540*/  LDL.LU.64 R20, [R1+0xa30] ;  /* 0x000a300001147983 */ /* 0x000f220000300a00 */
[----:B------:R-:W-:Y:S01]  /*c3550*/  ISETP.GE.AND P2, PT, R0, UR4, PT ;  /* 0x0000000400007c0c */ /* 0x000fe2000bf46270 */
[----:B------:R-:W-:-:S02]  /*c3560*/  ULDC UR4, c[0x0][0x228] ;  /* 0x00008a0000047ab9 */ /* 0x000fc40000000800 */
[----:B------:R-:W-:Y:S02]  /*c3570*/  ISETP.LT.AND P3, PT, R60, UR4, !P1 ;  /* 0x000000043c007c0c */ /* 0x000fe4000cf61270 */
[C---:B------:R-:W-:Y:S02]  /*c3580*/  PRMT R0, R57.reuse, 0x7772, RZ ;  /* 0x0000777239007816 */ /* 0x040fe400000000ff */
[C---:B------:R-:W-:Y:S01]  /*c3590*/  PRMT R3, R56.reuse, 0x7770, RZ ;  /* 0x0000777038037816 */ /* 0x040fe200000000ff */
[----:B------:R-:W-:Y:S01]  /*c35a0*/  ULDC UR4, c[0x0][0x228] ;  /* 0x00008a0000047ab9 */ /* 0x000fe20000000800 */
[----:B0-----:R-:W-:Y:S01]  /*c35b0*/  PRMT R2, R57, 0x7773, RZ ;  /* 0x0000777339027816 */ /* 0x001fe200000000ff */
[----:B------:R0:W-:Y:S04]  /*c35c0*/  @P4 STG.E.U8 desc[UR24][R22.64], R0 ;  /* 0x0000000016004986 */ /* 0x0001e8000c101118 */
[----:B------:R-:W4:Y:S04]  /*c35d0*/  LDL.LU.64 R16, [R1+0xa08] ;  /* 0x000a080001107983 */ /* 0x000f280000300a00 */
[----:B------:R-:W-:Y:S04]  /*c35e0*/  @P5 STG.E.U8 desc[UR24][R18.64], R2 ;  /* 0x0000000212005986 */ /* 0x000fe8000c101118 */
[----:B------:R-:W-:Y:S01]  /*c35f0*/  @P6 STG.E.U8 desc[UR24][R24.64], R3 ;  /* 0x0000000318006986 */ /* 0x000fe2000c101118 */
[----:B0-----:R-:W-:-:S05]  /*c3600*/  PRMT R0, R56, 0x7771, RZ ;  /* 0x0000777138007816 */ /* 0x001fca00000000ff */
[----:B---3--:R0:W-:Y:S04]  /*c3610*/  @P3 STG.E.U8 desc[UR24][R10.64], R0 ;  /* 0x000000000a003986 */ /* 0x0081e8000c101118 */
[----:B0-----:R-:W3:Y:S01]  /*c3620*/  LDL.LU.64 R10, [R1+0xa28] ;  /* 0x000a2800010a7983 */ /* 0x001ee20000300a00 */
[----:B------:R-:W-:Y:S02]  /*c3630*/  ISETP.LT.AND P4, PT, R59, UR4, !P1 ;  /* 0x000000043b007c0c */ /* 0x000fe4000cf81270 */
[----:B------:R-:W-:Y:S01]  /*c3640*/  ISETP.LT.AND P1, PT, R55, UR5, !P1 ;  /* 0x0000000537007c0c */ /* 0x000fe2000cf21270 */
[----:B------:R-:W-:Y:S01]  /*c3650*/  ULDC UR5, c[0x0][0x228] ;  /* 0x00008a0000057ab9 */ /* 0x000fe20000000800 */
[----:B------:R-:W-:Y:S01]  /*c3660*/  PRMT R2, R56, 0x7772, RZ ;  /* 0x0000777238027816 */ /* 0x000fe200000000ff */
[----:B------:R-:W3:Y:S01]  /*c3670*/  LDL.LU R57, [R1+0x24c] ;  /* 0x00024c0001397983 */ /* 0x000ee20000300800 */
[----:B------:R-:W-:Y:S01]  /*c3680*/  ISETP.LT.AND P5, PT, R61, UR5, !P2 ;  /* 0x000000053d007c0c */ /* 0x000fe2000d7a1270 */
[----:B------:R-:W-:Y:S01]  /*c3690*/  VIADD R0, R58, 0x6f ;  /* 0x0000006f3a007836 */ /* 0x000fe20000000000 */
[----:B------:R-:W-:Y:S01]  /*c36a0*/  ULDC UR4, c[0x0][0x22c] ;  /* 0x00008b0000047ab9 */ /* 0x000fe20000000800 */
[----:B------:R-:W3:Y:S01]  /*c36b0*/  LDL.LU.64 R24, [R1+0xa50] ;  /* 0x000a500001187983 */ /* 0x000ee20000300a00 */
[----:B------:R-:W-:-:S02]  /*c36c0*/  ULDC UR5, c[0x0][0x228] ;  /* 0x00008a0000057ab9 */ /* 0x000fc40000000800 */
[----:B------:R-:W-:Y:S02]  /*c36d0*/  ISETP.GE.AND P3, PT, R0, UR4, PT ;  /* 0x0000000400007c0c */ /* 0x000fe4000bf66270 */
[----:B------:R-:W-:Y:S02]  /*c36e0*/  PRMT R0, R56, 0x7773, RZ ;  /* 0x0000777338007816 */ /* 0x000fe400000000ff */
[----:B------:R-:W-:Y:S01]  /*c36f0*/  ISETP.LT.AND P6, PT, R52, UR5, !P2 ;  /* 0x0000000534007c0c */ /* 0x000fe2000d7c1270 */
[----:B------:R-:W-:Y:S01]  /*c3700*/  ULDC UR4, c[0x0][0x228] ;  /* 0x00008a0000047ab9 */ /* 0x000fe20000000800 */
[----:B------:R-:W-:Y:S01]  /*c3710*/  ULDC UR5, c[0x0][0x228] ;  /* 0x00008a0000057ab9 */ /* 0x000fe20000000800 */
[----:B--2---:R0:W-:Y:S04]  /*c3720*/  @P4 STG.E.U8 desc[UR24][R8.64], R2 ;  /* 0x0000000208004986 */ /* 0x0041e8000c101118 */
[----:B----4-:R1:W-:Y:S04]  /*c3730*/  @P1 STG.E.U8 desc[UR24][R28.64], R0 ;  /* 0x000000001c001986 */ /* 0x0103e8000c101118 */
[----:B0-----:R-:W2:Y:S01]  /*c3740*/  LDL.LU.64 R8, [R1+0xa20] ;  /* 0x000a200001087983 */ /* 0x001ea20000300a00 */
[----:B------:R-:W-:-:S05]  /*c3750*/  PRMT R2, R14, 0x7770, RZ ;  /* 0x000077700e027816 */ /* 0x000fca00000000ff */
[----:B------:R0:W-:Y:S01]  /*c3760*/  @P5 STG.E.U8 desc[UR24][R20.64], R2 ;  /* 0x0000000214005986 */ /* 0x0001e2000c101118 */
[----:B------:R-:W-:Y:S02]  /*c3770*/  ISETP.LT.AND P5, PT, R53, UR4, !P2 ;  /* 0x0000000435007c0c */ /* 0x000fe4000d7a1270 */
[C---:B-1----:R-:W-:Y:S02]  /*c3780*/  PRMT R0, R14.reuse, 0x7771, RZ ;  /* 0x000077710e007816 */ /* 0x042fe400000000ff */
[----:B------:R-:W-:Y:S01]  /*c3790*/  ISETP.LT.AND P4, PT, R13, UR5, !P2 ;  /* 0x000000050d007c0c */ /* 0x000fe2000d781270 */
[----:B------:R-:W-:Y:S01]  /*c37a0*/  ULDC UR4, c[0x0][0x22c] ;  /* 0x00008b0000047ab9 */ /* 0x000fe20000000800 */
[----:B------:R-:W-:Y:S01]  /*c37b0*/  ULDC UR5, c[0x0][0x228] ;  /* 0x00008a0000057ab9 */ /* 0x000fe20000000800 */
[----:B0-----:R-:W4:Y:S04]  /*c37c0*/  LDL.LU.64 R20, [R1+0x9e8] ;  /* 0x0009e80001147983 */ /* 0x001f280000300a00 */
[----:B------:R0:W-:Y:S04]  /*c37d0*/  @P6 STG.E.U8 desc[UR24][R16.64], R0 ;  /* 0x0000000010006986 */ /* 0x0001e8000c101118 */
[----:B------:R-:W4:Y:S04]  /*c37e0*/  LDL.LU R56, [R1+0x23c] ;  /* 0x00023c0001387983 */ /* 0x000f280000300800 */
[----:B------:R-:W4:Y:S01]  /*c37f0*/  LDL.LU.64 R22, [R1+0xa38] ;  /* 0x000a380001167983 */ /* 0x000f220000300a00 */
[----:B0-----:R-:W-:-:S03]  /*c3800*/  PRMT R0, R14, 0x7772, RZ ;  /* 0x000077720e007816 */ /* 0x001fc600000000ff */
[----:B------:R-:W4:Y:S04]  /*c3810*/  LDL.LU.64 R16, [R1+0xa18] ;  /* 0x000a180001107983 */ /* 0x000f280000300a00 */
[----:B---3--:R0:W-:Y:S04]  /*c3820*/  @P5 STG.E.U8 desc[UR24][R10.64], R0 ;  /* 0x000000000a005986 */ /* 0x0081e8000c101118 */
[----:B0-----:R-:W3:Y:S01]  /*c3830*/  LDL.LU.64 R10, [R1+0x9c0] ;  /* 0x0009c000010a7983 */ /* 0x001ee20000300a00 */
[----:B------:R-:W-:Y:S01]  /*c3840*/  ISETP.LT.AND P6, PT, R12, UR6, !P2 ;  /* 0x000000060c007c0c */ /* 0x000fe2000d7c1270 */
[----:B------:R-:W-:Y:S01]  /*c3850*/  VIADD R2, R58, 0x70 ;  /* 0x000000703a027836 */ /* 0x000fe20000000000 */
[----:B------:R-:W-:-:S02]  /*c3860*/  PRMT R3, R57, 0x7770, RZ ;  /* 0x0000777039037816 */ /* 0x000fc400000000ff */
[C---:B------:R-:W-:Y:S02]  /*c3870*/  PRMT R4, R57.reuse, 0x7771, RZ ;  /* 0x0000777139047816 */ /* 0x040fe400000000ff */
[C---:B------:R-:W-:Y:S02]  /*c3880*/  PRMT R0, R57.reuse, 0x7772, RZ ;  /* 0x0000777239007816 */ /* 0x040fe400000000ff */
[----:B------:R-:W-:Y:S02]  /*c3890*/  PRMT R5, R57, 0x7773, RZ ;  /* 0x0000777339057816 */ /* 0x000fe400000000ff */
[----:B------:R-:W-:Y:S02]  /*c38a0*/  ISETP.GE.AND P1, PT, R2, UR4, PT ;  /* 0x0000000402007c0c */ /* 0x000fe4000bf26270 */
[----:B------:R-:W-:Y:S01]  /*c38b0*/  PRMT R2, R14, 0x7773, RZ ;  /* 0x000077730e027816 */ /* 0x000fe200000000ff */
[----:B------:R-:W-:Y:S01]  /*c38c0*/  ULDC UR4, c[0x0][0x228] ;  /* 0x00008a0000047ab9 */ /* 0x000fe20000000800 */
[----:B------:R-:W3:Y:S01]  /*c38d0*/  LDL.LU.64 R14, [R1+0x9b0] ;  /* 0x0009b000010e7983 */ /* 0x000ee20000300a00 */
[----:B------:R-:W-:-:S03]  /*c38e0*/  ISETP.LT.AND P5, PT, R60, UR4, !P2 ;  /* 0x000000043c007c0c */ /* 0x000fc6000d7a1270 */
[----:B------:R-:W-:Y:S01]  /*c38f0*/  @P4 STG.E.U8 desc[UR24][R24.64], R2 ;  /* 0x0000000218004986 */ /* 0x000fe2000c101118 */
[----:B------:R-:W-:Y:S01]  /*c3900*/  ULDC UR4, c[0x0][0x228] ;  /* 0x00008a0000047ab9 */ /* 0x000fe20000000800 */
[----:B------:R-:W-:Y:S02]  /*c3910*/  ULDC UR6, c[0x0][0x228] ;  /* 0x00008a0000067ab9 */ /* 0x000fe40000000800 */
[----:B--2---:R0:W-:Y:S01]  /*c3920*/  @P6 STG.E.U8 desc[UR24][R8.64], R3 ;  /* 0x0000000308006986 */ /* 0x0041e2000c101118 */
[----:B------:R-:W-:Y:S01]  /*c3930*/  ISETP.LT.AND P6, PT, R59, UR4, !P2 ;  /* 0x000000043b007c0c */ /* 0x000fe2000d7c1270 */
[----:B------:R-:W-:Y:S01]  /*c3940*/  ULDC UR4, c[0x0][0x228] ;  /* 0x00008a0000047ab9 */ /* 0x000fe20000000800 */
[----:B------:R-:W-:Y:S01]  /*c3950*/  ISETP.LT.AND P2, PT, R55, UR5, !P2 ;  /* 0x0000000537007c0c */ /* 0x000fe2000d741270 */
[----:B0-----:R-:W2:Y:S04]  /*c3960*/  LDL.LU.64 R8, [R1+0x9a0] ;  /* 0x0009a00001087983 */ /* 0x001ea80000300a00 */
[----:B------:R-:W2:Y:S04]  /*c3970*/  LDL.LU R57, [R1+0x22c] ;  /* 0x00022c0001397983 */ /* 0x000ea80000300800 */
[----:B------:R-:W2:Y:S01]  /*c3980*/  LDL.LU.64 R18, [R1+0x9a8] ;  /* 0x0009a80001127983 */ /* 0x000ea20000300a00 */
[----:B------:R-:W-:Y:S01]  /*c3990*/  ISETP.LT.AND P4, PT, R61, UR4, !P3 ;  /* 0x000000043d007c0c */ /* 0x000fe2000df81270 */
[----:B------:R-:W-:Y:S01]  /*c39a0*/  ULDC UR4, c[0x0][0x228] ;  /* 0x00008a0000047ab9 */ /* 0x000fe20000000800 */
[----:B------:R-:W-:Y:S01]  /*c39b0*/  ULDC UR5, c[0x0][0x228] ;  /* 0x00008a0000057ab9 */ /* 0x000fe20000000800 */
[----:B----4-:R0:W-:Y:S01]  /*c39c0*/  @P5 STG.E.U8 desc[UR24][R20.64], R4 ;  /* 0x0000000414005986 */ /* 0x0101e2000c101118 */
[----:B------:R-:W-:-:S03]  /*c39d0*/  PRMT R2, R56, 0x7770, RZ ;  /* 0x0000777038027816 */ /* 0x000fc600000000ff */
[----:B0-----:R-:W4:Y:S04]  /*c39e0*/  LDL.LU.64 R20, [R1+0x990] ;  /* 0x0009900001147983 */ /* 0x001f280000300a00 */
[----:B------:R-:W-:Y:S04]  /*c39f0*/  @P6 STG.E.U8 desc[UR24][R22.64], R0 ;  /* 0x0000000016006986 */ /* 0x000fe8000c101118 */
[----:B------:R-:W4:Y:S04]  /*c3a00*/  LDL.LU.64 R28, [R1+0x988] ;  /* 0x00098800011c7983 */ /* 0x000f280000300a00 */
[----:B------:R-:W-:Y:S04]  /*c3a10*/  @P2 STG.E.U8 desc[UR24][R16.64], R5 ;  /* 0x0000000510002986 */ /* 0x000fe8000c101118 */
[----:B------:R-:W4:Y:S04]  /*c3a20*/  LDL.LU.64 R24, [R1+0x938] ;  /* 0x0009380001187983 */ /* 0x000f280000300a00 */
[----:B---3--:R0:W-:Y:S04]  /*c3a30*/  @P4 STG.E.U8 desc[UR24][R10.64], R2 ;  /* 0x000000020a004986 */ /* 0x0081e8000c101118 */
[----:B0-----:R-:W3:Y:S01]  /*c3a40*/  LDL.LU.64 R10, [R1+0x928] ;  /* 0x00092800010a7983 */ /* 0x001ee20000300a00 */
[----:B------:R-:W-:-:S02]  /*c3a50*/  ISETP.LT.AND P5, PT, R52, UR6, !P3 ;  /* 0x0000000634007c0c */ /* 0x000fc4000dfa1270 */
[----:B------:R-:W-:Y:S01]  /*c3a60*/  ISETP.LT.AND P6, PT, R53, UR4, !P3 ;  /* 0x0000000435007c0c */ /* 0x000fe2000dfc1270 */
[----:B------:R-:W-:Y:S01]  /*c3a70*/  ULDC UR4, c[0x0][0x228] ;  /* 0x00008a0000047ab9 */ /* 0x000fe20000000800 */
[C---:B------:R-:W-:Y:S02]  /*c3a80*/  PRMT R3, R56.reuse, 0x7771, RZ ;  /* 0x0000777138037816 */ /* 0x040fe400000000ff */
[C---:B------:R-:W-:Y:S02]  /*c3a90*/  PRMT R4, R56.reuse, 0x7772, RZ ;  /* 0x0000777238047816 */ /* 0x040fe400000000ff */
[----:B------:R-:W-:Y:S02]  /*c3aa0*/  PRMT R6, R56, 0x7773, RZ ;  /* 0x0000777338067816 */ /* 0x000fe400000000ff */
[----:B------:R-:W-:Y:S01]  /*c3ab0*/  ISETP.LT.AND P2, PT, R13, UR4, !P3 ;  /* 0x000000040d007c0c */ /* 0x000fe2000df41270 */
[----:B------:R-:W3:Y:S01]  /*c3ac0*/  LDL.LU R56, [R1+0x210] ;  /* 0x0002100001387983 */ /* 0x000ee20000300800 */
[----:B------:R-:W-:Y:S01]  /*c3ad0*/  ISETP.LT.AND P4, PT, R12, UR5, !P3 ;  /* 0x000000050c007c0c */ /* 0x000fe2000df81270 */
[----:B------:R-:W-:Y:S01]  /*c3ae0*/  ULDC UR4, c[0x0][0x228] ;  /* 0x00008a0000047ab9 */ /* 0x000fe20000000800 */
[----:B------:R-:W-:Y:S01]  /*c3af0*/  ULDC UR6, c[0x0][0x228] ;  /* 0x00008a0000067ab9 */ /* 0x000fe20000000800 */
[----:B------:R-:W-:Y:S01]  /*c3b00*/  ULDC UR5, c[0x0][0x228] ;  /* 0x00008a0000057ab9 */ /* 0x000fe20000000800 */
[----:B------:R0:W-:Y:S01]  /*c3b10*/  @P5 STG.E.U8 desc[UR24][R14.64], R3 ;  /* 0x000000030e005986 */ /* 0x0001e2000c101118 */
[----:B------:R-:W-:Y:S01]  /*c3b20*/  ISETP.LT.AND P5, PT, R60, UR6, !P3 ;  /* 0x000000063c007c0c */ /* 0x000fe2000dfa1270 */
[----:B------:R-:W-:-:S02]  /*c3b30*/  ULDC UR6, c[0x0][0x228] ;  /* 0x00008a0000067ab9 */ /* 0x000fc40000000800 */
[----:B0-----:R-:W3:Y:S04]  /*c3b40*/  LDL.LU.64 R14, [R1+0x920] ;  /* 0x00092000010e7983 */ /* 0x001ee80000300a00 */
[----:B--2---:R0:W-:Y:S01]  /*c3b50*/  @P6 STG.E.U8 desc[UR24][R8.64], R4 ;  /* 0x0000000408006986 */ /* 0x0041e2000c101118 */
[----:B------:R-:W-:Y:S02]  /*c3b60*/  PRMT R0, R57, 0x7770, RZ ;  /* 0x0000777039007816 */ /* 0x000fe400000000ff */
[----:B------:R-:W-:Y:S01]  /*c3b70*/  ISETP.LT.AND P6, PT, R59, UR4, !P3 ;  /* 0x000000043b007c0c */ /* 0x000fe2000dfc1270 */
[----:B------:R-:W-:Y:S01]  /*c3b80*/  ULDC UR4, c[0x0][0x228] ;  /* 0x00008a0000047ab9 */ /* 0x000fe20000000800 */
[----:B------:R-:W-:Y:S04]  /*c3b90*/  @P2 STG.E.U8 desc[UR24][R18.64], R6 ;  /* 0x0000000612002986 */ /* 0x000fe8000c101118 */
[----:B0-----:R-:W2:Y:S04]  /*c3ba0*/  LDL.LU.64 R8, [R1+0x8d8] ;  /* 0x0008d80001087983 */ /* 0x001ea80000300a00 */
[----:B------:R-:W2:Y:S01]  /*c3bb0*/  LDL.LU.64 R16, [R1+0x8d0] ;  /* 0x0008d00001107983 */ /* 0x000ea20000300a00 */
[----:B------:R-:W-:-:S02]  /*c3bc0*/  ISETP.LT.AND P3, PT, R55, UR4, !P3 ;  /* 0x0000000437007c0c */ /* 0x000fc4000df61270 */
[C---:B------:R-:W-:Y:S02]  /*c3bd0*/  PRMT R2, R57.reuse, 0x7771, RZ ;  /* 0x0000777139027816 */ /* 0x040fe400000000ff */
[C---:B------:R-:W-:Y:S02]  /*c3be0*/  PRMT R3, R57.reuse, 0x7772, RZ ;  /* 0x0000777239037816 */ /* 0x040fe400000000ff */
[----:B------:R-:W-:Y:S01]  /*c3bf0*/  PRMT R4, R57, 0x7773, RZ ;  /* 0x0000777339047816 */ /* 0x000fe200000000ff */
[----:B----4-:R0:W-:Y:S04]  /*c3c00*/  @P4 STG.E.U8 desc[UR24][R20.64], R0 ;  /* 0x0000000014004986 */ /* 0x0101e8000c101118 */
[----:B------:R-:W-:Y:S01]  /*c3c10*/  @P5 STG.E.U8 desc[UR24][R28.64], R2 ;  /* 0x000000021c005986 */ /* 0x000fe2000c101118 */
[----:B------:R-:W-:-:S03]  /*c3c20*/  ULDC UR4, c[0x0][0x228] ;  /* 0x00008a0000047ab9 */ /* 0x000fc60000000800 */
[----:B0-----:R-:W4:Y:S04]  /*c3c30*/  LDL.LU.64 R20, [R1+0x858] ;  /* 0x0008580001147983 */ /* 0x001f280000300a00 */
[----:B------:R-:W4:Y:S04]  /*c3c40*/  LDL.LU R57, [R1+0x200] ;  /* 0x0002000001397983 */ /* 0x000f280000300800 */
        /* <DEDUP_REMOVED lines=8> */
[----:B------:R-:W-:Y:S02]  /*c3cd0*/  ISETP.LT.AND P3, PT, R53, UR5, !P1 ;  /* 0x0000000535007c0c */ /* 0x000fe4000cf61270 */
[----:B------:R-:W-:Y:S02]  /*c3ce0*/  PRMT R3, R56, 0x7771, RZ ;  /* 0x0000777138037816 */ /* 0x000fe400000000ff */
[----:B------:R-:W-:Y:S01]  /*c3cf0*/  ISETP.LT.AND P4, PT, R13, UR6, !P1 ;  /* 0x000000060d007c0c */ /* 0x000fe2000cf81270 */
[----:B------:R-:W-:Y:S01]  /*c3d00*/  VIADD R0, R58, 0x71 ;  /* 0x000000713a007836 */ /* 0x000fe20000000000 */
[----:B------:R-:W-:Y:S01]  /*c3d10*/  ULDC UR4, c[0x0][0x22c] ;  /* 0x00008b0000047ab9 */ /* 0x000fe20000000800 */
[----:B------:R-:W-:Y:S01]  /*c3d20*/  ULDC UR5, c[0x0][0x228] ;  /* 0x00008a0000057ab9 */ /* 0x000fe20000000800 */
[----:B------:R-:W-:Y:S01]  /*c3d30*/  ULDC UR6, c[0x0][0x228] ;  /* 0x00008a0000067ab9 */ /* 0x000fe20000000800 */
[----:B------:R0:W-:Y:S01]  /*c3d40*/  @P2 STG.E.U8 desc[UR24][R14.64], R2 ;  /* 0x000000020e002986 */ /* 0x0001e2000c101118 */
[----:B------:R-:W-:-:S02]  /*c3d50*/  ISETP.GE.AND P5, PT, R0, UR4, PT ;  /* 0x0000000400007c0c */ /* 0x000fc4000bfa6270 */
[----:B------:R-:W-:Y:S01]  /*c3d60*/  PRMT R0, R56, 0x7772, RZ ;  /* 0x0000777238007816 */ /* 0x000fe200000000ff */
[----:B------:R-:W-:Y:S02]  /*c3d70*/  ULDC UR4, c[0x0][0x228] ;  /* 0x00008a0000047ab9 */ /* 0x000fe40000000800 */
[----:B------:R-:W-:Y:S01]  /*c3d80*/  ISETP.LT.AND P2, PT, R12, UR4, !P1 ;  /* 0x000000040c007c0c */ /* 0x000fe2000cf41270 */
[----:B------:R-:W-:Y:S01]  /*c3d90*/  ULDC UR4, c[0x0][0x228] ;  /* 0x00008a0000047ab9 */ /* 0x000fe20000000800 */
[----:B0-----:R-:W-:Y:S01]  /*c3da0*/  PRMT R2, R56, 0x7773, RZ ;  /* 0x0000777338027816 */ /* 0x001fe200000000ff */
[----:B--2---:R0:W-:Y:S04]  /*c3db0*/  @P6 STG.E.U8 desc[UR24][R8.64], R3 ;  /* 0x0000000308006986 */ /* 0x0041e8000c101118 */
[----:B------:R1:W-:Y:S04]  /*c3dc0*/  @P3 STG.E.U8 desc[UR24][R16.64], R0 ;  /* 0x0000000010003986 */ /* 0x0003e8000c101118 */
[----:B0-----:R-:W2:Y:S04]  /*c3dd0*/  LDL.LU.64 R8, [R1+0x828] ;  /* 0x0008280001087983 */ /* 0x001ea80000300a00 */
[----:B------:R-:W2:Y:S04]  /*c3de0*/  LDL.LU R14, [R1+0x1f0] ;  /* 0x0001f000010e7983 */ /* 0x000ea80000300800 */
[----:B------:R-:W2:Y:S04]  /*c3df0*/  LDL.LU.64 R24, [R1+0x870] ;  /* 0x0008700001187983 */ /* 0x000ea80000300a00 */
[----:B-1----:R-:W2:Y:S01]  /*c3e00*/  LDL.LU.64 R16, [R1+0x7c8] ;  /* 0x0007c80001107983 */ /* 0x002ea20000300a00 */
[----:B------:R-:W-:-:S03]  /*c3e10*/  VIADD R0, R58, 0x72 ;  /* 0x000000723a007836 */ /* 0x000fc60000000000 */
[----:B------:R-:W2:Y:S04]  /*c3e20*/  LDL.LU.64 R28, [R1+0x7c0] ;  /* 0x0007c000011c7983 */ /* 0x000ea80000300a00 */
[----:B----4-:R0:W-:Y:S01]  /*c3e30*/  @P4 STG.E.U8 desc[UR24][R20.64], R2 ;  /* 0x0000000214004986 */ /* 0x0101e2000c101118 */
[----:B------:R-:W-:Y:S01]  /*c3e40*/  ISETP.LT.AND P4, PT, R60, UR4, !P1 ;  /* 0x000000043c007c0c */ /* 0x000fe2000cf81270 */
[----:B------:R-:W-:Y:S02]  /*c3e50*/  ULDC UR4, c[0x0][0x22c] ;  /* 0x00008b0000047ab9 */ /* 0x000fe40000000800 */
[----:B------:R-:W-:Y:S02]  /*c3e60*/  ISETP.GE.AND P3, PT, R0, UR4, PT ;  /* 0x0000000400007c0c */ /* 0x000fe4000bf66270 */
[----:B------:R-:W-:-:S02]  /*c3e70*/  PRMT R0, R57, 0x7771, RZ ;  /* 0x0000777139007816 */ /* 0x000fc400000000ff */
[----:B------:R-:W-:Y:S01]  /*c3e80*/  ISETP.LT.AND P6, PT, R59, UR5, !P1 ;  /* 0x000000053b007c0c */ /* 0x000fe2000cfc1270 */
[----:B------:R-:W-:Y:S01]  /*c3e90*/  ULDC UR4, c[0x0][0x228] ;  /* 0x00008a0000047ab9 */ /* 0x000fe20000000800 */
[----:B------:R-:W-:Y:S01]  /*c3ea0*/  ULDC UR5, c[0x0][0x228] ;  /* 0x00008a0000057ab9 */ /* 0x000fe20000000800 */
[----:B0-----:R-:W-:Y:S01]  /*c3eb0*/  PRMT R2, R57, 0x7770, RZ ;  /* 0x0000777039027816 */ /* 0x001fe200000000ff */
[----:B------:R-:W4:Y:S04]  /*c3ec0*/  LDL.LU.64 R20, [R1+0x718] ;  /* 0x0007180001147983 */ /* 0x000f280000300a00 */
[----:B------:R-:W4:Y:S04]  /*c3ed0*/  LDL.LU R56, [R1+0x280] ;  /* 0x0002800001387983 */ /* 0x000f280000300800 */
[----:B------:R-:W-:Y:S04]  /*c3ee0*/  @P2 STG.E.U8 desc[UR24][R18.64], R2 ;  /* 0x0000000212002986 */ /* 0x000fe8000c101118 */
[----:B---3--:R0:W-:Y:S04]  /*c3ef0*/  @P4 STG.E.U8 desc[UR24][R10.64], R0 ;  /* 0x000000000a004986 */ /* 0x0081e8000c101118 */
[----:B0-----:R-:W3:Y:S01]  /*c3f00*/  LDL.LU.64 R10, [R1+0x798] ;  /* 0x00079800010a7983 */ /* 0x001ee20000300a00 */
[----:B------:R-:W-:-:S02]  /*c3f10*/  ISETP.LT.AND P1, PT, R55, UR4, !P1 ;  /* 0x0000000437007c0c */ /* 0x000fc4000cf21270 */
[----:B------:R-:W-:Y:S02]  /*c3f20*/  PRMT R2, R57, 0x7772, RZ ;  /* 0x0000777239027816 */ /* 0x000fe400000000ff */
[----:B------:R-:W-:Y:S01]  /*c3f30*/  ISETP.LT.AND P2, PT, R61, UR5, !P5 ;  /* 0x000000053d007c0c */ /* 0x000fe2000ef41270 */
[----:B------:R-:W-:Y:S01]  /*c3f40*/  ULDC UR4, c[0x0][0x228] ;  /* 0x00008a0000047ab9 */ /* 0x000fe20000000800 */
[----:B------:R-:W-:Y:S01]  /*c3f50*/  PRMT R0, R57, 0x7773, RZ ;  /* 0x0000777339007816 */ /* 0x000fe200000000ff */
[----:B------:R-:W-:Y:S01]  /*c3f60*/  ULDC UR5, c[0x0][0x228] ;  /* 0x00008a0000057ab9 */ /* 0x000fe20000000800 */
[----:B--2---:R0:W-:Y:S01]  /*c3f70*/  @P6 STG.E.U8 desc[UR24][R8.64], R2 ;  /* 0x0000000208006986 */ /* 0x0041e2000c101118 */
[----:B------:R-:W-:Y:S01]  /*c3f80*/  ISETP.LT.AND P6, PT, R52, UR4, !P5 ;  /* 0x0000000434007c0c */ /* 0x000fe2000efc1270 */
[----:B------:R-:W-:Y:S02]  /*c3f90*/  ULDC UR4, c[0x0][0x228] ;  /* 0x00008a0000047ab9 */ /* 0x000fe40000000800 */
[----:B------:R-:W-:Y:S01]  /*c3fa0*/  ISETP.LT.AND P4, PT, R53, UR4, !P5 ;  /* 0x0000000435007c0c */ /* 0x000fe2000ef81270 */
[----:B------:R1:W-:Y:S01]  /*c3fb0*/  @P1 STG.E.U8 desc[UR24][R24.64], R0 ;  /* 0x0000000018001986 */ /* 0x0003e2000c101118 */
[----:B------:R-:W-:Y:S01]  /*c3fc0*/  ULDC UR4, c[0x0][0x228] ;  /* 0x00008a0000047ab9 */ /* 0x000fe20000000800 */
[----:B0-----:R-:W-:-:S02]  /*c3fd0*/  PRMT R2, R14, 0x7770, RZ ;  /* 0x000077700e027816 */ /* 0x001fc400000000ff */
[----:B------:R-:W2:Y:S04]  /*c3fe0*/  LDL.LU.64 R8, [R1+0x710] ;  /* 0x0007100001087983 */ /* 0x000ea80000300a00 */
[----:B------:R0:W-:Y:S04]  /*c3ff0*/  @P2 STG.E.U8 desc[UR24][R16.64], R2 ;  /* 0x0000000210002986 */ /* 0x0001e8000c101118 */
[----:B-1----:R-:W2:Y:S01]  /*c4000*/  LDL.LU.64 R24, [R1+0x6e8] ;  /* 0x0006e80001187983 */ /* 0x002ea20000300a00 */
[----:B------:R-:W-:Y:S02]  /*c4010*/  ISETP.LT.AND P2, PT, R13, UR4, !P5 ;  /* 0x000000040d007c0c */ /* 0x000fe4000ef41270 */
[----:B------:R-:W-:Y:S01]  /*c4020*/  PRMT R0, R14, 0x7771, RZ ;  /* 0x000077710e007816 */ /* 0x000fe200000000ff */
[----:B------:R-:W-:-:S04]  /*c4030*/  ULDC UR4, c[0x0][0x22c] ;  /* 0x00008b0000047ab9 */ /* 0x000fc80000000800 */
[----:B------:R-:W-:Y:S01]  /*c4040*/  @P6 STG.E.U8 desc[UR24][R28.64], R0 ;  /* 0x000000001c006986 */ /* 0x000fe2000c101118 */
[----:B0-----:R-:W-:-:S03]  /*c4050*/  PRMT R2, R14, 0x7772, RZ ;  /* 0x000077720e027816 */ /* 0x001fc600000000ff */
[----:B------:R-:W2:Y:S04]  /*c4060*/  LDL.LU.64 R16, [R1+0x688] ;  /* 0x0006880001107983 */ /* 0x000ea80000300a00 */
[----:B------:R-:W2:Y:S04]  /*c4070*/  LDL.LU R57, [R1+0x214] ;  /* 0x0002140001397983 */ /* 0x000ea80000300800 */
[----:B------:R-:W2:Y:S04]  /*c4080*/  LDL.LU.64 R22, [R1+0x6b0] ;  /* 0x0006b00001167983 */ /* 0x000ea80000300a00 */
[----:B----4-:R0:W-:Y:S02]  /*c4090*/  @P4 STG.E.U8 desc[UR24][R20.64], R2 ;  /* 0x0000000214004986 */ /* 0x0101e4000c101118 */
[----:B0-----:R-:W-:-:S02]  /*c40a0*/  PRMT R2, R14, 0x7773, RZ ;  /* 0x000077730e027816 */ /* 0x001fc400000000ff */
[----:B------:R-:W4:Y:S04]  /*c40b0*/  LDL.LU.64 R20, [R1+0x628] ;  /* 0x0006280001147983 */ /* 0x000f280000300a00 */
[----:B---3--:R0:W-:Y:S04]  /*c40c0*/  @P2 STG.E.U8 desc[UR24][R10.64], R2 ;  /* 0x000000020a002986 */ /* 0x0081e8000c101118 */
[----:B0-----:R-:W3:Y:S04]  /*c40d0*/  LDL.LU.64 R10, [R1+0x620] ;  /* 0x00062000010a7983 */ /* 0x001ee80000300a00 */
[----:B------:R-:W3:Y:S01]  /*c40e0*/  LDL.LU.64 R14, [R1+0x550] ;  /* 0x00055000010e7983 */ /* 0x000ee20000300a00 */
[----:B------:R-:W-:Y:S01]  /*c40f0*/  ISETP.LT.AND P6, PT, R12, UR5, !P5 ;  /* 0x000000050c007c0c */ /* 0x000fe2000efc1270 */
[----:B------:R-:W-:Y:S01]  /*c4100*/  ULDC UR5, c[0x0][0x228] ;  /* 0x00008a0000057ab9 */ /* 0x000fe20000000800 */
[----:B------:R-:W-:Y:S01]  /*c4110*/  VIADD R0, R58, 0x73 ;  /* 0x000000733a007836 */ /* 0x000fe20000000000 */
[----:B------:R-:W-:-:S02]  /*c4120*/  ISETP.LT.AND P1, PT, R60, UR5, !P5 ;  /* 0x000000053c007c0c */ /* 0x000fc4000ef21270 */
[----:B------:R-:W-:Y:S02]  /*c4130*/  PRMT R3, R56, 0x7770, RZ ;  /* 0x0000777038037816 */ /* 0x000fe400000000ff */
[----:B------:R-:W-:Y:S01]  /*c4140*/  ISETP.LT.AND P4, PT, R59, UR6, !P5 ;  /* 0x000000063b007c0c */ /* 0x000fe2000ef81270 */
[----:B------:R-:W-:Y:S01]  /*c4150*/  ULDC UR5, c[0x0][0x228] ;  /* 0x00008a0000057ab9 */ /* 0x000fe20000000800 */
[----:B------:R-:W-:Y:S01]  /*c4160*/  ISETP.GE.AND P2, PT, R0, UR4, PT ;  /* 0x0000000400007c0c */ /* 0x000fe2000bf46270 */
[----:B------:R-:W-:Y:S01]  /*c4170*/  ULDC UR4, c[0x0][0x228] ;  /* 0x00008a0000047ab9 */ /* 0x000fe20000000800 */
[C---:B------:R-:W-:Y:S02]  /*c4180*/  PRMT R0, R56.reuse, 0x7771, RZ ;  /* 0x0000777138007816 */ /* 0x040fe400000000ff */
[----:B------:R-:W-:Y:S01]  /*c4190*/  ISETP.LT.AND P5, PT, R55, UR4, !P5 ;  /* 0x0000000437007c0c */ /* 0x000fe2000efa1270 */
[----:B------:R-:W-:Y:S01]  /*c41a0*/  ULDC UR4, c[0x0][0x228] ;  /* 0x00008a0000047ab9 */ /* 0x000fe20000000800 */
[----:B------:R-:W-:Y:S01]  /*c41b0*/  PRMT R2, R56, 0x7772, RZ ;  /* 0x0000777238027816 */ /* 0x000fe200000000ff */
[----:B------:R-:W-:Y:S01]  /*c41c0*/  ULDC UR6, c[0x0][0x228] ;  /* 0x00008a0000067ab9 */ /* 0x000fe20000000800 */
[----:B--2---:R0:W-:Y:S01]  /*c41d0*/  @P6 STG.E.U8 desc[UR24][R8.64], R3 ;  /* 0x0000000308006986 */ /* 0x0041e2000c101118 */
[----:B------:R-:W-:Y:S01]  /*c41e0*/  ISETP.LT.AND P6, PT, R61, UR5, !P3 ;  /* 0x000000053d007c0c */ /* 0x000fe2000dfc1270 */
[----:B------:R-:W-:-:S02]  /*c41f0*/  ULDC UR5, c[0x0][0x228] ;  /* 0x00008a0000057ab9 */ /* 0x000fc40000000800 */
[----:B------:R1:W-:Y:S01]  /*c4200*/  @P1 STG.E.U8 desc[UR24][R24.64], R0 ;  /* 0x0000000018001986 */ /* 0x0003e2000c101118 */
[----:B------:R-:W-:Y:S01]  /*c4210*/  ISETP.LT.AND P1, PT, R52, UR4, !P3 ;  /* 0x0000000434007c0c */ /* 0x000fe2000df21270 */
[----:B------:R-:W-:Y:S02]  /*c4220*/  ULDC UR4, c[0x0][0x228] ;  /* 0x00008a0000047ab9 */ /* 0x000fe40000000800 */
[----:B0-----:R-:W2:Y:S04]  /*c4230*/  LDL.LU R8, [R1+0x204] ;  /* 0x0002040001087983 */ /* 0x001ea80000300800 */
[----:B------:R-:W2:Y:S04]  /*c4240*/  LDL.LU.64 R18, [R1+0x5b0] ;  /* 0x0005b00001127983 */ /* 0x000ea80000300a00 */
[----:B------:R-:W2:Y:S01]  /*c4250*/  LDL.LU.64 R28, [R1+0x4e8] ;  /* 0x0004e800011c7983 */ /* 0x000ea20000300a00 */
[----:B-1----:R-:W-:-:S03]  /*c4260*/  PRMT R0, R56, 0x7773, RZ ;  /* 0x0000777338007816 */ /* 0x002fc600000000ff */
[----:B------:R0:W-:Y:S04]  /*c4270*/  @P4 STG.E.U8 desc[UR24][R16.64], R2 ;  /* 0x0000000210004986 */ /* 0x0001e8000c101118 */
[----:B------:R-:W2:Y:S01]  /*c4280*/  LDL.LU.64 R24, [R1+0x520] ;  /* 0x0005200001187983 */ /* 0x000ea20000300a00 */
[----:B------:R-:W-:-:S03]  /*c4290*/  ISETP.LT.AND P4, PT, R53, UR5, !P3 ;  /* 0x0000000535007c0c */ /* 0x000fc6000df81270 */
[----:B------:R1:W-:Y:S01]  /*c42a0*/  @P5 STG.E.U8 desc[UR24][R22.64], R0 ;  /* 0x0000000016005986 */ /* 0x0003e2000c101118 */
[----:B------:R-:W-:Y:S01]  /*c42b0*/  ULDC UR5, c[0x0][0x228] ;  /* 0x00008a0000057ab9 */ /* 0x000fe20000000800 */
[C---:B0-----:R-:W-:Y:S02]  /*c42c0*/  PRMT R2, R57.reuse, 0x7770, RZ ;  /* 0x0000777039027816 */ /* 0x041fe400000000ff */
[----:B------:R-:W2:Y:S04]  /*c42d0*/  LDL.LU.64 R16, [R1+0x4e0] ;  /* 0x0004e00001107983 */ /* 0x000ea80000300a00 */
[----:B------:R-:W2:Y:S01]  /*c42e0*/  LDL.LU R9, [R1+0x1f4] ;  /* 0x0001f40001097983 */ /* 0x000ea20000300800 */
[----:B-1----:R-:W-:-:S03]  /*c42f0*/  PRMT R0, R57, 0x7771, RZ ;  /* 0x0000777139007816 */ /* 0x002fc600000000ff */
[----:B----4-:R0:W-:Y:S02]  /*c4300*/  @P6 STG.E.U8 desc[UR24][R20.64], R2 ;  /* 0x0000000214006986 */ /* 0x0101e4000c101118 */
[C---:B0-----:R-:W-:Y:S02]  /*c4310*/  PRMT R2, R57.reuse, 0x7772, RZ ;  /* 0x0000777239027816 */ /* 0x041fe400000000ff */
[----:B---3--:R0:W-:Y:S04]  /*c4320*/  @P1 STG.E.U8 desc[UR24][R10.64], R0 ;  /* 0x000000000a001986 */ /* 0x0081e8000c101118 */
[----:B------:R1:W-:Y:S04]  /*c4330*/  @P4 STG.E.U8 desc[UR24][R14.64], R2 ;  /* 0x000000020e004986 */ /* 0x0003e8000c101118 */
[----:B0-----:R-:W3:Y:S04]  /*c4340*/  LDL.LU.64 R10, [R1+0x528] ;  /* 0x00052800010a7983 */ /* 0x001ee80000300a00 */
[----:B------:R-:W4:Y:S01]  /*c4350*/  LDL.LU.64 R20, [R1+0x4a0] ;  /* 0x0004a00001147983 */ /* 0x000f220000300a00 */
[----:B------:R-:W-:-:S03]  /*c4360*/  PRMT R0, R57, 0x7773, RZ ;  /* 0x0000777339007816 */ /* 0x000fc600000000ff */
[----:B-1----:R-:W4:Y:S04]  /*c4370*/  LDL.LU.64 R14, [R1+0x470] ;  /* 0x00047000010e7983 */ /* 0x002f280000300a00 */
[----:B------:R-:W4:Y:S01]  /*c4380*/  LDL.LU.64 R56, [R1+0x468] ;  /* 0x0004680001387983 */ /* 0x000f220000300a00 */
[----:B------:R-:W-:Y:S02]  /*c4390*/  ISETP.LT.AND P5, PT, R13, UR4, !P3 ;  /* 0x000000040d007c0c */ /* 0x000fe4000dfa1270 */
[----:B------:R-:W-:Y:S01]  /*c43a0*/  ISETP.LT.AND P6, PT, R12, UR5, !P3 ;  /* 0x000000050c007c0c */ /* 0x000fe2000dfc1270 */
[----:B------:R-:W-:Y:S01]  /*c43b0*/  ULDC UR4, c[0x0][0x228] ;  /* 0x00008a0000047ab9 */ /* 0x000fe20000000800 */
[----:B------:R-:W-:Y:S01]  /*c43c0*/  ULDC UR5, c[0x0][0x228] ;  /* 0x00008a0000057ab9 */ /* 0x000fe20000000800 */
[----:B------:R-:W-:Y:S01]  /*c43d0*/  ISETP.LT.AND P4, PT, R60, UR4, !P3 ;  /* 0x000000043c007c0c */ /* 0x000fe2000df81270 */
[----:B------:R-:W-:-:S02]  /*c43e0*/  ULDC UR4, c[0x0][0x228] ;  /* 0x00008a0000047ab9 */ /* 0x000fc40000000800 */
[----:B------:R-:W-:Y:S01]  /*c43f0*/  ISETP.LT.AND P1, PT, R59, UR4, !P3 ;  /* 0x000000043b007c0c */ /* 0x000fe2000df21270 */
[----:B------:R-:W-:Y:S02]  /*c4400*/  ULDC UR4, c[0x0][0x228] ;  /* 0x00008a0000047ab9 */ /* 0x000fe40000000800 */
[----:B------:R-:W-:Y:S01]  /*c4410*/  ISETP.LT.AND P3, PT, R55, UR4, !P3 ;  /* 0x0000000437007c0c */ /* 0x000fe2000df61270 */
[----:B------:R-:W-:Y:S01]  /*c4420*/  ULDC UR4, c[0x0][0x228] ;  /* 0x00008a0000047ab9 */ /* 0x000fe20000000800 */
[C---:B--2---:R-:W-:Y:S01]  /*c4430*/  PRMT R2, R8.reuse, 0x7770, RZ ;  /* 0x0000777008027816 */ /* 0x044fe200000000ff */
[----:B------:R0:W-:Y:S04]  /*c4440*/  @P5 STG.E.U8 desc[UR24][R18.64], R0 ;  /* 0x0000000012005986 */ /* 0x0001e8000c101118 */
[----:B------:R1:W-:Y:S01]  /*c4450*/  @P6 STG.E.U8 desc[UR24][R28.64], R2 ;  /* 0x000000021c006986 */ /* 0x0003e2000c101118 */
[----:B------:R-:W-:Y:S01]  /*c4460*/  ISETP.LT.AND P6, PT, R61, UR5, !P2 ;  /* 0x000000053d007c0c */ /* 0x000fe2000d7c1270 */
[----:B------:R-:W-:Y:S01]  /*c4470*/  ULDC UR5, c[0x0][0x228] ;  /* 0x00008a0000057ab9 */ /* 0x000fe20000000800 */
[----:B0-----:R-:W-:-:S02]  /*c4480*/  PRMT R0, R8, 0x7771, RZ ;  /* 0x0000777108007816 */ /* 0x001fc400000000ff */
[----:B-1----:R-:W-:-:S03]  /*c4490*/  PRMT R2, R8, 0x7772, RZ ;  /* 0x0000777208027816 */ /* 0x002fc600000000ff */
[----:B------:R0:W-:Y:S04]  /*c44a0*/  @P4 STG.E.U8 desc[UR24][R24.64], R0 ;  /* 0x0000000018004986 */ /* 0x0001e8000c101118 */
[----:B------:R-:W2:Y:S04]  /*c44b0*/  LDL.LU.64 R28, [R1+0x498] ;  /* 0x00049800011c7983 */ /* 0x000ea80000300a00 */
[----:B------:R-:W2:Y:S01]  /*c44c0*/  LDL.LU R7, [R1+0x284] ;  /* 0x0002840001077983 */ /* 0x000ea20000300800 */
[----:B------:R-:W-:-:S03]  /*c44d0*/  ISETP.LT.AND P4, PT, R52, UR4, !P2 ;  /* 0x0000000434007c0c */ /* 0x000fc6000d781270 */
[----:B------:R1:W-:Y:S01]  /*c44e0*/  @P1 STG.E.U8 desc[UR24][R16.64], R2 ;  /* 0x0000000210001986 */ /* 0x0003e2000c101118 */
[----:B------:R-:W-:Y:S02]  /*c44f0*/  ISETP.LT.AND P5, PT, R53, UR5, !P2 ;  /* 0x0000000535007c0c */ /* 0x000fe4000d7a1270 */
[----:B------:R-:W-:Y:S01]  /*c4500*/  PRMT R3, R9, 0x7770, RZ ;  /* 0x0000777009037816 */ /* 0x000fe200000000ff */
[----:B------:R-:W-:Y:S01]  /*c4510*/  ULDC UR4, c[0x0][0x228] ;  /* 0x00008a0000047ab9 */ /* 0x000fe20000000800 */
[----:B------:R-:W-:Y:S01]  /*c4520*/  ULDC UR5, c[0x0][0x228] ;  /* 0x00008a0000057ab9 */ /* 0x000fe20000000800 */
[----:B0-----:R-:W-:Y:S01]  /*c4530*/  VIADD R0, R58, 0x76 ;  /* 0x000000763a007836 */ /* 0x001fe20000000000 */
[----:B-1----:R-:W-:Y:S01]  /*c4540*/  PRMT R2, R8, 0x7773, RZ ;  /* 0x0000777308027816 */ /* 0x002fe200000000ff */
[----:B------:R-:W2:Y:S03]  /*c4550*/  LDL.LU.64 R16, [R1+0x4d8] ;  /* 0x0004d80001107983 */ /* 0x000ea60000300a00 */
[----:B------:R-:W-:-:S02]  /*c4560*/  ISETP.GE.AND P1, PT, R0, UR27, PT ;  /* 0x0000001b00007c0c */ /* 0x000fc4000bf26270 */
[C---:B------:R-:W-:Y:S01]  /*c4570*/  PRMT R0, R9.reuse, 0x7771, RZ ;  /* 0x0000777109007816 */ /* 0x040fe200000000ff */
[----:B---3--:R0:W-:Y:S04]  /*c4580*/  @P3 STG.E.U8 desc[UR24][R10.64], R2 ;  /* 0x000000020a003986 */ /* 0x0081e8000c101118 */
[----:B----4-:R-:W-:Y:S04]  /*c4590*/  @P6 STG.E.U8 desc[UR24][R20.64], R3 ;  /* 0x0000000314006986 */ /* 0x010fe8000c101118 */
[----:B------:R-:W-:Y:S04]  /*c45a0*/  @P4 STG.E.U8 desc[UR24][R14.64], R0 ;  /* 0x000000000e004986 */ /* 0x000fe8000c101118 */
[----:B0-----:R-:W3:Y:S01]  /*c45b0*/  LDL.LU.64 R10, [R1+0x460] ;  /* 0x00046000010a7983 */ /* 0x001ee20000300a00 */
[----:B------:R-:W-:-:S03]  /*c45c0*/  PRMT R2, R9, 0x7772, RZ ;  /* 0x0000777209027816 */ /* 0x000fc600000000ff */
[----:B------:R-:W4:Y:S04]  /*c45d0*/  LDL.LU.64 R24, [R1+0x458] ;  /* 0x0004580001187983 */ /* 0x000f280000300a00 */
[----:B------:R0:W-:Y:S04]  /*c45e0*/  @P5 STG.E.U8 desc[UR24][R56.64], R2 ;  /* 0x0000000238005986 */ /* 0x0001e8000c101118 */
[----:B0-----:R-:W4:Y:S01]  /*c45f0*/  LDL.LU.64 R56, [R1+0x438] ;  /* 0x0004380001387983 */ /* 0x001f220000300a00 */
[----:B------:R-:W-:-:S03]  /*c4600*/  ISETP.LT.AND P6, PT, R13, UR4, !P2 ;  /* 0x000000040d007c0c */ /* 0x000fc6000d7c1270 */
[----:B------:R-:W4:Y:S01]  /*c4610*/  LDL.LU R8, [R1+0x218] ;  /* 0x0002180001087983 */ /* 0x000f220000300800 */
[----:B------:R-:W-:Y:S01]  /*c4620*/  ULDC UR4, c[0x0][0x228] ;  /* 0x00008a0000047ab9 */ /* 0x000fe20000000800 */
[----:B------:R-:W-:Y:S01]  /*c4630*/  VIADD R0, R58, 0x74 ;  /* 0x000000743a007836 */ /* 0x000fe20000000000 */
[----:B------:R-:W-:Y:S01]  /*c4640*/  ISETP.LT.AND P4, PT, R12, UR4, !P2 ;  /* 0x000000040c007c0c */ /* 0x000fe2000d781270 */
[----:B------:R-:W4:Y:S04]  /*c4650*/  LDL.LU.64 R20, [R1+0x450] ;  /* 0x0004500001147983 */ /* 0x000f280000300a00 */
[----:B------:R-:W4:Y:S01]  /*c4660*/  LDL.LU.64 R14, [R1+0x448] ;  /* 0x00044800010e7983 */ /* 0x000f220000300a00 */
[----:B------:R-:W-:Y:S02]  /*c4670*/  PRMT R2, R9, 0x7773, RZ ;  /* 0x0000777309027816 */ /* 0x000fe400000000ff */
[----:B------:R-:W-:Y:S01]  /*c4680*/  ISETP.LT.AND P5, PT, R60, UR5, !P2 ;  /* 0x000000053c007c0c */ /* 0x000fe2000d7a1270 */
[----:B------:R-:W-:Y:S01]  /*c4690*/  ULDC UR4, c[0x0][0x22c] ;  /* 0x00008b0000047ab9 */ /* 0x000fe20000000800 */
[----:B------:R-:W-:Y:S01]  /*c46a0*/  ULDC UR5, c[0x0][0x228] ;  /* 0x00008a0000057ab9 */ /* 0x000fe20000000800 */
[----:B------:R-:W-:Y:S01]  /*c46b0*/  ISETP.GE.AND P3, PT, R0, UR4, PT ;  /* 0x0000000400007c0c */ /* 0x000fe2000bf66270 */
[----:B------:R-:W-:Y:S01]  /*c46c0*/  ULDC UR4, c[0x0][0x228] ;  /* 0x00008a0000047ab9 */ /* 0x000fe20000000800 */
[----:B--2---:R0:W-:Y:S01]  /*c46d0*/  @P6 STG.E.U8 desc[UR24][R28.64], R2 ;  /* 0x000000021c006986 */ /* 0x0041e2000c101118 */
[----:B------:R-:W-:-:S02]  /*c46e0*/  PRMT R0, R7, 0x7770, RZ ;  /* 0x0000777007007816 */ /* 0x000fc400000000ff */
[----:B------:R-:W-:Y:S02]  /*c46f0*/  ISETP.LT.AND P6, PT, R59, UR4, !P2 ;  /* 0x000000043b007c0c */ /* 0x000fe4000d7c1270 */
[----:B------:R-:W-:Y:S01]  /*c4700*/  ISETP.LT.AND P2, PT, R55, UR5, !P2 ;  /* 0x0000000537007c0c */ /* 0x000fe2000d741270 */
[----:B------:R-:W-:Y:S01]  /*c4710*/  ULDC UR4, c[0x0][0x228] ;  /* 0x00008a0000047ab9 */ /* 0x000fe20000000800 */
[----:B------:R-:W-:Y:S01]  /*c4720*/  ULDC UR5, c[0x0][0x228] ;  /* 0x00008a0000057ab9 */ /* 0x000fe20000000800 */
[C---:B0-----:R-:W-:Y:S01]  /*c4730*/  PRMT R2, R7.reuse, 0x7771, RZ ;  /* 0x0000777107027816 */ /* 0x041fe200000000ff */
[----:B------:R0:W-:Y:S04]  /*c4740*/  @P4 STG.E.U8 desc[UR24][R16.64], R0 ;  /* 0x0000000010004986 */ /* 0x0001e8000c101118 */
[----:B0-----:R-:W2:Y:S01]  /*c4750*/  LDL.LU.64 R16, [R1+0x518] ;  /* 0x0005180001107983 */ /* 0x001ea20000300a00 */
[----:B------:R-:W-:-:S03]  /*c4760*/  PRMT R0, R7, 0x7772, RZ ;  /* 0x0000777207007816 */ /* 0x000fc600000000ff */
[----:B---3--:R0:W-:Y:S04]  /*c4770*/  @P5 STG.E.U8 desc[UR24][R10.64], R2 ;  /* 0x000000020a005986 */ /* 0x0081e8000c101118 */
[----:B----4-:R-:W-:Y:S04]  /*c4780*/  @P6 STG.E.U8 desc[UR24][R24.64], R0 ;  /* 0x0000000018006986 */ /* 0x010fe8000c101118 */
[----:B0-----:R-:W3:Y:S04]  /*c4790*/  LDL.LU.64 R10, [R1+0x510] ;  /* 0x00051000010a7983 */ /* 0x001ee80000300a00 */
[----:B------:R-:W4:Y:S01]  /*c47a0*/  LDL.LU R9, [R1+0x208] ;  /* 0x0002080001097983 */ /* 0x000f220000300800 */
[----:B------:R-:W-:-:S03]  /*c47b0*/  PRMT R2, R7, 0x7773, RZ ;  /* 0x0000777307027816 */ /* 0x000fc600000000ff */
[----:B------:R-:W3:Y:S04]  /*c47c0*/  LDL.LU.64 R18, [R1+0x580] ;  /* 0x0005800001127983 */ /* 0x000ee80000300a00 */
[----:B------:R0:W-:Y:S04]  /*c47d0*/  @P2 STG.E.U8 desc[UR24][R56.64], R2 ;  /* 0x0000000238002986 */ /* 0x0001e8000c101118 */
[----:B0-----:R-:W3:Y:S01]  /*c47e0*/  LDL.LU.64 R56, [R1+0x558] ;  /* 0x0005580001387983 */ /* 0x001ee20000300a00 */
[----:B------:R-:W-:Y:S01]  /*c47f0*/  ISETP.LT.AND P4, PT, R61, UR4, !P3 ;  /* 0x000000043d007c0c */ /* 0x000fe2000df81270 */
[----:B------:R-:W-:Y:S01]  /*c4800*/  ULDC UR4, c[0x0][0x228] ;  /* 0x00008a0000047ab9 */ /* 0x000fe20000000800 */
[----:B------:R-:W-:-:S02]  /*c4810*/  PRMT R0, R8, 0x7770, RZ ;  /* 0x0000777008007816 */ /* 0x000fc400000000ff */
[----:B------:R-:W-:Y:S02]  /*c4820*/  ISETP.LT.AND P5, PT, R52, UR4, !P3 ;  /* 0x0000000434007c0c */ /* 0x000fe4000dfa1270 */
[----:B------:R-:W-:Y:S01]  /*c4830*/  PRMT R2, R8, 0x7771, RZ ;  /* 0x0000777108027816 */ /* 0x000fe200000000ff */
[----:B------:R-:W-:Y:S01]  /*c4840*/  ULDC UR4, c[0x0][0x228] ;  /* 0x00008a0000047ab9 */ /* 0x000fe20000000800 */
[----:B------:R-:W3:Y:S01]  /*c4850*/  LDL.LU.64 R28, [R1+0x5d8] ;  /* 0x0005d800011c7983 */ /* 0x000ee20000300a00 */
[----:B------:R-:W-:-:S03]  /*c4860*/  ISETP.LT.AND P2, PT, R53, UR4, !P3 ;  /* 0x0000000435007c0c */ /* 0x000fc6000df41270 */
[----:B------:R-:W3:Y:S01]  /*c4870*/  LDL.LU.64 R24, [R1+0x588] ;  /* 0x0005880001187983 */ /* 0x000ee20000300a00 */
[----:B------:R-:W-:-:S03]  /*c4880*/  ULDC UR4, c[0x0][0x228] ;  /* 0x00008a0000047ab9 */ /* 0x000fc60000000800 */
[----:B------:R-:W-:Y:S04]  /*c4890*/  @P4 STG.E.U8 desc[UR24][R20.64], R0 ;  /* 0x0000000014004986 */ /* 0x000fe8000c101118 */
[----:B------:R0:W-:Y:S01]  /*c48a0*/  @P5 STG.E.U8 desc[UR24][R14.64], R2 ;  /* 0x000000020e005986 */ /* 0x0001e2000c101118 */
[----:B------:R-:W-:Y:S01]  /*c48b0*/  ISETP.LT.AND P4, PT, R13, UR5, !P3 ;  /* 0x000000050d007c0c */ /* 0x000fe2000df81270 */
[----:B------:R-:W-:Y:S01]  /*c48c0*/  ULDC UR5, c[0x0][0x228] ;  /* 0x00008a0000057ab9 */ /* 0x000fe20000000800 */
[----:B------:R-:W-:Y:S02]  /*c48d0*/  ISETP.LT.AND P6, PT, R12, UR4, !P3 ;  /* 0x000000040c007c0c */ /* 0x000fe4000dfc1270 */
[----:B------:R-:W-:Y:S02]  /*c48e0*/  ISETP.LT.AND P5, PT, R60, UR5, !P3 ;  /* 0x000000053c007c0c */ /* 0x000fe4000dfa1270 */
[C---:B------:R-:W-:Y:S01]  /*c48f0*/  PRMT R3, R8.reuse, 0x7773, RZ ;  /* 0x0000777308037816 */ /* 0x040fe200000000ff */
[----:B------:R-:W-:Y:S01]  /*c4900*/  ULDC UR4, c[0x0][0x228] ;  /* 0x00008a0000047ab9 */ /* 0x000fe20000000800 */
[----:B------:R-:W-:Y:S01]  /*c4910*/  ULDC UR5, c[0x0][0x228] ;  /* 0x00008a0000057ab9 */ /* 0x000fe20000000800 */
[----:B0-----:R-:W3:Y:S04]  /*c4920*/  LDL.LU R14, [R1+0x1f8] ;  /* 0x0001f800010e7983 */ /* 0x001ee80000300800 */
[----:B------:R-:W3:Y:S01]  /*c4930*/  LDL.LU.64 R20, [R1+0x5d0] ;  /* 0x0005d00001147983 */ /* 0x000ee20000300a00 */
[----:B------:R-:W-:Y:S01]  /*c4940*/  PRMT R2, R8, 0x7772, RZ ;  /* 0x0000777208027816 */ /* 0x000fe200000000ff */
[----:B------:R-:W-:-:S04]  /*c4950*/  VIADD R0, R58, 0x77 ;  /* 0x000000773a007836 */ /* 0x000fc80000000000 */
[----:B--2---:R0:W-:Y:S01]  /*c4960*/  @P2 STG.E.U8 desc[UR24][R16.64], R2 ;  /* 0x0000000210002986 */ /* 0x0041e2000c101118 */
[----:B------:R-:W-:-:S03]  /*c4970*/  ISETP.GE.AND P2, PT, R0, UR35, PT ;  /* 0x0000002300007c0c */ /* 0x000fc6000bf46270 */
[----:B0-----:R-:W2:Y:S01]  /*c4980*/  LDL.LU.64 R16, [R1+0x5b8] ;  /* 0x0005b80001107983 */ /* 0x001ea20000300a00 */
[C---:B----4-:R-:W-:Y:S02]  /*c4990*/  PRMT R0, R9.reuse, 0x7770, RZ ;  /* 0x0000777009007816 */ /* 0x050fe400000000ff */
[----:B------:R-:W-:Y:S01]  /*c49a0*/  PRMT R2, R9, 0x7771, RZ ;  /* 0x0000777109027816 */ /* 0x000fe200000000ff */
[----:B---3--:R0:W-:Y:S04]  /*c49b0*/  @P4 STG.E.U8 desc[UR24][R10.64], R3 ;  /* 0x000000030a004986 */ /* 0x0081e8000c101118 */
[----:B------:R-:W-:Y:S04]  /*c49c0*/  @P6 STG.E.U8 desc[UR24][R18.64], R0 ;  /* 0x0000000012006986 */ /* 0x000fe8000c101118 */
[----:B0-----:R-:W3:Y:S04]  /*c49d0*/  LDL.LU.64 R10, [R1+0x680] ;  /* 0x00068000010a7983 */ /* 0x001ee80000300a00 */
[----:B------:R0:W-:Y:S04]  /*c49e0*/  @P5 STG.E.U8 desc[UR24][R56.64], R2 ;  /* 0x0000000238005986 */ /* 0x0001e8000c101118 */
[----:B0-----:R-:W4:Y:S01]  /*c49f0*/  LDL.LU.64 R56, [R1+0x638] ;  /* 0x0006380001387983 */ /* 0x001f220000300a00 */
[----:B------:R-:W-:Y:S01]  /*c4a00*/  ISETP.LT.AND P4, PT, R59, UR4, !P3 ;  /* 0x000000043b007c0c */ /* 0x000fe2000df81270 */
[----:B------:R-:W-:Y:S01]  /*c4a10*/  ULDC UR4, c[0x0][0x228] ;  /* 0x00008a0000047ab9 */ /* 0x000fe20000000800 */
[----:B------:R-:W-:-:S02]  /*c4a20*/  ISETP.LT.AND P3, PT, R55, UR5, !P3 ;  /* 0x0000000537007c0c */ /* 0x000fc4000df61270 */
[----:B------:R-:W-:Y:S01]  /*c4a30*/  ISETP.LT.AND P6, PT, R61, UR4, !P0 ;  /* 0x000000043d007c0c */ /* 0x000fe2000c7c1270 */
[----:B------:R-:W4:Y:S01]  /*c4a40*/  LDL.LU R8, [R1+0x288] ;  /* 0x0002880001087983 */ /* 0x000f220000300800 */
[C---:B------:R-:W-:Y:S01]  /*c4a50*/  PRMT R0, R9.reuse, 0x7772, RZ ;  /* 0x0000777209007816 */ /* 0x040fe200000000ff */
[----:B------:R-:W-:Y:S01]  /*c4a60*/  ULDC UR5, c[0x0][0x228] ;  /* 0x00008a0000057ab9 */ /* 0x000fe20000000800 */
[----:B------:R-:W-:Y:S02]  /*c4a70*/  PRMT R2, R9, 0x7773, RZ ;  /* 0x0000777309027816 */ /* 0x000fe400000000ff */
[----:B------:R-:W-:Y:S01]  /*c4a80*/  ISETP.LT.AND P5, PT, R52, UR5, !P0 ;  /* 0x0000000534007c0c */ /* 0x000fe2000c7a1270 */
[----:B------:R-:W4:Y:S01]  /*c4a90*/  LDL.LU.64 R18, [R1+0x6e0] ;  /* 0x0006e00001127983 */ /* 0x000f220000300a00 */
[----:B------:R-:W-:Y:S01]  /*c4aa0*/  ULDC UR4, c[0x0][0x228] ;  /* 0x00008a0000047ab9 */ /* 0x000fe20000000800 */
[----:B------:R-:W-:Y:S02]  /*c4ab0*/  ULDC UR5, c[0x0][0x228] ;  /* 0x00008a0000057ab9 */ /* 0x000fe40000000800 */
[----:B------:R0:W-:Y:S04]  /*c4ac0*/  @P4 STG.E.U8 desc[UR24][R28.64], R0 ;  /* 0x000000001c004986 */ /* 0x0001e8000c101118 */
[----:B------:R1:W-:Y:S01]  /*c4ad0*/  @P3 STG.E.U8 desc[UR24][R24.64], R2 ;  /* 0x0000000218003986 */ /* 0x0003e2000c101118 */
[----:B------:R-:W-:Y:S01]  /*c4ae0*/  ISETP.LT.AND P4, PT, R53, UR4, !P0 ;  /* 0x0000000435007c0c */ /* 0x000fe2000c781270 */
[----:B------:R-:W-:-:S02]  /*c4af0*/  ULDC UR4, c[0x0][0x228] ;  /* 0x00008a0000047ab9 */ /* 0x000fc40000000800 */
[----:B0-----:R-:W4:Y:S01]  /*c4b00*/  LDL.LU.64 R28, [R1+0x6b8] ;  /* 0x0006b800011c7983 */ /* 0x001f220000300a00 */
[----:B------:R-:W-:-:S03]  /*c4b10*/  PRMT R0, R14, 0x7770, RZ ;  /* 0x000077700e007816 */ /* 0x000fc600000000ff */
[----:B-1----:R-:W4:Y:S01]  /*c4b20*/  LDL.LU.64 R24, [R1+0x790] ;  /* 0x0007900001187983 */ /* 0x002f220000300a00 */
[----:B------:R-:W-:-:S03]  /*c4b30*/  PRMT R2, R14, 0x7771, RZ ;  /* 0x000077710e027816 */ /* 0x000fc600000000ff */
[----:B------:R0:W-:Y:S01]  /*c4b40*/  @P6 STG.E.U8 desc[UR24][R20.64], R0 ;  /* 0x0000000014006986 */ /* 0x0001e2000c101118 */
[----:B------:R-:W-:Y:S01]  /*c4b50*/  ISETP.LT.AND P3, PT, R13, UR4, !P0 ;  /* 0x000000040d007c0c */ /* 0x000fe2000c761270 */
[----:B------:R-:W-:Y:S02]  /*c4b60*/  ULDC UR4, c[0x0][0x228] ;  /* 0x00008a0000047ab9 */ /* 0x000fe40000000800 */
[----:B0-----:R-:W4:Y:S04]  /*c4b70*/  LDL.LU.64 R20, [R1+0x730] ;  /* 0x0007300001147983 */ /* 0x001f280000300a00 */
[----:B------:R-:W4:Y:S01]  /*c4b80*/  LDL.LU R9, [R1+0x21c] ;  /* 0x00021c0001097983 */ /* 0x000f220000300800 */
[----:B------:R-:W-:-:S03]  /*c4b90*/  PRMT R0, R14, 0x7772, RZ ;  /* 0x000077720e007816 */ /* 0x000fc600000000ff */
[----:B--2---:R0:W-:Y:S02]  /*c4ba0*/  @P5 STG.E.U8 desc[UR24][R16.64], R2 ;  /* 0x0000000210005986 */ /* 0x0041e4000c101118 */
[----:B0-----:R-:W-:Y:S02]  /*c4bb0*/  PRMT R2, R14, 0x7773, RZ ;  /* 0x000077730e027816 */ /* 0x001fe400000000ff */
[----:B------:R-:W2:Y:S04]  /*c4bc0*/  LDL.LU.64 R14, [R1+0x738] ;  /* 0x00073800010e7983 */ /* 0x000ea80000300a00 */
[----:B------:R-:W2:Y:S04]  /*c4bd0*/  LDL.LU.64 R16, [R1+0x820] ;  /* 0x0008200001107983 */ /* 0x000ea80000300a00 */
[----:B---3--:R0:W-:Y:S04]  /*c4be0*/  @P4 STG.E.U8 desc[UR24][R10.64], R0 ;  /* 0x000000000a004986 */ /* 0x0081e8000c101118 */
[----:B0-----:R-:W3:Y:S04]  /*c4bf0*/  LDL.LU.64 R10, [R1+0x7f8] ;  /* 0x0007f800010a7983 */ /* 0x001ee80000300a00 */
[----:B----4-:R0:W-:Y:S04]  /*c4c00*/  @P3 STG.E.U8 desc[UR24][R56.64], R2 ;  /* 0x0000000238003986 */ /* 0x0101e8000c101118 */
[----:B0-----:R-:W4:Y:S01]  /*c4c10*/  LDL.LU.64 R56, [R1+0x7f0] ;  /* 0x0007f00001387983 */ /* 0x001f220000300a00 */
[----:B------:R-:W-:-:S02]  /*c4c20*/  ISETP.LT.AND P5, PT, R12, UR4, !P0 ;  /* 0x000000040c007c0c */ /* 0x000fc4000c7a1270 */
[----:B------:R-:W-:Y:S01]  /*c4c30*/  ISETP.LT.AND P4, PT, R60, UR5, !P0 ;  /* 0x000000053c007c0c */ /* 0x000fe2000c781270 */
[----:B------:R-:W-:Y:S01]  /*c4c40*/  ULDC UR4, c[0x0][0x228] ;  /* 0x00008a0000047ab9 */ /* 0x000fe20000000800 */
[----:B------:R-:W-:Y:S01]  /*c4c50*/  ULDC UR5, c[0x0][0x228] ;  /* 0x00008a0000057ab9 */ /* 0x000fe20000000800 */
[----:B------:R-:W-:Y:S02]  /*c4c60*/  ISETP.LT.AND P3, PT, R59, UR4, !P0 ;  /* 0x000000043b007c0c */ /* 0x000fe4000c761270 */
[----:B------:R-:W-:Y:S01]  /*c4c70*/  ISETP.LT.AND P6, PT, R55, UR5, !P0 ;  /* 0x0000000537007c0c */ /* 0x000fe2000c7c1270 */
[----:B------:R-:W-:Y:S01]  /*c4c80*/  VIADD R0, R58, 0x78 ;  /* 0x000000783a007836 */ /* 0x000fe20000000000 */
[C---:B------:R-:W-:Y:S02]  /*c4c90*/  PRMT R2, R8.reuse, 0x7770, RZ ;  /* 0x0000777008027816 */ /* 0x040fe400000000ff */
[----:B------:R-:W-:Y:S01]  /*c4ca0*/  PRMT R3, R8, 0x7771, RZ ;  /* 0x0000777108037816 */ /* 0x000fe200000000ff */
[----:B------:R-:W-:Y:S01]  /*c4cb0*/  ULDC UR4, c[0x0][0x228] ;  /* 0x00008a0000047ab9 */ /* 0x000fe20000000800 */
[----:B------:R-:W-:Y:S01]  /*c4cc0*/  ULDC UR5, c[0x0][0x228] ;  /* 0x00008a0000057ab9 */ /* 0x000fe20000000800 */
[----:B------:R-:W-:-:S02]  /*c4cd0*/  ISETP.GE.AND P0, PT, R0, UR33, PT ;  /* 0x0000002100007c0c */ /* 0x000fc4000bf06270 */
[C---:B------:R-:W-:Y:S01]  /*c4ce0*/  PRMT R0, R8.reuse, 0x7772, RZ ;  /* 0x0000777208007816 */ /* 0x040fe200000000ff */
[----:B------:R0:W-:Y:S04]  /*c4cf0*/  @P5 STG.E.U8 desc[UR24][R18.64], R2 ;  /* 0x0000000212005986 */ /* 0x0001e8000c101118 */
[----:B------:R1:W-:Y:S01]  /*c4d00*/  @P4 STG.E.U8 desc[UR24][R28.64], R3 ;  /* 0x000000031c004986 */ /* 0x0003e2000c101118 */
[----:B------:R-:W-:Y:S01]  /*c4d10*/  ISETP.LT.AND P4, PT, R61, UR4, !P1 ;  /* 0x000000043d007c0c */ /* 0x000fe2000cf81270 */
[----:B------:R-:W-:Y:S02]  /*c4d20*/  ULDC UR4, c[0x0][0x228] ;  /* 0x00008a0000047ab9 */ /* 0x000fe40000000800 */
[----:B------:R1:W-:Y:S01]  /*c4d30*/  @P3 STG.E.U8 desc[UR24][R24.64], R0 ;  /* 0x0000000018003986 */ /* 0x0003e2000c101118 */
[----:B0-----:R-:W-:-:S03]  /*c4d40*/  PRMT R2, R8, 0x7773, RZ ;  /* 0x0000777308027816 */ /* 0x001fc600000000ff */
[----:B------:R-:W4:Y:S04]  /*c4d50*/  LDL.LU R8, [R1+0x20c] ;  /* 0x00020c0001087983 */ /* 0x000f280000300800 */
[----:B-1----:R-:W4:Y:S04]  /*c4d60*/  LDL.LU.64 R28, [R1+0x8a0] ;  /* 0x0008a000011c7983 */ /* 0x002f280000300a00 */
[----:B------:R0:W-:Y:S01]  /*c4d70*/  @P6 STG.E.U8 desc[UR24][R20.64], R2 ;  /* 0x0000000214006986 */ /* 0x0001e2000c101118 */
[----:B------:R-:W-:Y:S01]  /*c4d80*/  ISETP.LT.AND P6, PT, R52, UR4, !P1 ;  /* 0x0000000434007c0c */ /* 0x000fe2000cfc1270 */
[----:B------:R-:W-:Y:S01]  /*c4d90*/  ULDC UR4, c[0x0][0x228] ;  /* 0x00008a0000047ab9 */ /* 0x000fe20000000800 */
[----:B------:R-:W-:-:S02]  /*c4da0*/  PRMT R0, R9, 0x7770, RZ ;  /* 0x0000777009007816 */ /* 0x000fc400000000ff */
[----:B------:R-:W-:Y:S02]  /*c4db0*/  ISETP.LT.AND P3, PT, R53, UR5, !P1 ;  /* 0x0000000535007c0c */ /* 0x000fe4000cf61270 */
[----:B------:R-:W-:Y:S02]  /*c4dc0*/  ISETP.LT.AND P5, PT, R13, UR4, !P1 ;  /* 0x000000040d007c0c */ /* 0x000fe4000cfa1270 */
[----:B------:R-:W-:Y:S01]  /*c4dd0*/  PRMT R3, R9, 0x7773, RZ ;  /* 0x0000777309037816 */ /* 0x000fe200000000ff */
[----:B------:R-:W-:Y:S01]  /*c4de0*/  ULDC UR4, c[0x0][0x228] ;  /* 0x00008a0000047ab9 */ /* 0x000fe20000000800 */
[----:B------:R-:W-:Y:S01]  /*c4df0*/  ULDC UR5, c[0x0][0x228] ;  /* 0x00008a0000057ab9 */ /* 0x000fe20000000800 */
[----:B0-----:R-:W-:Y:S01]  /*c4e00*/  VIADD R2, R58, 0x79 ;  /* 0x000000793a027836 */ /* 0x001fe20000000000 */
[----:B------:R-:W4:Y:S04]  /*c4e10*/  LDL.LU.64 R20, [R1+0x888] ;  /* 0x0008880001147983 */ /* 0x000f280000300a00 */
[----:B--2---:R0:W-:Y:S01]  /*c4e20*/  @P4 STG.E.U8 desc[UR24][R14.64], R0 ;  /* 0x000000000e004986 */ /* 0x0041e2000c101118 */
[----:B------:R-:W-:-:S02]  /*c4e30*/  ISETP.GE.AND P4, PT, R2, UR31, PT ;  /* 0x0000001f02007c0c */ /* 0x000fc4000bf86270 */
[----:B------:R-:W-:-:S05]  /*c4e40*/  PRMT R2, R9, 0x7771, RZ ;  /* 0x0000777109027816 */ /* 0x000fca00000000ff */
[----:B------:R1:W-:Y:S04]  /*c4e50*/  @P6 STG.E.U8 desc[UR24][R16.64], R2 ;  /* 0x0000000210006986 */ /* 0x0003e8000c101118 */
[----:B0-----:R-:W2:Y:S01]  /*c4e60*/  LDL.LU.64 R14, [R1+0x880] ;  /* 0x00088000010e7983 */ /* 0x001ea20000300a00 */
[----:B------:R-:W-:-:S03]  /*c4e70*/  PRMT R0, R9, 0x7772, RZ ;  /* 0x0000777209007816 */ /* 0x000fc600000000ff */
[----:B------:R-:W2:Y:S04]  /*c4e80*/  LDL.LU R9, [R1+0x1fc] ;  /* 0x0001fc0001097983 */ /* 0x000ea80000300800 */
[----:B------:R-:W2:Y:S04]  /*c4e90*/  LDL.LU.64 R24, [R1+0x908] ;  /* 0x0009080001187983 */ /* 0x000ea80000300a00 */
[----:B-1----:R-:W2:Y:S04]  /*c4ea0*/  LDL.LU.64 R16, [R1+0x900] ;  /* 0x0009000001107983 */ /* 0x002ea80000300a00 */
[----:B---3--:R-:W-:Y:S04]  /*c4eb0*/  @P3 STG.E.U8 desc[UR24][R10.64], R0 ;  /* 0x000000000a003986 */ /* 0x008fe8000c101118 */
[----:B----4-:R0:W-:Y:S04]  /*c4ec0*/  @P5 STG.E.U8 desc[UR24][R56.64], R3 ;  /* 0x0000000338005986 */ /* 0x0101e8000c101118 */
[----:B0-----:R-:W3:Y:S01]  /*c4ed0*/  LDL.LU.64 R56, [R1+0x8f8] ;  /* 0x0008f80001387983 */ /* 0x001ee20000300a00 */
[----:B------:R-:W-:Y:S01]  /*c4ee0*/  ISETP.LT.AND P6, PT, R12, UR4, !P1 ;  /* 0x000000040c007c0c */ /* 0x000fe2000cfc1270 */
[----:B------:R-:W-:-:S02]  /*c4ef0*/  ULDC UR4, c[0x0][0x228] ;  /* 0x00008a0000047ab9 */ /* 0x000fc40000000800 */
[----:B------:R-:W4:Y:S01]  /*c4f00*/  LDL.LU.64 R10, [R1+0x8f0] ;  /* 0x0008f000010a7983 */ /* 0x000f220000300a00 */
[----:B------:R-:W-:Y:S02]  /*c4f10*/  ISETP.LT.AND P5, PT, R60, UR4, !P1 ;  /* 0x000000043c007c0c */ /* 0x000fe4000cfa1270 */
[----:B------:R-:W-:Y:S01]  /*c4f20*/  ISETP.LT.AND P3, PT, R59, UR5, !P1 ;  /* 0x000000053b007c0c */ /* 0x000fe2000cf61270 */
[----:B------:R-:W-:Y:S01]  /*c4f30*/  ULDC UR4, c[0x0][0x228] ;  /* 0x00008a0000047ab9 */ /* 0x000fe20000000800 */
[----:B------:R-:W-:Y:S01]  /*c4f40*/  ULDC UR5, c[0x0][0x228] ;  /* 0x00008a0000057ab9 */ /* 0x000fe20000000800 */
[----:B------:R-:W-:Y:S01]  /*c4f50*/  ISETP.LT.AND P1, PT, R55, UR4, !P1 ;  /* 0x0000000437007c0c */ /* 0x000fe2000cf21270 */
[----:B------:R-:W-:Y:S01]  /*c4f60*/  ULDC UR4, c[0x0][0x228] ;  /* 0x00008a0000047ab9 */ /* 0x000fe20000000800 */
[C---:B------:R-:W-:Y:S02]  /*c4f70*/  PRMT R3, R8.reuse, 0x7770, RZ ;  /* 0x0000777008037816 */ /* 0x040fe400000000ff */
[----:B------:R-:W-:-:S02]  /*c4f80*/  PRMT R2, R8, 0x7771, RZ ;  /* 0x0000777108027816 */ /* 0x000fc400000000ff */
[C---:B------:R-:W-:Y:S02]  /*c4f90*/  PRMT R0, R8.reuse, 0x7772, RZ ;  /* 0x0000777208007816 */ /* 0x040fe400000000ff */
[----:B------:R-:W-:Y:S01]  /*c4fa0*/  PRMT R4, R8, 0x7773, RZ ;  /* 0x0000777308047816 */ /* 0x000fe200000000ff */
[----:B------:R0:W-:Y:S01]  /*c4fb0*/  @P6 STG.E.U8 desc[UR24][R28.64], R3 ;  /* 0x000000031c006986 */ /* 0x0001e2000c101118 */
[----:B------:R-:W-:-:S03]  /*c4fc0*/  ISETP.LT.AND P6, PT, R61, UR5, !P2 ;  /* 0x000000053d007c0c */ /* 0x000fc6000d7c1270 */
[----:B------:R-:W4:Y:S01]  /*c4fd0*/  LDL.LU R8, [R1+0x28c] ;  /* 0x00028c0001087983 */ /* 0x000f220000300800 */
[----:B------:R-:W-:-:S03]  /*c4fe0*/  ULDC UR5, c[0x0][0x228] ;  /* 0x00008a0000057ab9 */ /* 0x000fc60000000800 */
[----:B------:R1:W-:Y:S01]  /*c4ff0*/  @P5 STG.E.U8 desc[UR24][R20.64], R2 ;  /* 0x0000000214005986 */ /* 0x0003e2000c101118 */
[----:B------:R-:W-:-:S03]  /*c5000*/  ISETP.LT.AND P5, PT, R52, UR6, !P2 ;  /* 0x0000000634007c0c */ /* 0x000fc6000d7a1270 */
[----:B0-----:R-:W4:Y:S01]  /*c5010*/  LDL.LU.64 R28, [R1+0x968] ;  /* 0x00096800011c7983 */ /* 0x001f220000300a00 */
[----:B------:R-:W-:-:S03]  /*c5020*/  ULDC UR6, c[0x0][0x228] ;  /* 0x00008a0000067ab9 */ /* 0x000fc60000000800 */
[----:B-1----:R-:W4:Y:S04]  /*c5030*/  LDL.LU.64 R20, [R1+0x960] ;  /* 0x0009600001147983 */ /* 0x002f280000300a00 */
[----:B--2---:R0:W-:Y:S01]  /*c5040*/  @P3 STG.E.U8 desc[UR24][R14.64], R0 ;  /* 0x000000000e003986 */ /* 0x0041e2000c101118 */
[C---:B------:R-:W-:Y:S02]  /*c5050*/  PRMT R3, R9.reuse, 0x7770, RZ ;  /* 0x0000777009037816 */ /* 0x040fe400000000ff */
[----:B------:R-:W-:Y:S01]  /*c5060*/  PRMT R2, R9, 0x7771, RZ ;  /* 0x0000777109027816 */ /* 0x000fe200000000ff */
[----:B------:R1:W-:Y:S04]  /*c5070*/  @P1 STG.E.U8 desc[UR24][R24.64], R4 ;  /* 0x0000000418001986 */ /* 0x0003e8000c101118 */
[----:B------:R-:W-:Y:S04]  /*c5080*/  @P6 STG.E.U8 desc[UR24][R16.64], R3 ;  /* 0x0000000310006986 */ /* 0x000fe8000c101118 */
[----:B0-----:R-:W2:Y:S04]  /*c5090*/  LDL.LU.64 R14, [R1+0x958] ;  /* 0x00095800010e7983 */ /* 0x001ea80000300a00 */
[----:B-1----:R-:W2:Y:S04]  /*c50a0*/  LDL.LU.64 R24, [R1+0x950] ;  /* 0x0009500001187983 */ /* 0x002ea80000300a00 */
[----:B---3--:R0:W-:Y:S04]  /*c50b0*/  @P5 STG.E.U8 desc[UR24][R56.64], R2 ;  /* 0x0000000238005986 */ /* 0x0081e8000c101118 */
[----:B0-----:R-:W3:Y:S01]  /*c50c0*/  LDL.LU.64 R56, [R1+0x930] ;  /* 0x0009300001387983 */ /* 0x001ee20000300a00 */
[----:B------:R-:W-:-:S02]  /*c50d0*/  ISETP.LT.AND P3, PT, R53, UR4, !P2 ;  /* 0x0000000435007c0c */ /* 0x000fc4000d761270 */
[C---:B------:R-:W-:Y:S02]  /*c50e0*/  PRMT R0, R9.reuse, 0x7772, RZ ;  /* 0x0000777209007816 */ /* 0x040fe400000000ff */
[----:B------:R-:W-:Y:S01]  /*c50f0*/  PRMT R5, R9, 0x7773, RZ ;  /* 0x0000777309057816 */ /* 0x000fe200000000ff */
[----:B------:R-:W-:Y:S01]  /*c5100*/  ULDC UR4, c[0x0][0x228] ;  /* 0x00008a0000047ab9 */ /* 0x000fe20000000800 */
[----:B------:R-:W3:Y:S01]  /*c5110*/  LDL.LU R9, [R1+0x170] ;  /* 0x0001700001097983 */ /* 0x000ee20000300800 */
[----:B------:R-:W-:Y:S02]  /*c5120*/  ISETP.LT.AND P1, PT, R13, UR4, !P2 ;  /* 0x000000040d007c0c */ /* 0x000fe4000d721270 */
[----:B------:R-:W-:Y:S02]  /*c5130*/  ISETP.LT.AND P5, PT, R12, UR5, !P2 ;  /* 0x000000050c007c0c */ /* 0x000fe4000d7a1270 */
[----:B------:R-:W-:Y:S01]  /*c5140*/  ISETP.LT.AND P6, PT, R60, UR6, !P2 ;  /* 0x000000063c007c0c */ /* 0x000fe2000d7c1270 */
[----:B------:R-:W-:Y:S01]  /*c5150*/  ULDC UR4, c[0x0][0x228] ;  /* 0x00008a0000047ab9 */ /* 0x000fe20000000800 */
[----:B------:R-:W-:Y:S01]  /*c5160*/  ULDC UR5, c[0x0][0x228] ;  /* 0x00008a0000057ab9 */ /* 0x000fe20000000800 */
[----:B----4-:R-:W-:-:S02]  /*c5170*/  PRMT R2, R8, 0x7771, RZ ;  /* 0x0000777108027816 */ /* 0x010fc400000000ff */
[C---:B------:R-:W-:Y:S02]  /*c5180*/  PRMT R3, R8.reuse, 0x7772, RZ ;  /* 0x0000777208037816 */ /* 0x040fe400000000ff */
[C---:B------:R-:W-:Y:S01]  /*c5190*/  PRMT R4, R8.reuse, 0x7773, RZ ;  /* 0x0000777308047816 */ /* 0x040fe200000000ff */
[----:B------:R0:W-:Y:S01]  /*c51a0*/  @P3 STG.E.U8 desc[UR24][R10.64], R0 ;  /* 0x000000000a003986 */ /* 0x0001e2000c101118 */
[----:B------:R-:W-:Y:S02]  /*c51b0*/  ISETP.LT.AND P3, PT, R59, UR4, !P2 ;  /* 0x000000043b007c0c */ /* 0x000fe4000d761270 */
[----:B------:R-:W-:Y:S01]  /*c51c0*/  ISETP.LT.AND P2, PT, R55, UR5, !P2 ;  /* 0x0000000537007c0c */ /* 0x000fe2000d741270 */
[----:B------:R-:W-:Y:S01]  /*c51d0*/  ULDC UR4, c[0x0][0x228] ;  /* 0x00008a0000047ab9 */ /* 0x000fe20000000800 */
[----:B------:R-:W-:Y:S01]  /*c51e0*/  ULDC UR5, c[0x0][0x228] ;  /* 0x00008a0000057ab9 */ /* 0x000fe20000000800 */
[----:B------:R-:W-:Y:S01]  /*c51f0*/  ULDC UR6, c[0x0][0x228] ;  /* 0x00008a0000067ab9 */ /* 0x000fe20000000800 */
[----:B0-----:R-:W4:Y:S01]  /*c5200*/  LDL.LU.64 R10, [R1+0x980] ;  /* 0x00098000010a7983 */ /* 0x001f220000300a00 */
[----:B------:R-:W-:-:S03]  /*c5210*/  PRMT R0, R8, 0x7770, RZ ;  /* 0x0000777008007816 */ /* 0x000fc600000000ff */
[----:B------:R-:W4:Y:S04]  /*c5220*/  LDL.LU.64 R16, [R1+0x978] ;  /* 0x0009780001107983 */ /* 0x000f280000300a00 */
[----:B------:R-:W-:Y:S04]  /*c5230*/  @P1 STG.E.U8 desc[UR24][R28.64], R5 ;  /* 0x000000051c001986 */ /* 0x000fe8000c101118 */
[----:B------:R-:W4:Y:S04]  /*c5240*/  LDL.LU.64 R18, [R1+0x998] ;  /* 0x0009980001127983 */ /* 0x000f280000300a00 */
[----:B------:R0:W-:Y:S04]  /*c5250*/  @P5 STG.E.U8 desc[UR24][R20.64], R0 ;  /* 0x0000000014005986 */ /* 0x0001e8000c101118 */
[----:B0-----:R-:W4:Y:S04]  /*c5260*/  LDL.LU.64 R20, [R1+0x970] ;  /* 0x0009700001147983 */ /* 0x001f280000300a00 */
[----:B--2---:R0:W-:Y:S04]  /*c5270*/  @P6 STG.E.U8 desc[UR24][R14.64], R2 ;  /* 0x000000020e006986 */ /* 0x0041e8000c101118 */
[----:B------:R-:W-:Y:S04]  /*c5280*/  @P3 STG.E.U8 desc[UR24][R24.64], R3 ;  /* 0x0000000318003986 */ /* 0x000fe8000c101118 */
[----:B0-----:R-:W2:Y:S04]  /*c5290*/  LDL.LU R14, [R1+0x160] ;  /* 0x00016000010e7983 */ /* 0x001ea80000300800 */
[----:B------:R-:W2:Y:S04]  /*c52a0*/  LDL.LU R8, [R1+0x172c] ;  /* 0x00172c0001087983 */ /* 0x000ea80000300800 */
[----:B---3--:R0:W-:Y:S04]  /*c52b0*/  @P2 STG.E.U8 desc[UR24][R56.64], R4 ;  /* 0x0000000438002986 */ /* 0x0081e8000c101118 */
[----:B0-----:R-:W3:Y:S01]  /*c52c0*/  LDL.LU.64 R56, [R1+0x9b8] ;  /* 0x0009b80001387983 */ /* 0x001ee20000300a00 */
[----:B------:R-:W-:-:S02]  /*c52d0*/  ISETP.LT.AND P5, PT, R61, UR4, !P0 ;  /* 0x000000043d007c0c */ /* 0x000fc4000c7a1270 */
[----:B------:R-:W-:Y:S02]  /*c52e0*/  PRMT R2, R9, 0x7770, RZ ;  /* 0x0000777009027816 */ /* 0x000fe400000000ff */
[----:B------:R-:W-:Y:S01]  /*c52f0*/  ISETP.LT.AND P3, PT, R52, UR5, !P0 ;  /* 0x0000000534007c0c */ /* 0x000fe2000c761270 */
[----:B------:R-:W3:Y:S01]  /*c5300*/  LDL.LU.64 R28, [R1+0x9e0] ;  /* 0x0009e000011c7983 */ /* 0x000ee20000300a00 */
[----:B------:R-:W-:Y:S01]  /*c5310*/  ULDC UR4, c[0x0][0x228] ;  /* 0x00008a0000047ab9 */ /* 0x000fe20000000800 */
[----:B------:R-:W-:Y:S01]  /*c5320*/  ULDC UR5, c[0x0][0x228] ;  /* 0x00008a0000057ab9 */ /* 0x000fe20000000800 */
[----:B------:R-:W-:Y:S02]  /*c5330*/  ISETP.LT.AND P6, PT, R53, UR4, !P0 ;  /* 0x0000000435007c0c */ /* 0x000fe4000c7c1270 */
[----:B------:R-:W-:Y:S01]  /*c5340*/  ISETP.LT.AND P2, PT, R13, UR5, !P0 ;  /* 0x000000050d007c0c */ /* 0x000fe2000c741270 */
[----:B------:R-:W-:Y:S01]  /*c5350*/  VIADD R0, R58, 0x7a ;  /* 0x0000007a3a007836 */ /* 0x000fe20000000000 */
[----:B------:R-:W-:Y:S01]  /*c5360*/  PRMT R3, R9, 0x7771, RZ ;  /* 0x0000777109037816 */ /* 0x000fe200000000ff */
[----:B------:R-:W-:Y:S01]  /*c5370*/  ULDC UR4, c[0x0][0x228] ;  /* 0x00008a0000047ab9 */ /* 0x000fe20000000800 */
[----:B------:R-:W-:Y:S01]  /*c5380*/  ULDC UR5, c[0x0][0x228] ;  /* 0x00008a0000057ab9 */ /* 0x000fe20000000800 */
[----:B----4-:R0:W-:Y:S01]  /*c5390*/  @P5 STG.E.U8 desc[UR24][R10.64], R2 ;  /* 0x000000020a005986 */ /* 0x0101e2000c101118 */
[----:B------:R-:W-:-:S03]  /*c53a0*/  ISETP.GE.AND P1, PT, R0, UR21, PT ;  /* 0x0000001500007c0c */ /* 0x000fc6000bf26270 */
[----:B------:R1:W-:Y:S01]  /*c53b0*/  @P3 STG.E.U8 desc[UR24][R16.64], R3 ;  /* 0x0000000310003986 */ /* 0x0003e2000c101118 */
[----:B------:R-:W-:-:S03]  /*c53c0*/  PRMT R0, R9, 0x7772, RZ ;  /* 0x0000777209007816 */ /* 0x000fc600000000ff */
[----:B0-----:R-:W4:Y:S04]  /*c53d0*/  LDL.LU.64 R10, [R1+0x9d8] ;  /* 0x0009d800010a7983 */ /* 0x001f280000300a00 */
[----:B------:R-:W4:Y:S04]  /*c53e0*/  LDL.LU R15, [R1+0x1b0] ;  /* 0x0001b000010f7983 */ /* 0x000f280000300800 */
[----:B------:R-:W4:Y:S01]  /*c53f0*/  LDL.LU.64 R24, [R1+0x9f0] ;  /* 0x0009f00001187983 */ /* 0x000f220000300a00 */
[----:B------:R-:W-:-:S03]  /*c5400*/  PRMT R2, R9, 0x7773, RZ ;  /* 0x0000777309027816 */ /* 0x000fc600000000ff */
[----:B-1----:R-:W4:Y:S01]  /*c5410*/  LDL.LU.64 R16, [R1+0x9d0] ;  /* 0x0009d00001107983 */ /* 0x002f220000300a00 */
[----:B------:R-:W-:-:S03]  /*c5420*/  ISETP.LT.AND P3, PT, R12, UR4, !P0 ;  /* 0x000000040c007c0c */ /* 0x000fc6000c761270 */
[----:B------:R-:W-:Y:S04]  /*c5430*/  @P6 STG.E.U8 desc[UR24][R18.64], R0 ;  /* 0x0000000012006986 */ /* 0x000fe8000c101118 */
[----:B------:R0:W-:Y:S01]  /*c5440*/  @P2 STG.E.U8 desc[UR24][R20.64], R2 ;  /* 0x0000000214002986 */ /* 0x0001e2000c101118 */
[----:B------:R-:W-:-:S03]  /*c5450*/  ULDC UR4, c[0x0][0x228] ;  /* 0x00008a0000047ab9 */ /* 0x000fc60000000800 */
[----:B0-----:R-:W4:Y:S04]  /*c5460*/  LDL.LU.64 R20, [R1+0xa00] ;  /* 0x000a000001147983 */ /* 0x001f280000300a00 */
[----:B--2---:R0:W1:Y:S01]  /*c5470*/  LDS.128 R4, [R8] ;  /* 0x0000000008047984 */ /* 0x0040620000000c00 */
[----:B------:R-:W-:-:S03]  /*c5480*/  PRMT R2, R14, 0x7770, RZ ;  /* 0x000077700e027816 */ /* 0x000fc600000000ff */
[----:B0-----:R-:W2:Y:S04]  /*c5490*/  LDL.LU.64 R8, [R1+0x9f8] ;  /* 0x0009f80001087983 */ /* 0x001ea80000300a00 */
        /* <DEDUP_REMOVED lines=8> */
[----:B------:R-:W-:Y:S02]  /*c5520*/  ISETP.GE.AND P2, PT, R0, UR41, PT ;  /* 0x0000002900007c0c */ /* 0x000fe4000bf46270 */
[----:B------:R-:W-:Y:S02]  /*c5530*/  PRMT R0, R14, 0x7771, RZ ;  /* 0x000077710e007816 */ /* 0x000fe400000000ff */
[----:B------:R-:W-:Y:S02]  /*c5540*/  ISETP.LT.AND P0, PT, R55, UR4, !P0 ;  /* 0x0000000437007c0c */ /* 0x000fe4000c701270 */
[----:B------:R-:W-:Y:S01]  /*c5550*/  ISETP.LT.AND P3, PT, R61, UR5, !P4 ;  /* 0x000000053d007c0c */ /* 0x000fe2000e761270 */
[----:B------:R-:W-:Y:S01]  /*c5560*/  ULDC UR4, c[0x0][0x228] ;  /* 0x00008a0000047ab9 */ /* 0x000fe20000000800 */
[----:B------:R-:W-:Y:S01]  /*c5570*/  ULDC UR5, c[0x0][0x228] ;  /* 0x00008a0000057ab9 */ /* 0x000fe20000000800 */
[----:B------:R-:W-:Y:S04]  /*c5580*/  @P5 STG.E.U8 desc[UR24][R28.64], R0 ;  /* 0x000000001c005986 */ /* 0x000fe8000c101118 */
[----:B----4-:R0:W-:Y:S01]  /*c5590*/  @P6 STG.E.U8 desc[UR24][R10.64], R2 ;  /* 0x000000020a006986 */ /* 0x0101e2000c101118 */
[----:B------:R-:W-:Y:S01]  /*c55a0*/  ISETP.LT.AND P6, PT, R52, UR4, !P4 ;  /* 0x0000000434007c0c */ /* 0x000fe2000e7c1270 */
[----:B------:R-:W-:-:S02]  /*c55b0*/  ULDC UR4, c[0x0][0x228] ;  /* 0x00008a0000047ab9 */ /* 0x000fc40000000800 */
[----:B------:R-:W-:Y:S01]  /*c55c0*/  ISETP.LT.AND P5, PT, R53, UR4, !P4 ;  /* 0x0000000435007c0c */ /* 0x000fe2000e7a1270 */
[----:B------:R-:W-:Y:S01]  /*c55d0*/  ULDC UR4, c[0x0][0x228] ;  /* 0x00008a0000047ab9 */ /* 0x000fe20000000800 */
[----:B0-----:R-:W4:Y:S01]  /*c55e0*/  LDL.LU.64 R10, [R1+0xa40] ;  /* 0x000a4000010a7983 */ /* 0x001f220000300a00 */
[----:B------:R-:W-:Y:S02]  /*c55f0*/  PRMT R0, R14, 0x7773, RZ ;  /* 0x000077730e007816 */ /* 0x000fe400000000ff */
[----:B------:R-:W-:-:S03]  /*c5600*/  PRMT R2, R15, 0x7770, RZ ;  /* 0x000077700f027816 */ /* 0x000fc600000000ff */
[----:B------:R0:W-:Y:S04]  /*c5610*/  @P0 STG.E.U8 desc[UR24][R24.64], R0 ;  /* 0x0000000018000986 */ /* 0x0001e8000c101118 */
[----:B------:R1:W-:Y:S01]  /*c5620*/  @P3 STG.E.U8 desc[UR24][R16.64], R2 ;  /* 0x0000000210003986 */ /* 0x0003e2000c101118 */
[----:B------:R-:W-:Y:S01]  /*c5630*/  ISETP.LT.AND P0, PT, R13, UR4, !P4 ;  /* 0x000000040d007c0c */ /* 0x000fe2000e701270 */
[----:B------:R-:W-:Y:S02]  /*c5640*/  ULDC UR4, c[0x0][0x228] ;  /* 0x00008a0000047ab9 */ /* 0x000fe40000000800 */
[----:B0-----:R-:W4:Y:S04]  /*c5650*/  LDL.LU.64 R24, [R1+0xa70] ;  /* 0x000a700001187983 */ /* 0x001f280000300a00 */
[----:B-1----:R-:W4:Y:S01]  /*c5660*/  LDL.LU.64 R16, [R1+0xa68] ;  /* 0x000a680001107983 */ /* 0x002f220000300a00 */
[----:B------:R-:W-:-:S02]  /*c5670*/  PRMT R0, R15, 0x7771, RZ ;  /* 0x000077710f007816 */ /* 0x000fc400000000ff */
[C---:B------:R-:W-:Y:S01]  /*c5680*/  PRMT R2, R15.reuse, 0x7772, RZ ;  /* 0x000077720f027816 */ /* 0x040fe200000000ff */
[----:B------:R-:W4:Y:S04]  /*c5690*/  LDL.LU R14, [R1+0x174] ;  /* 0x00017400010e7983 */ /* 0x000f280000300800 */
[----:B------:R0:W-:Y:S04]  /*c56a0*/  @P6 STG.E.U8 desc[UR24][R20.64], R0 ;  /* 0x0000000014006986 */ /* 0x0001e8000c101118 */
[----:B0-----:R-:W4:Y:S04]  /*c56b0*/  LDL.LU.64 R20, [R1+0xa98] ;  /* 0x000a980001147983 */ /* 0x001f280000300a00 */
[----:B--2---:R0:W-:Y:S04]  /*c56c0*/  @P5 STG.E.U8 desc[UR24][R8.64], R2 ;  /* 0x0000000208005986 */ /* 0x0041e8000c101118 */
[----:B0-----:R-:W2:Y:S01]  /*c56d0*/  LDL.LU.64 R8, [R1+0xa60] ;  /* 0x000a600001087983 */ /* 0x001ea20000300a00 */
[----:B------:R-:W-:-:S05]  /*c56e0*/  PRMT R2, R15, 0x7773, RZ ;  /* 0x000077730f027816 */ /* 0x000fca00000000ff */
[----:B---3--:R0:W-:Y:S04]  /*c56f0*/  @P0 STG.E.U8 desc[UR24][R56.64], R2 ;  /* 0x0000000238000986 */ /* 0x0081e8000c101118 */
[----:B0-----:R-:W3:Y:S01]  /*c5700*/  LDL.LU.64 R56, [R1+0xaa8] ;  /* 0x000aa80001387983 */ /* 0x001ee20000300a00 */
[----:B------:R-:W-:Y:S01]  /*c5710*/  ISETP.LT.AND P3, PT, R12, UR4, !P4 ;  /* 0x000000040c007c0c */ /* 0x000fe2000e761270 */
[----:B------:R-:W-:Y:S01]  /*c5720*/  ULDC UR4, c[0x0][0x228] ;  /* 0x00008a0000047ab9 */ /* 0x000fe20000000800 */
[----:B------:R-:W-:Y:S02]  /*c5730*/  PRMT R3, R4, 0x7770, RZ ;  /* 0x0000777004037816 */ /* 0x000fe400000000ff */
[----:B------:R-:W-:Y:S01]  /*c5740*/  ISETP.LT.AND P5, PT, R60, UR4, !P4 ;  /* 0x000000043c007c0c */ /* 0x000fe2000e7a1270 */
[----:B------:R-:W3:Y:S01]  /*c5750*/  LDL.LU.64 R22, [R1+0xaa0] ;  /* 0x000aa00001167983 */ /* 0x000ee20000300a00 */
[----:B------:R-:W-:Y:S01]  /*c5760*/  ISETP.LT.AND P6, PT, R59, UR5, !P4 ;  /* 0x000000053b007c0c */ /* 0x000fe2000e7c1270 */
[----:B------:R-:W-:Y:S01]  /*c5770*/  VIADD R0, R58, 0x7c ;  /* 0x0000007c3a007836 */ /* 0x000fe20000000000 */
[----:B------:R-:W-:Y:S01]  /*c5780*/  ULDC UR4, c[0x0][0x228] ;  /* 0x00008a0000047ab9 */ /* 0x000fe20000000800 */
[----:B------:R-:W-:Y:S01]  /*c5790*/  ULDC UR5, c[0x0][0x228] ;  /* 0x00008a0000057ab9 */ /* 0x000fe20000000800 */
[----:B------:R-:W-:-:S02]  /*c57a0*/  ISETP.LT.AND P4, PT, R55, UR4, !P4 ;  /* 0x0000000437007c0c */ /* 0x000fc4000e781270 */
[----:B------:R-:W-:Y:S02]  /*c57b0*/  PRMT R2, R4, 0x7772, RZ ;  /* 0x0000777204027816 */ /* 0x000fe400000000ff */
[----:B------:R-:W-:Y:S01]  /*c57c0*/  ISETP.GE.AND P0, PT, R0, UR39, PT ;  /* 0x0000002700007c0c */ /* 0x000fe2000bf06270 */
[----:B----4-:R0:W-:Y:S01]  /*c57d0*/  @P3 STG.E.U8 desc[UR24][R10.64], R3 ;  /* 0x000000030a003986 */ /* 0x0101e2000c101118 */
[C---:B------:R-:W-:Y:S02]  /*c57e0*/  PRMT R0, R4.reuse, 0x7771, RZ ;  /* 0x0000777104007816 */ /* 0x040fe400000000ff */
[----:B------:R-:W-:Y:S01]  /*c57f0*/  ISETP.LT.AND P3, PT, R61, UR5, !P1 ;  /* 0x000000053d007c0c */ /* 0x000fe2000cf61270 */
[----:B------:R-:W-:Y:S01]  /*c5800*/  ULDC UR4, c[0x0][0x228] ;  /* 0x00008a0000047ab9 */ /* 0x000fe20000000800 */
[----:B0-----:R-:W4:Y:S04]  /*c5810*/  LDL.LU.64 R10, [R1+0xad0] ;  /* 0x000ad000010a7983 */ /* 0x001f280000300a00 */
[----:B------:R-:W4:Y:S01]  /*c5820*/  LDL.LU R28, [R1+0x164] ;  /* 0x00016400011c7983 */ /* 0x000f220000300800 */
[----:B------:R-:W-:Y:S01]  /*c5830*/  PRMT R4, R4, 0x7773, RZ ;  /* 0x0000777304047816 */ /* 0x000fe200000000ff */
[----:B------:R-:W-:-:S02]  /*c5840*/  ULDC UR5, c[0x0][0x228] ;  /* 0x00008a0000057ab9 */ /* 0x000fc40000000800 */
[----:B------:R0:W-:Y:S04]  /*c5850*/  @P5 STG.E.U8 desc[UR24][R24.64], R0 ;  /* 0x0000000018005986 */ /* 0x0001e8000c101118 */
[----:B------:R1:W-:Y:S01]  /*c5860*/  @P6 STG.E.U8 desc[UR24][R16.64], R2 ;  /* 0x0000000210006986 */ /* 0x0003e2000c101118 */
[----:B------:R-:W-:Y:S01]  /*c5870*/  ISETP.LT.AND P6, PT, R52, UR4, !P1 ;  /* 0x0000000434007c0c */ /* 0x000fe2000cfc1270 */
[----:B------:R-:W-:Y:S01]  /*c5880*/  ULDC UR4, c[0x0][0x228] ;  /* 0x00008a0000047ab9 */ /* 0x000fe20000000800 */
[C---:B0-----:R-:W-:Y:S01]  /*c5890*/  PRMT R0, R14.reuse, 0x7770, RZ ;  /* 0x000077700e007816 */ /* 0x041fe200000000ff */
[----:B-1----:R-:W4:Y:S04]  /*c58a0*/  LDL.LU.64 R16, [R1+0xac8] ;  /* 0x000ac80001107983 */ /* 0x002f280000300a00 */
[----:B------:R-:W-:Y:S04]  /*c58b0*/  @P4 STG.E.U8 desc[UR24][R20.64], R4 ;  /* 0x0000000414004986 */ /* 0x000fe8000c101118 */
[----:B--2---:R0:W-:Y:S04]  /*c58c0*/  @P3 STG.E.U8 desc[UR24][R8.64], R0 ;  /* 0x0000000008003986 */ /* 0x0041e8000c101118 */
[----:B0-----:R-:W2:Y:S04]  /*c58d0*/  LDL.LU.64 R8, [R1+0xaf0] ;  /* 0x000af00001087983 */ /* 0x001ea80000300a00 */
[----:B------:R-:W2:Y:S01]  /*c58e0*/  LDL.LU.64 R18, [R1+0xae8] ;  /* 0x000ae80001127983 */ /* 0x000ea20000300a00 */
[----:B------:R-:W-:-:S03]  /*c58f0*/  PRMT R0, R14, 0x7771, RZ ;  /* 0x000077710e007816 */ /* 0x000fc600000000ff */
[----:B------:R-:W2:Y:S04]  /*c5900*/  LDL.LU R24, [R1+0x1b4] ;  /* 0x0001b40001187983 */ /* 0x000ea80000300800 */
[----:B------:R-:W2:Y:S04]  /*c5910*/  LDL.LU.64 R20, [R1+0xb08] ;  /* 0x000b080001147983 */ /* 0x000ea80000300a00 */
[----:B---3--:R0:W-:Y:S04]  /*c5920*/  @P6 STG.E.U8 desc[UR24][R56.64], R0 ;  /* 0x0000000038006986 */ /* 0x0081e8000c101118 */
[----:B0-----:R-:W3:Y:S01]  /*c5930*/  LDL.LU.64 R56, [R1+0xae0] ;  /* 0x000ae00001387983 */ /* 0x001ee20000300a00 */
[----:B------:R-:W-:Y:S01]  /*c5940*/  ISETP.LT.AND P5, PT, R53, UR4, !P1 ;  /* 0x0000000435007c0c */ /* 0x000fe2000cfa1270 */
[----:B------:R-:W-:-:S02]  /*c5950*/  ULDC UR4, c[0x0][0x228] ;  /* 0x00008a0000047ab9 */ /* 0x000fc40000000800 */
[----:B------:R-:W-:Y:S02]  /*c5960*/  ISETP.LT.AND P3, PT, R13, UR4, !P1 ;  /* 0x000000040d007c0c */ /* 0x000fe4000cf61270 */
[----:B------:R-:W-:Y:S01]  /*c5970*/  PRMT R2, R14, 0x7772, RZ ;  /* 0x000077720e027816 */ /* 0x000fe200000000ff */
[----:B------:R-:W-:Y:S02]  /*c5980*/  ULDC UR4, c[0x0][0x228] ;  /* 0x00008a0000047ab9 */ /* 0x000fe40000000800 */
[----:B------:R-:W-:Y:S01]  /*c5990*/  ISETP.LT.AND P4, PT, R12, UR4, !P1 ;  /* 0x000000040c007c0c */ /* 0x000fe2000cf81270 */
[----:B------:R-:W-:-:S04]  /*c59a0*/  ULDC UR4, c[0x0][0x228] ;  /* 0x00008a0000047ab9 */ /* 0x000fc80000000800 */
[----:B------:R0:W-:Y:S01]  /*c59b0*/  @P5 STG.E.U8 desc[UR24][R22.64], R2 ;  /* 0x0000000216005986 */ /* 0x0001e2000c101118 */
[----:B------:R-:W-:Y:S02]  /*c59c0*/  ISETP.LT.AND P5, PT, R60, UR4, !P1 ;  /* 0x000000043c007c0c */ /* 0x000fe4000cfa1270 */
[----:B----4-:R-:W-:Y:S02]  /*c59d0*/  PRMT R3, R28, 0x7770, RZ ;  /* 0x000077701c037816 */ /* 0x010fe400000000ff */
[----:B------:R-:W-:Y:S01]  /*c59e0*/  ISETP.LT.AND P6, PT, R59, UR5, !P1 ;  /* 0x000000053b007c0c */ /* 0x000fe2000cfc1270 */
[----:B------:R-:W-:Y:S01]  /*c59f0*/  VIADD R0, R58, 0x7d ;  /* 0x0000007d3a007836 */ /* 0x000fe20000000000 */
[----:B------:R-:W-:Y:S01]  /*c5a00*/  ULDC UR4, c[0x0][0x228] ;  /* 0x00008a0000047ab9 */ /* 0x000fe20000000800 */
[----:B------:R-:W-:Y:S01]  /*c5a10*/  ULDC UR5, c[0x0][0x228] ;  /* 0x00008a0000057ab9 */ /* 0x000fe20000000800 */
[----:B0-----:R-:W-:Y:S02]  /*c5a20*/  PRMT R2, R14, 0x7773, RZ ;  /* 0x000077730e027816 */ /* 0x001fe400000000ff */
[----:B------:R-:W4:Y:S04]  /*c5a30*/  LDL.LU.64 R14, [R1+0xb28] ;  /* 0x000b2800010e7983 */ /* 0x000f280000300a00 */
[----:B------:R0:W-:Y:S01]  /*c5a40*/  @P3 STG.E.U8 desc[UR24][R10.64], R2 ;  /* 0x000000020a003986 */ /* 0x0001e2000c101118 */
[----:B------:R-:W-:-:S02]  /*c5a50*/  ISETP.LT.AND P1, PT, R55, UR4, !P1 ;  /* 0x0000000437007c0c */ /* 0x000fc4000cf21270 */
[----:B------:R-:W-:Y:S01]  /*c5a60*/  ISETP.GE.AND P3, PT, R0, UR37, PT ;  /* 0x0000002500007c0c */ /* 0x000fe2000bf66270 */
[----:B0-----:R-:W4:Y:S04]  /*c5a70*/  LDL.LU.64 R10, [R1+0xb20] ;  /* 0x000b2000010a7983 */ /* 0x001f280000300a00 */
[----:B------:R0:W-:Y:S01]  /*c5a80*/  @P4 STG.E.U8 desc[UR24][R16.64], R3 ;  /* 0x0000000310004986 */ /* 0x0001e2000c101118 */
[----:B------:R-:W-:Y:S02]  /*c5a90*/  ISETP.LT.AND P4, PT, R61, UR5, !P2 ;  /* 0x000000053d007c0c */ /* 0x000fe4000d781270 */
[C---:B------:R-:W-:Y:S02]  /*c5aa0*/  PRMT R0, R28.reuse, 0x7771, RZ ;  /* 0x000077711c007816 */ /* 0x040fe400000000ff */
[C---:B------:R-:W-:Y:S01]  /*c5ab0*/  PRMT R2, R28.reuse, 0x7772, RZ ;  /* 0x000077721c027816 */ /* 0x040fe200000000ff */
[----:B------:R-:W-:Y:S01]  /*c5ac0*/  ULDC UR4, c[0x0][0x228] ;  /* 0x00008a0000047ab9 */ /* 0x000fe20000000800 */
[----:B------:R-:W-:Y:S01]  /*c5ad0*/  ULDC UR5, c[0x0][0x228] ;  /* 0x00008a0000057ab9 */ /* 0x000fe20000000800 */
[----:B0-----:R-:W4:Y:S04]  /*c5ae0*/  LDL.LU.64 R16, [R1+0xb58] ;  /* 0x000b580001107983 */ /* 0x001f280000300a00 */
[----:B--2---:R0:W-:Y:S04]  /*c5af0*/  @P5 STG.E.U8 desc[UR24][R8.64], R0 ;  /* 0x0000000008005986 */ /* 0x0041e8000c101118 */
[----:B------:R1:W-:Y:S01]  /*c5b00*/  @P6 STG.E.U8 desc[UR24][R18.64], R2 ;  /* 0x0000000212006986 */ /* 0x0003e2000c101118 */
[----:B0-----:R-:W-:-:S02]  /*c5b10*/  PRMT R0, R28, 0x7773, RZ ;  /* 0x000077731c007816 */ /* 0x001fc400000000ff */
[----:B-1----:R-:W-:Y:S01]  /*c5b20*/  PRMT R2, R24, 0x7770, RZ ;  /* 0x0000777018027816 */ /* 0x002fe200000000ff */
[----:B------:R-:W2:Y:S04]  /*c5b30*/  LDL.LU.64 R8, [R1+0xb50] ;  /* 0x000b500001087983 */ /* 0x000ea80000300a00 */
[----:B------:R-:W-:Y:S04]  /*c5b40*/  @P1 STG.E.U8 desc[UR24][R20.64], R0 ;  /* 0x0000000014001986 */ /* 0x000fe8000c101118 */
[----:B---3--:R0:W-:Y:S04]  /*c5b50*/  @P4 STG.E.U8 desc[UR24][R56.64], R2 ;  /* 0x0000000238004986 */ /* 0x0081e8000c101118 */
[----:B0-----:R-:W3:Y:S01]  /*c5b60*/  LDL.LU.64 R56, [R1+0xb70] ;  /* 0x000b700001387983 */ /* 0x001ee20000300a00 */
[----:B------:R-:W-:Y:S01]  /*c5b70*/  ISETP.LT.AND P6, PT, R52, UR4, !P2 ;  /* 0x0000000434007c0c */ /* 0x000fe2000d7c1270 */
[----:B------:R-:W-:Y:S01]  /*c5b80*/  ULDC UR4, c[0x0][0x228] ;  /* 0x00008a0000047ab9 */ /* 0x000fe20000000800 */
[----:B------:R-:W-:-:S02]  /*c5b90*/  PRMT R0, R24, 0x7771, RZ ;  /* 0x0000777118007816 */ /* 0x000fc400000000ff */
[----:B------:R-:W-:Y:S01]  /*c5ba0*/  ISETP.LT.AND P5, PT, R53, UR4, !P2 ;  /* 0x0000000435007c0c */ /* 0x000fe2000d7a1270 */
[----:B------:R-:W3:Y:S01]  /*c5bb0*/  LDL.LU.64 R28, [R1+0xb68] ;  /* 0x000b6800011c7983 */ /* 0x000ee20000300a00 */
[----:B------:R-:W-:-:S03]  /*c5bc0*/  PRMT R2, R24, 0x7772, RZ ;  /* 0x0000777218027816 */ /* 0x000fc600000000ff */
[----:B------:R-:W3:Y:S01]  /*c5bd0*/  LDL.LU R20, [R1+0x178] ;  /* 0x0001780001147983 */ /* 0x000ee20000300800 */
[----:B------:R-:W-:Y:S02]  /*c5be0*/  ULDC UR4, c[0x0][0x228] ;  /* 0x00008a0000047ab9 */ /* 0x000fe40000000800 */
[----:B------:R-:W-:Y:S02]  /*c5bf0*/  ISETP.LT.AND P1, PT, R13, UR4, !P2 ;  /* 0x000000040d007c0c */ /* 0x000fe4000d721270 */
[----:B------:R-:W-:Y:S01]  /*c5c00*/  ISETP.LT.AND P4, PT, R12, UR5, !P2 ;  /* 0x000000050c007c0c */ /* 0x000fe2000d781270 */
[----:B------:R-:W-:Y:S01]  /*c5c10*/  ULDC UR4, c[0x0][0x228] ;  /* 0x00008a0000047ab9 */ /* 0x000fe20000000800 */
[----:B------:R-:W-:Y:S01]  /*c5c20*/  PRMT R3, R5, 0x7770, RZ ;  /* 0x0000777005037816 */ /* 0x000fe200000000ff */
[----:B------:R-:W-:Y:S01]  /*c5c30*/  ULDC UR5, c[0x0][0x228] ;  /* 0x00008a0000057ab9 */ /* 0x000fe20000000800 */
[----:B----4-:R0:W-:Y:S01]  /*c5c40*/  @P6 STG.E.U8 desc[UR24][R14.64], R0 ;  /* 0x000000000e006986 */ /* 0x0101e2000c101118 */
[----:B------:R-:W-:Y:S01]  /*c5c50*/  ISETP.LT.AND P6, PT, R60, UR4, !P2 ;  /* 0x000000043c007c0c */ /* 0x000fe2000d7c1270 */
[----:B------:R-:W-:-:S02]  /*c5c60*/  ULDC UR4, c[0x0][0x228] ;  /* 0x00008a0000047ab9 */ /* 0x000fc40000000800 */
[----:B0-----:R-:W4:Y:S04]  /*c5c70*/  LDL.LU.64 R14, [R1+0xb88] ;  /* 0x000b8800010e7983 */ /* 0x001f280000300a00 */
[----:B------:R0:W-:Y:S01]  /*c5c80*/  @P5 STG.E.U8 desc[UR24][R10.64], R2 ;  /* 0x000000020a005986 */ /* 0x0001e2000c101118 */
[----:B------:R-:W-:-:S03]  /*c5c90*/  VIADD R0, R58, 0x7e ;  /* 0x0000007e3a007836 */ /* 0x000fc60000000000 */
[----:B0-----:R-:W4:Y:S01]  /*c5ca0*/  LDL.LU.64 R10, [R1+0xb60] ;  /* 0x000b6000010a7983 */ /* 0x001f220000300a00 */
[----:B------:R-:W-:-:S03]  /*c5cb0*/  PRMT R2, R24, 0x7773, RZ ;  /* 0x0000777318027816 */ /* 0x000fc600000000ff */
[----:B------:R-:W4:Y:S04]  /*c5cc0*/  LDL.LU.64 R22, [R1+0xba0] ;  /* 0x000ba00001167983 */ /* 0x000f280000300a00 */
[----:B------:R-:W4:Y:S04]  /*c5cd0*/  LDL.LU.64 R24, [R1+0xb98] ;  /* 0x000b980001187983 */ /* 0x000f280000300a00 */
[----:B------:R0:W-:Y:S01]  /*c5ce0*/  @P1 STG.E.U8 desc[UR24][R16.64], R2 ;  /* 0x0000000210001986 */ /* 0x0001e2000c101118 */
[----:B------:R-:W-:Y:S02]  /*c5cf0*/  ISETP.GE.AND P1, PT, R0, UR13, PT ;  /* 0x0000000d00007c0c */ /* 0x000fe4000bf26270 */
[----:B------:R-:W-:Y:S01]  /*c5d00*/  PRMT R0, R5, 0x7771, RZ ;  /* 0x0000777105007816 */ /* 0x000fe200000000ff */
[----:B0-----:R-:W4:Y:S04]  /*c5d10*/  LDL.LU.64 R16, [R1+0xbc0] ;  /* 0x000bc00001107983 */ /* 0x001f280000300a00 */
[----:B--2---:R0:W-:Y:S04]  /*c5d20*/  @P4 STG.E.U8 desc[UR24][R8.64], R3 ;  /* 0x0000000308004986 */ /* 0x0041e8000c101118 */
[----:B0-----:R-:W2:Y:S04]  /*c5d30*/  LDL.LU R9, [R1+0x168] ;  /* 0x0001680001097983 */ /* 0x001ea80000300800 */
[----:B---3--:R0:W-:Y:S04]  /*c5d40*/  @P6 STG.E.U8 desc[UR24][R56.64], R0 ;  /* 0x0000000038006986 */ /* 0x0081e8000c101118 */
[----:B0-----:R-:W3:Y:S01]  /*c5d50*/  LDL.LU.64 R56, [R1+0xbb8] ;  /* 0x000bb80001387983 */ /* 0x001ee20000300a00 */
[----:B------:R-:W-:Y:S01]  /*c5d60*/  ISETP.LT.AND P5, PT, R59, UR5, !P2 ;  /* 0x000000053b007c0c */ /* 0x000fe2000d7a1270 */
[----:B------:R-:W-:Y:S01]  /*c5d70*/  ULDC UR5, c[0x0][0x228] ;  /* 0x00008a0000057ab9 */ /* 0x000fe20000000800 */
[----:B------:R-:W-:-:S02]  /*c5d80*/  ISETP.LT.AND P2, PT, R55, UR4, !P2 ;  /* 0x0000000437007c0c */ /* 0x000fc4000d741270 */
[----:B------:R-:W-:Y:S02]  /*c5d90*/  ISETP.LT.AND P4, PT, R61, UR5, !P0 ;  /* 0x000000053d007c0c */ /* 0x000fe4000c781270 */
[C---:B------:R-:W-:Y:S02]  /*c5da0*/  PRMT R2, R5.reuse, 0x7772, RZ ;  /* 0x0000777205027816 */ /* 0x040fe400000000ff */
[----:B------:R-:W-:Y:S02]  /*c5db0*/  PRMT R5, R5, 0x7773, RZ ;  /* 0x0000777305057816 */ /* 0x000fe400000000ff */
[----:B------:R-:W-:Y:S01]  /*c5dc0*/  PRMT R0, R20, 0x7770, RZ ;  /* 0x0000777014007816 */ /* 0x000fe200000000ff */
[----:B------:R-:W3:Y:S01]  /*c5dd0*/  LDL.LU.64 R18, [R1+0xbe0] ;  /* 0x000be00001127983 */ /* 0x000ee20000300a00 */
[----:B------:R-:W-:Y:S01]  /*c5de0*/  ULDC UR4, c[0x0][0x228] ;  /* 0x00008a0000047ab9 */ /* 0x000fe20000000800 */
[----:B------:R-:W-:Y:S02]  /*c5df0*/  ULDC UR5, c[0x0][0x228] ;  /* 0x00008a0000057ab9 */ /* 0x000fe40000000800 */
[----:B------:R0:W-:Y:S04]  /*c5e00*/  @P5 STG.E.U8 desc[UR24][R28.64], R2 ;  /* 0x000000021c005986 */ /* 0x0001e8000c101118 */
[----:B----4-:R1:W-:Y:S01]  /*c5e10*/  @P2 STG.E.U8 desc[UR24][R14.64], R5 ;  /* 0x000000050e002986 */ /* 0x0103e2000c101118 */
[----:B------:R-:W-:-:S02]  /*c5e20*/  ISETP.LT.AND P5, PT, R52, UR4, !P0 ;  /* 0x0000000434007c0c */ /* 0x000fc4000c7a1270 */
[----:B------:R-:W-:Y:S01]  /*c5e30*/  ISETP.LT.AND P6, PT, R53, UR5, !P0 ;  /* 0x0000000535007c0c */ /* 0x000fe2000c7c1270 */
[----:B------:R-:W-:Y:S01]  /*c5e40*/  ULDC UR4, c[0x0][0x228] ;  /* 0x00008a0000047ab9 */ /* 0x000fe20000000800 */
[----:B------:R-:W-:Y:S01]  /*c5e50*/  ULDC UR5, c[0x0][0x228] ;  /* 0x00008a0000057ab9 */ /* 0x000fe20000000800 */
[----:B0-----:R-:W4:Y:S04]  /*c5e60*/  LDL.LU.64 R28, [R1+0xbd8] ;  /* 0x000bd800011c7983 */ /* 0x001f280000300a00 */
[----:B------:R0:W-:Y:S04]  /*c5e70*/  @P4 STG.E.U8 desc[UR24][R10.64], R0 ;  /* 0x000000000a004986 */ /* 0x0001e8000c101118 */
[----:B-1----:R-:W4:Y:S01]  /*c5e80*/  LDL.LU.64 R14, [R1+0xbe8] ;  /* 0x000be800010e7983 */ /* 0x002f220000300a00 */
[----:B------:R-:W-:-:S02]  /*c5e90*/  ISETP.LT.AND P2, PT, R13, UR4, !P0 ;  /* 0x000000040d007c0c */ /* 0x000fc4000c741270 */
[----:B------:R-:W-:Y:S02]  /*c5ea0*/  ISETP.LT.AND P4, PT, R12, UR5, !P0 ;  /* 0x000000050c007c0c */ /* 0x000fe4000c781270 */
[C---:B------:R-:W-:Y:S01]  /*c5eb0*/  PRMT R2, R20.reuse, 0x7772, RZ ;  /* 0x0000777214027816 */ /* 0x040fe200000000ff */
[----:B------:R-:W-:Y:S01]  /*c5ec0*/  ULDC UR4, c[0x0][0x228] ;  /* 0x00008a0000047ab9 */ /* 0x000fe20000000800 */
[----:B------:R-:W-:Y:S01]  /*c5ed0*/  ULDC UR5, c[0x0][0x228] ;  /* 0x00008a0000057ab9 */ /* 0x000fe20000000800 */
[----:B0-----:R-:W4:Y:S04]  /*c5ee0*/  LDL.LU.64 R10, [R1+0xbd0] ;  /* 0x000bd000010a7983 */ /* 0x001f280000300a00 */
[----:B------:R-:W4:Y:S01]  /*c5ef0*/  LDL.LU R8, [R1+0x1b8] ;  /* 0x0001b80001087983 */ /* 0x000f220000300800 */
[----:B------:R-:W-:-:S05]  /*c5f00*/  PRMT R0, R20, 0x7771, RZ ;  /* 0x0000777114007816 */ /* 0x000fca00000000ff */
[----:B------:R0:W-:Y:S04]  /*c5f10*/  @P5 STG.E.U8 desc[UR24][R22.64], R0 ;  /* 0x0000000016005986 */ /* 0x0001e8000c101118 */
[----:B------:R1:W-:Y:S01]  /*c5f20*/  @P6 STG.E.U8 desc[UR24][R24.64], R2 ;  /* 0x0000000218006986 */ /* 0x0003e2000c101118 */
[----:B0-----:R-:W-:-:S03]  /*c5f30*/  PRMT R0, R20, 0x7773, RZ ;  /* 0x0000777314007816 */ /* 0x001fc600000000ff */
[----:B-1----:R-:W4:Y:S04]  /*c5f40*/  LDL.LU.64 R24, [R1+0xc00] ;  /* 0x000c000001187983 */ /* 0x002f280000300a00 */
[----:B------:R-:W4:Y:S04]  /*c5f50*/  LDL.LU.64 R20, [R1+0xbb0] ;  /* 0x000bb00001147983 */ /* 0x000f280000300a00 */
[----:B------:R0:W-:Y:S04]  /*c5f60*/  @P2 STG.E.U8 desc[UR24][R16.64], R0 ;  /* 0x0000000010002986 */ /* 0x0001e8000c101118 */
[----:B0-----:R-:W4:Y:S01]  /*c5f70*/  LDL.LU.64 R16, [R1+0xb30] ;  /* 0x000b300001107983 */ /* 0x001f220000300a00 */
[----:B--2---:R-:W-:-:S05]  /*c5f80*/  PRMT R2, R9, 0x7770, RZ ;  /* 0x0000777009027816 */ /* 0x004fca00000000ff */
[----:B---3--:R0:W-:Y:S04]  /*c5f90*/  @P4 STG.E.U8 desc[UR24][R56.64], R2 ;  /* 0x0000000238004986 */ /* 0x0081e8000c101118 */
[----:B0-----:R-:W2:Y:S01]  /*c5fa0*/  LDL.LU.64 R56, [R1+0xa90] ;  /* 0x000a900001387983 */ /* 0x001ea20000300a00 */
[----:B------:R-:W-:Y:S02]  /*c5fb0*/  ISETP.LT.AND P5, PT, R60, UR4, !P0 ;  /* 0x000000043c007c0c */ /* 0x000fe4000c7a1270 */
[----:B------:R-:W-:Y:S01]  /*c5fc0*/  ISETP.LT.AND P6, PT, R59, UR5, !P0 ;  /* 0x000000053b007c0c */ /* 0x000fe2000c7c1270 */
[----:B------:R-:W-:Y:S01]  /*c5fd0*/  ULDC UR4, c[0x0][0x228] ;  /* 0x00008a0000047ab9 */ /* 0x000fe20000000800 */
[----:B------:R-:W-:Y:S02]  /*c5fe0*/  PRMT R0, R9, 0x7771, RZ ;  /* 0x0000777109007816 */ /* 0x000fe400000000ff */
[----:B------:R-:W-:Y:S01]  /*c5ff0*/  ISETP.LT.AND P0, PT, R55, UR4, !P0 ;  /* 0x0000000437007c0c */ /* 0x000fe2000c701270 */
[----:B------:R-:W-:Y:S01]  /*c6000*/  ULDC UR4, c[0x0][0x228] ;  /* 0x00008a0000047ab9 */ /* 0x000fe20000000800 */
[----:B------:R-:W-:-:S02]  /*c6010*/  PRMT R2, R9, 0x7772, RZ ;  /* 0x0000777209027816 */ /* 0x000fc400000000ff */
[----:B------:R-:W-:Y:S01]  /*c6020*/  ISETP.LT.AND P2, PT, R61, UR4, !P3 ;  /* 0x000000043d007c0c */ /* 0x000fe2000df41270 */
[----:B------:R-:W-:Y:S01]  /*c6030*/  ULDC UR4, c[0x0][0x228] ;  /* 0x00008a0000047ab9 */ /* 0x000fe20000000800 */
[----:B------:R-:W-:Y:S01]  /*c6040*/  ULDC UR5, c[0x0][0x228] ;  /* 0x00008a0000057ab9 */ /* 0x000fe20000000800 */
[----:B------:R0:W-:Y:S04]  /*c6050*/  @P5 STG.E.U8 desc[UR24][R18.64], R0 ;  /* 0x0000000012005986 */ /* 0x0001e8000c101118 */
[----:B----4-:R1:W-:Y:S01]  /*c6060*/  @P6 STG.E.U8 desc[UR24][R28.64], R2 ;  /* 0x000000021c006986 */ /* 0x0103e2000c101118 */
[----:B------:R-:W-:Y:S01]  /*c6070*/  ISETP.LT.AND P4, PT, R52, UR4, !P3 ;  /* 0x0000000434007c0c */ /* 0x000fe2000df81270 */
[----:B------:R-:W-:Y:S01]  /*c6080*/  ULDC UR4, c[0x0][0x228] ;  /* 0x00008a0000047ab9 */ /* 0x000fe20000000800 */
[----:B------:R-:W-:-:S02]  /*c6090*/  ISETP.LT.AND P5, PT, R53, UR5, !P3 ;  /* 0x0000000535007c0c */ /* 0x000fc4000dfa1270 */
[----:B------:R-:W-:Y:S01]  /*c60a0*/  PRMT R4, R6, 0x7770, RZ ;  /* 0x0000777006047816 */ /* 0x000fe200000000ff */
[----:B------:R-:W-:Y:S01]  /*c60b0*/  ULDC UR5, c[0x0][0x228] ;  /* 0x00008a0000057ab9 */ /* 0x000fe20000000800 */
[----:B0-----:R-:W-:Y:S01]  /*c60c0*/  PRMT R0, R9, 0x7773, RZ ;  /* 0x0000777309007816 */ /* 0x001fe200000000ff */
[----:B------:R-:W3:Y:S01]  /*c60d0*/  LDL.LU.64 R18, [R1+0x9c8] ;  /* 0x0009c80001127983 */ /* 0x000ee20000300a00 */
[----:B-1----:R-:W-:-:S03]  /*c60e0*/  PRMT R2, R8, 0x7770, RZ ;  /* 0x0000777008027816 */ /* 0x002fc600000000ff */
[----:B------:R0:W-:Y:S04]  /*c60f0*/  @P0 STG.E.U8 desc[UR24][R14.64], R0 ;  /* 0x000000000e000986 */ /* 0x0001e8000c101118 */
[----:B------:R1:W-:Y:S01]  /*c6100*/  @P2 STG.E.U8 desc[UR24][R10.64], R2 ;  /* 0x000000020a002986 */ /* 0x0003e2000c101118 */
[----:B------:R-:W-:Y:S01]  /*c6110*/  ISETP.LT.AND P2, PT, R13, UR4, !P3 ;  /* 0x000000040d007c0c */ /* 0x000fe2000df41270 */
[----:B------:R-:W-:Y:S02]  /*c6120*/  ULDC UR4, c[0x0][0x228] ;  /* 0x00008a0000047ab9 */ /* 0x000fe40000000800 */
[----:B------:R-:W-:Y:S02]  /*c6130*/  ISETP.LT.AND P6, PT, R12, UR4, !P3 ;  /* 0x000000040c007c0c */ /* 0x000fe4000dfc1270 */
[----:B------:R-:W-:Y:S01]  /*c6140*/  PRMT R3, R8, 0x7773, RZ ;  /* 0x0000777308037816 */ /* 0x000fe200000000ff */
[----:B------:R-:W-:Y:S01]  /*c6150*/  ULDC UR4, c[0x0][0x228] ;  /* 0x00008a0000047ab9 */ /* 0x000fe20000000800 */
[----:B0-----:R-:W-:Y:S01]  /*c6160*/  VIADD R0, R58, 0x7f ;  /* 0x0000007f3a007836 */ /* 0x001fe20000000000 */
[----:B------:R-:W4:Y:S04]  /*c6170*/  LDL.LU.64 R14, [R1+0x878] ;  /* 0x00087800010e7983 */ /* 0x000f280000300a00 */
[----:B-1----:R-:W4:Y:S04]  /*c6180*/  LDL.LU.64 R10, [R1+0x430] ;  /* 0x00043000010a7983 */ /* 0x002f280000300a00 */
[----:B------:R-:W4:Y:S01]  /*c6190*/  LDL.LU R28, [R1+0x17c] ;  /* 0x00017c00011c7983 */ /* 0x000f220000300800 */
[----:B------:R-:W-:-:S02]  /*c61a0*/  PRMT R2, R8, 0x7771, RZ ;  /* 0x0000777108027816 */ /* 0x000fc400000000ff */
[----:B------:R-:W-:Y:S02]  /*c61b0*/  ISETP.GE.AND P0, PT, R0, UR7, PT ;  /* 0x0000000700007c0c */ /* 0x000fe4000bf06270 */
[----:B------:R-:W-:Y:S02]  /*c61c0*/  PRMT R0, R8, 0x7772, RZ ;  /* 0x0000777208007816 */ /* 0x000fe400000000ff */
[----:B------:R-:W4:Y:S04]  /*c61d0*/  LDL.LU.64 R8, [R1+0x428] ;  /* 0x0004280001087983 */ /* 0x000f280000300a00 */
[----:B------:R-:W-:Y:S04]  /*c61e0*/  @P4 STG.E.U8 desc[UR24][R24.64], R2 ;  /* 0x0000000218004986 */ /* 0x000fe8000c101118 */
[----:B------:R-:W-:Y:S04]  /*c61f0*/  @P5 STG.E.U8 desc[UR24][R20.64], R0 ;  /* 0x0000000014005986 */ /* 0x000fe8000c101118 */
[----:B------:R-:W-:Y:S04]  /*c6200*/  @P2 STG.E.U8 desc[UR24][R16.64], R3 ;  /* 0x0000000310002986 */ /* 0x000fe8000c101118 */
[----:B--2---:R0:W-:Y:S04]  /*c6210*/  @P6 STG.E.U8 desc[UR24][R56.64], R4 ;  /* 0x0000000438006986 */ /* 0x0041e8000c101118 */
[----:B0-----:R-:W2:Y:S01]  /*c6220*/  LDL.LU.64 R56, [R1+0x410] ;  /* 0x0004100001387983 */ /* 0x001ea20000300a00 */
[----:B------:R-:W-:Y:S01]  /*c6230*/  ISETP.LT.AND P2, PT, R60, UR4, !P3 ;  /* 0x000000043c007c0c */ /* 0x000fe2000df41270 */
[----:B------:R-:W-:-:S02]  /*c6240*/  ULDC UR4, c[0x0][0x228] ;  /* 0x00008a0000047ab9 */ /* 0x000fc40000000800 */
[----:B------:R-:W2:Y:S01]  /*c6250*/  LDL.LU.64 R24, [R1+0x400] ;  /* 0x0004000001187983 */ /* 0x000ea20000300a00 */
[----:B------:R-:W-:Y:S01]  /*c6260*/  ISETP.LT.AND P4, PT, R59, UR4, !P3 ;  /* 0x000000043b007c0c */ /* 0x000fe2000df81270 */
[----:B------:R-:W-:Y:S02]  /*c6270*/  ULDC UR4, c[0x0][0x228] ;  /* 0x00008a0000047ab9 */ /* 0x000fe40000000800 */
[----:B------:R-:W2:Y:S01]  /*c6280*/  LDL.LU R58, [R1+0x16c] ;  /* 0x00016c00013a7983 */ /* 0x000ea20000300800 */
[----:B------:R-:W-:Y:S02]  /*c6290*/  ISETP.LT.AND P3, PT, R55, UR5, !P3 ;  /* 0x0000000537007c0c */ /* 0x000fe4000df61270 */
[----:B------:R-:W-:Y:S02]  /*c62a0*/  ISETP.LT.AND P6, PT, R61, UR4, !P1 ;  /* 0x000000043d007c0c */ /* 0x000fe4000cfc1270 */
[C---:B------:R-:W-:Y:S01]  /*c62b0*/  PRMT R0, R6.reuse, 0x7771, RZ ;  /* 0x0000777106007816 */ /* 0x040fe200000000ff */
[----:B------:R-:W2:Y:S01]  /*c62c0*/  LDL.LU.64 R20, [R1+0x3d0] ;  /* 0x0003d00001147983 */ /* 0x000ea20000300a00 */
[----:B------:R-:W-:Y:S01]  /*c62d0*/  ULDC UR4, c[0x0][0x228] ;  /* 0x00008a0000047ab9 */ /* 0x000fe20000000800 */
[----:B------:R-:W-:-:S02]  /*c62e0*/  PRMT R2, R6, 0x7772, RZ ;  /* 0x0000777206027816 */ /* 0x000fc400000000ff */
[----:B------:R-:W-:Y:S01]  /*c62f0*/  PRMT R6, R6, 0x7773, RZ ;  /* 0x0000777306067816 */ /* 0x000fe200000000ff */
[----:B------:R-:W2:Y:S04]  /*c6300*/  LDL.LU.64 R16, [R1+0x388] ;  /* 0x0003880001107983 */ /* 0x000ea80000300a00 */
[----:B---3--:R-:W-:Y:S01]  /*c6310*/  @P2 STG.E.U8 desc[UR24][R18.64], R0 ;  /* 0x0000000012002986 */ /* 0x008fe2000c101118 */
[----:B------:R-:W-:Y:S02]  /*c6320*/  ISETP.LT.AND P2, PT, R52, UR4, !P1 ;  /* 0x0000000434007c0c */ /* 0x000fe4000cf41270 */
[----:B------:R-:W-:Y:S01]  /*c6330*/  ISETP.LT.AND P5, PT, R61, UR6, !P0 ;  /* 0x000000063d007c0c */ /* 0x000fe2000c7a1270 */
[----:B------:R-:W-:Y:S01]  /*c6340*/  ULDC UR4, c[0x0][0x228] ;  /* 0x00008a0000047ab9 */ /* 0x000fe20000000800 */
[----:B------:R-:W-:Y:S01]  /*c6350*/  ULDC UR5, c[0x0][0x228] ;  /* 0x00008a0000057ab9 */ /* 0x000fe20000000800 */
[----:B----4-:R0:W-:Y:S01]  /*c6360*/  @P4 STG.E.U8 desc[UR24][R14.64], R2 ;  /* 0x000000020e004986 */ /* 0x0101e2000c101118 */
[----:B------:R-:W-:-:S03]  /*c6370*/  PRMT R3, R28, 0x7770, RZ ;  /* 0x000077701c037816 */ /* 0x000fc600000000ff */
[----:B------:R1:W-:Y:S01]  /*c6380*/  @P3 STG.E.U8 desc[UR24][R10.64], R6 ;  /* 0x000000060a003986 */ /* 0x0003e2000c101118 */
[----:B------:R-:W-:-:S03]  /*c6390*/  PRMT R4, R28, 0x7771, RZ ;  /* 0x000077711c047816 */ /* 0x000fc600000000ff */
[----:B------:R3:W-:Y:S04]  /*c63a0*/  @P6 STG.E.U8 desc[UR24][R8.64], R3 ;  /* 0x0000000308006986 */ /* 0x0007e8000c101118 */
[----:B0-----:R-:W4:Y:S04]  /*c63b0*/  LDL.LU.64 R14, [R1+0x378] ;  /* 0x00037800010e7983 */ /* 0x001f280000300a00 */
[----:B-1----:R-:W4:Y:S04]  /*c63c0*/  LDL.LU.64 R10, [R1+0x368] ;  /* 0x00036800010a7983 */ /* 0x002f280000300a00 */
[----:B---3--:R-:W3:Y:S04]  /*c63d0*/  LDL.LU.64 R8, [R1+0x350] ;  /* 0x0003500001087983 */ /* 0x008ee80000300a00 */
[----:B------:R-:W3:Y:S04]  /*c63e0*/  LDL.LU R61, [R1+0x1bc] ;  /* 0x0001bc00013d7983 */ /* 0x000ee80000300800 */
[----:B--2---:R0:W-:Y:S04]  /*c63f0*/  @P2 STG.E.U8 desc[UR24][R56.64], R4 ;  /* 0x0000000438002986 */ /* 0x0041e8000c101118 */
[----:B0-----:R-:W2:Y:S01]  /*c6400*/  LDL.LU.64 R56, [R1+0x418] ;  /* 0x0004180001387983 */ /* 0x001ea20000300a00 */
[----:B------:R-:W-:Y:S01]  /*c6410*/  ISETP.LT.AND P3, PT, R53, UR4, !P1 ;  /* 0x0000000435007c0c */ /* 0x000fe2000cf61270 */
[----:B------:R-:W-:-:S02]  /*c6420*/  ULDC UR4, c[0x0][0x228] ;  /* 0x00008a0000047ab9 */ /* 0x000fc40000000800 */
[----:B------:R-:W-:Y:S02]  /*c6430*/  ISETP.LT.AND P4, PT, R13, UR4, !P1 ;  /* 0x000000040d007c0c */ /* 0x000fe4000cf81270 */
[C---:B------:R-:W-:Y:S01]  /*c6440*/  PRMT R0, R28.reuse, 0x7772, RZ ;  /* 0x000077721c007816 */ /* 0x040fe200000000ff */
[----:B------:R-:W-:Y:S01]  /*c6450*/  ULDC UR4, c[0x0][0x228] ;  /* 0x00008a0000047ab9 */ /* 0x000fe20000000800 */
[----:B------:R-:W-:Y:S02]  /*c6460*/  PRMT R2, R28, 0x7773, RZ ;  /* 0x000077731c027816 */ /* 0x000fe400000000ff */
[----:B------:R-:W-:Y:S01]  /*c6470*/  ISETP.LT.AND P2, PT, R52, UR4, !P0 ;  /* 0x0000000434007c0c */ /* 0x000fe2000c741270 */
[----:B------:R-:W-:Y:S01]  /*c6480*/  ULDC UR4, c[0x0][0x228] ;  /* 0x00008a0000047ab9 */ /* 0x000fe20000000800 */
[----:B------:R-:W-:Y:S02]  /*c6490*/  ISETP.LT.AND P6, PT, R12, UR5, !P1 ;  /* 0x000000050c007c0c */ /* 0x000fe4000cfc1270 */
[----:B------:R-:W-:-:S02]  /*c64a0*/  PRMT R3, R58, 0x7770, RZ ;  /* 0x000077703a037816 */ /* 0x000fc400000000ff */
[----:B------:R-:W-:Y:S01]  /*c64b0*/  PRMT R4, R58, 0x7771, RZ ;  /* 0x000077713a047816 */ /* 0x000fe200000000ff */
[----:B------:R-:W-:Y:S01]  /*c64c0*/  ULDC UR5, c[0x0][0x228] ;  /* 0x00008a0000057ab9 */ /* 0x000fe20000000800 */
[----:B------:R0:W-:Y:S01]  /*c64d0*/  @P3 STG.E.U8 desc[UR24][R24.64], R0 ;  /* 0x0000000018003986 */ /* 0x0001e2000c101118 */
[----:B------:R-:W-:Y:S01]  /*c64e0*/  ISETP.LT.AND P3, PT, R60, UR4, !P1 ;  /* 0x000000043c007c0c */ /* 0x000fe2000cf61270 */
[----:B------:R-:W-:Y:S02]  /*c64f0*/  ULDC UR4, c[0x0][0x228] ;  /* 0x00008a0000047ab9 */ /* 0x000fe40000000800 */
[----:B------:R1:W-:Y:S01]  /*c6500*/  @P4 STG.E.U8 desc[UR24][R20.64], R2 ;  /* 0x0000000214004986 */ /* 0x0003e2000c101118 */
[----:B------:R-:W-:Y:S01]  /*c6510*/  ISETP.LT.AND P4, PT, R59, UR4, !P1 ;  /* 0x000000043b007c0c */ /* 0x000fe2000cf81270 */
[----:B------:R-:W-:Y:S02]  /*c6520*/  ULDC UR4, c[0x0][0x228] ;  /* 0x00008a0000047ab9 */ /* 0x000fe40000000800 */
[----:B------:R-:W-:Y:S01]  /*c6530*/  ISETP.LT.AND P1, PT, R55, UR4, !P1 ;  /* 0x0000000437007c0c */ /* 0x000fe2000cf21270 */
[----:B------:R-:W-:Y:S01]  /*c6540*/  ULDC UR4, c[0x0][0x228] ;  /* 0x00008a0000047ab9 */ /* 0x000fe20000000800 */
[----:B------:R3:W-:Y:S01]  /*c6550*/  @P6 STG.E.U8 desc[UR24][R16.64], R3 ;  /* 0x0000000310006986 */ /* 0x0007e2000c101118 */
[----:B0-----:R-:W-:-:S02]  /*c6560*/  PRMT R0, R58, 0x7772, RZ ;  /* 0x000077723a007816 */ /* 0x001fc400000000ff */
[----:B-1----:R-:W-:Y:S01]  /*c6570*/  PRMT R2, R58, 0x7773, RZ ;  /* 0x000077733a027816 */ /* 0x002fe200000000ff */
[----:B----4-:R0:W-:Y:S01]  /*c6580*/  @P3 STG.E.U8 desc[UR24][R14.64], R4 ;  /* 0x000000040e003986 */ /* 0x0101e2000c101118 */
[----:B------:R-:W-:Y:S01]  /*c6590*/  ISETP.LT.AND P3, PT, R13, UR4, !P0 ;  /* 0x000000040d007c0c */ /* 0x000fe2000c761270 */
[----:B------:R-:W-:Y:S02]  /*c65a0*/  ULDC UR4, c[0x0][0x228] ;  /* 0x00008a0000047ab9 */ /* 0x000fe40000000800 */
[----:B------:R1:W-:Y:S01]  /*c65b0*/  @P4 STG.E.U8 desc[UR24][R10.64], R0 ;  /* 0x000000000a004986 */ /* 0x0003e2000c101118 */
[----:B------:R-:W-:Y:S01]  /*c65c0*/  ISETP.LT.AND P4, PT, R12, UR4, !P0 ;  /* 0x000000040c007c0c */ /* 0x000fe2000c781270 */
[----:B------:R-:W-:Y:S01]  /*c65d0*/  ULDC UR4, c[0x0][0x228] ;  /* 0x00008a0000047ab9 */ /* 0x000fe20000000800 */
[----:B---3--:R-:W-:Y:S01]  /*c65e0*/  PRMT R3, R61, 0x7770, RZ ;  /* 0x000077703d037816 */ /* 0x008fe200000000ff */
[----:B------:R3:W-:Y:S01]  /*c65f0*/  @P1 STG.E.U8 desc[UR24][R8.64], R2 ;  /* 0x0000000208001986 */ /* 0x0007e2000c101118 */
[----:B------:R-:W-:Y:S01]  /*c6600*/  ISETP.LT.AND P1, PT, R60, UR4, !P0 ;  /* 0x000000043c007c0c */ /* 0x000fe2000c721270 */
[----:B------:R-:W-:Y:S01]  /*c6610*/  ULDC UR4, c[0x0][0x228] ;  /* 0x00008a0000047ab9 */ /* 0x000fe20000000800 */
[----:B------:R-:W-:-:S02]  /*c6620*/  ISETP.LT.AND P6, PT, R53, UR5, !P0 ;  /* 0x0000000535007c0c */ /* 0x000fc4000c7c1270 */
[C---:B0-----:R-:W-:Y:S02]  /*c6630*/  PRMT R4, R61.reuse, 0x7771, RZ ;  /* 0x000077713d047816 */ /* 0x041fe400000000ff */
[C---:B------:R-:W-:Y:S02]  /*c6640*/  PRMT R5, R61.reuse, 0x7772, RZ ;  /* 0x000077723d057816 */ /* 0x040fe400000000ff */
[----:B-1----:R-:W-:Y:S01]  /*c6650*/  PRMT R0, R61, 0x7773, RZ ;  /* 0x000077733d007816 */ /* 0x002fe200000000ff */
[----:B--2---:R0:W-:Y:S01]  /*c6660*/  @P5 STG.E.U8 desc[UR24][R56.64], R3 ;  /* 0x0000000338005986 */ /* 0x0041e2000c101118 */
[----:B------:R-:W-:-:S03]  /*c6670*/  ISETP.LT.AND P5, PT, R59, UR4, !P0 ;  /* 0x000000043b007c0c */ /* 0x000fc6000c7a1270 */
[----:B------:R-:W2:Y:S04]  /*c6680*/  LDL.LU.64 R10, [R1+0x408] ;  /* 0x00040800010a7983 */ /* 0x000ea80000300a00 */
[----:B------:R-:W4:Y:S04]  /*c6690*/  LDL.LU.64 R12, [R1+0x3f0] ;  /* 0x0003f000010c7983 */ /* 0x000f280000300a00 */
[----:B---3--:R-:W3:Y:S04]  /*c66a0*/  LDL.LU.64 R8, [R1+0x390] ;  /* 0x0003900001087983 */ /* 0x008ee80000300a00 */
[----:B------:R-:W3:Y:S04]  /*c66b0*/  LDL.LU.64 R58, [R1+0x380] ;  /* 0x00038000013a7983 */ /* 0x000ee80000300a00 */
[----:B0-----:R-:W3:Y:S04]  /*c66c0*/  LDL.LU.64 R56, [R1+0x370] ;  /* 0x0003700001387983 */ /* 0x001ee80000300a00 */
[----:B------:R-:W3:Y:S01]  /*c66d0*/  LDL.LU.64 R60, [R1+0x360] ;  /* 0x00036000013c7983 */ /* 0x000ee20000300a00 */
[----:B------:R-:W-:-:S02]  /*c66e0*/  ISETP.LT.AND P0, PT, R55, UR4, !P0 ;  /* 0x0000000437007c0c */ /* 0x000fc4000c701270 */
[C---:B------:R-:W-:Y:S02]  /*c66f0*/  PRMT R2, R7.reuse, 0x7770, RZ ;  /* 0x0000777007027816 */ /* 0x040fe400000000ff */
[C---:B------:R-:W-:Y:S02]  /*c6700*/  PRMT R3, R7.reuse, 0x7771, RZ ;  /* 0x0000777107037816 */ /* 0x040fe400000000ff */
[C---:B------:R-:W-:Y:S02]  /*c6710*/  PRMT R6, R7.reuse, 0x7772, RZ ;  /* 0x0000777207067816 */ /* 0x040fe400000000ff */
[----:B------:R-:W-:Y:S01]  /*c6720*/  PRMT R7, R7, 0x7773, RZ ;  /* 0x0000777307077816 */ /* 0x000fe200000000ff */
[----:B--2---:R0:W-:Y:S04]  /*c6730*/  @P2 STG.E.U8 desc[UR24][R10.64], R4 ;  /* 0x000000040a002986 */ /* 0x0041e8000c101118 */
[----:B----4-:R0:W-:Y:S04]  /*c6740*/  @P6 STG.E.U8 desc[UR24][R12.64], R5 ;  /* 0x000000050c006986 */ /* 0x0101e8000c101118 */
[----:B---3--:R0:W-:Y:S04]  /*c6750*/  @P3 STG.E.U8 desc[UR24][R8.64], R0 ;  /* 0x0000000008003986 */ /* 0x0081e8000c101118 */
[----:B------:R0:W-:Y:S04]  /*c6760*/  @P4 STG.E.U8 desc[UR24][R58.64], R2 ;  /* 0x000000023a004986 */ /* 0x0001e8000c101118 */
[----:B------:R0:W-:Y:S04]  /*c6770*/  @P1 STG.E.U8 desc[UR24][R56.64], R3 ;  /* 0x0000000338001986 */ /* 0x0001e8000c101118 */
[----:B------:R0:W-:Y:S01]  /*c6780*/  @P5 STG.E.U8 desc[UR24][R60.64], R6 ;  /* 0x000000063c005986 */ /* 0x0001e2000c101118 */
[----:B------:R-:W-:Y:S05]  /*c6790*/  @!P0 EXIT ;  /* 0x000000000000894d */ /* 0x000fea0003800000 */
[----:B0-----:R-:W2:Y:S04]  /*c67a0*/  LDL.LU.64 R60, [R1+0x358] ;  /* 0x00035800013c7983 */ /* 0x001ea80000300a00 */
[----:B--2---:R-:W-:Y:S01]  /*c67b0*/  STG.E.U8 desc[UR24][R60.64], R7 ;  /* 0x000000073c007986 */ /* 0x004fe2000c101118 */
[----:B------:R-:W-:Y:S05]  /*c67c0*/  EXIT ;  /* 0x000000000000794d */ /* 0x000fea0003800000 */
.L_x_2:
[----:B------:R-:W-:-:S00]  /*c67d0*/  BRA `(.L_x_2) ;  /* 0xfffffffc00fc7947 */ /* 0x000fc0000383ffff */
[----:B------:R-:W-:-:S00]  /*c67e0*/  NOP ;  /* 0x0000000000007918 */ /* 0x000fc00000000000 */
        /* <DEDUP_REMOVED lines=9> */
.L_x_3:


//--------------------- .nv.shared.matmul_kernel  --------------------------
	.section	.nv.shared.matmul_kernel,"aw",@nobits
	.sectionflags	@""
	.align	16
	.zero		1024


//--------------------- .nv.shared.reserved.0     --------------------------
	.section	.nv.shared.reserved.0,"aw",@nobits
	.weak		__nv_reservedSMEM_offset_0_alias
	.size		__nv_reservedSMEM_offset_0_alias, 0, 0
	.other		__nv_reservedSMEM_offset_0_alias,@"STO_CUDA_RESERVED_SHARED STV_DEFAULT"
__nv_reservedSMEM_offset_0_alias:
	.zero		0


//--------------------- .nv.constant0.matmul_kernel --------------------------
	.section	.nv.constant0.matmul_kernel,"a",@progbits
	.sectionflags	@""
	.align	4
.nv.constant0.matmul_kernel:
	.zero		608


//--------------------- SYMBOLS --------------------------

	.type		.nv.reservedSmem.offset0,@object
	.size		.nv.reservedSmem.offset0,0x4
